//
// Generated by NVIDIA NVVM Compiler
//
// Compiler Build ID: CL-36424714
// Cuda compilation tools, release 13.0, V13.0.88
// Based on NVVM 20.0.0
//

.version 9.0
.target sm_100
.address_size 64

	// .globl	_Z33nppiFilterBoxBorder_8u_C1R_kernelPKhi8NppiSize9NppiPointPhiS1_S1_S2_14NppiBorderType

.visible .entry _Z33nppiFilterBoxBorder_8u_C1R_kernelPKhi8NppiSize9NppiPointPhiS1_S1_S2_14NppiBorderType(
	.param .u64 .ptr .align 1 _Z33nppiFilterBoxBorder_8u_C1R_kernelPKhi8NppiSize9NppiPointPhiS1_S1_S2_14NppiBorderType_param_0,
	.param .u32 _Z33nppiFilterBoxBorder_8u_C1R_kernelPKhi8NppiSize9NppiPointPhiS1_S1_S2_14NppiBorderType_param_1,
	.param .align 4 .b8 _Z33nppiFilterBoxBorder_8u_C1R_kernelPKhi8NppiSize9NppiPointPhiS1_S1_S2_14NppiBorderType_param_2[8],
	.param .align 4 .b8 _Z33nppiFilterBoxBorder_8u_C1R_kernelPKhi8NppiSize9NppiPointPhiS1_S1_S2_14NppiBorderType_param_3[8],
	.param .u64 .ptr .align 1 _Z33nppiFilterBoxBorder_8u_C1R_kernelPKhi8NppiSize9NppiPointPhiS1_S1_S2_14NppiBorderType_param_4,
	.param .u32 _Z33nppiFilterBoxBorder_8u_C1R_kernelPKhi8NppiSize9NppiPointPhiS1_S1_S2_14NppiBorderType_param_5,
	.param .align 4 .b8 _Z33nppiFilterBoxBorder_8u_C1R_kernelPKhi8NppiSize9NppiPointPhiS1_S1_S2_14NppiBorderType_param_6[8],
	.param .align 4 .b8 _Z33nppiFilterBoxBorder_8u_C1R_kernelPKhi8NppiSize9NppiPointPhiS1_S1_S2_14NppiBorderType_param_7[8],
	.param .align 4 .b8 _Z33nppiFilterBoxBorder_8u_C1R_kernelPKhi8NppiSize9NppiPointPhiS1_S1_S2_14NppiBorderType_param_8[8],
	.param .u32 _Z33nppiFilterBoxBorder_8u_C1R_kernelPKhi8NppiSize9NppiPointPhiS1_S1_S2_14NppiBorderType_param_9
)
{
	.reg .pred 	%p<124>;
	.reg .b16 	%rs<5>;
	.reg .b32 	%r<612>;
	.reg .b64 	%rd<210>;

	ld.param.u32 	%r199, [_Z33nppiFilterBoxBorder_8u_C1R_kernelPKhi8NppiSize9NppiPointPhiS1_S1_S2_14NppiBorderType_param_2+4];
	ld.param.u32 	%r198, [_Z33nppiFilterBoxBorder_8u_C1R_kernelPKhi8NppiSize9NppiPointPhiS1_S1_S2_14NppiBorderType_param_2];
	ld.param.u32 	%r1, [_Z33nppiFilterBoxBorder_8u_C1R_kernelPKhi8NppiSize9NppiPointPhiS1_S1_S2_14NppiBorderType_param_3];
	ld.param.u32 	%r2, [_Z33nppiFilterBoxBorder_8u_C1R_kernelPKhi8NppiSize9NppiPointPhiS1_S1_S2_14NppiBorderType_param_3+4];
	ld.param.u32 	%r3, [_Z33nppiFilterBoxBorder_8u_C1R_kernelPKhi8NppiSize9NppiPointPhiS1_S1_S2_14NppiBorderType_param_7];
	ld.param.u32 	%r4, [_Z33nppiFilterBoxBorder_8u_C1R_kernelPKhi8NppiSize9NppiPointPhiS1_S1_S2_14NppiBorderType_param_7+4];
	ld.param.u32 	%r5, [_Z33nppiFilterBoxBorder_8u_C1R_kernelPKhi8NppiSize9NppiPointPhiS1_S1_S2_14NppiBorderType_param_8];
	ld.param.u32 	%r6, [_Z33nppiFilterBoxBorder_8u_C1R_kernelPKhi8NppiSize9NppiPointPhiS1_S1_S2_14NppiBorderType_param_8+4];
	ld.param.u32 	%r202, [_Z33nppiFilterBoxBorder_8u_C1R_kernelPKhi8NppiSize9NppiPointPhiS1_S1_S2_14NppiBorderType_param_6];
	ld.param.u64 	%rd7, [_Z33nppiFilterBoxBorder_8u_C1R_kernelPKhi8NppiSize9NppiPointPhiS1_S1_S2_14NppiBorderType_param_0];
	ld.param.u32 	%r197, [_Z33nppiFilterBoxBorder_8u_C1R_kernelPKhi8NppiSize9NppiPointPhiS1_S1_S2_14NppiBorderType_param_1];
	ld.param.u32 	%r200, [_Z33nppiFilterBoxBorder_8u_C1R_kernelPKhi8NppiSize9NppiPointPhiS1_S1_S2_14NppiBorderType_param_5];
	ld.param.u32 	%r203, [_Z33nppiFilterBoxBorder_8u_C1R_kernelPKhi8NppiSize9NppiPointPhiS1_S1_S2_14NppiBorderType_param_6+4];
	ld.param.u32 	%r201, [_Z33nppiFilterBoxBorder_8u_C1R_kernelPKhi8NppiSize9NppiPointPhiS1_S1_S2_14NppiBorderType_param_9];
	cvta.to.global.u64 	%rd1, %rd7;
	mov.u32 	%r205, %ctaid.x;
	mov.u32 	%r206, %ntid.x;
	mul.lo.s32 	%r7, %r205, %r206;
	mov.u32 	%r8, %tid.x;
	add.s32 	%r9, %r7, %r8;
	mov.u32 	%r207, %ctaid.y;
	mov.u32 	%r208, %ntid.y;
	mov.u32 	%r209, %tid.y;
	mad.lo.s32 	%r210, %r207, %r208, %r209;
	setp.ge.s32 	%p2, %r9, %r202;
	setp.ge.s32 	%p3, %r210, %r203;
	or.pred  	%p4, %p2, %p3;
	@%p4 bra 	$L__BB0_94;
	mul.lo.s32 	%r11, %r200, %r210;
	setp.lt.s32 	%p5, %r4, 1;
	mov.b32 	%r609, 0;
	mov.u32 	%r611, %r609;
	@%p5 bra 	$L__BB0_91;
	setp.lt.s32 	%p6, %r3, 1;
	add.s32 	%r213, %r1, %r9;
	sub.s32 	%r12, %r213, %r5;
	add.s32 	%r214, %r2, %r210;
	sub.s32 	%r13, %r214, %r6;
	shl.b32 	%r16, %r198, 1;
	add.s32 	%r17, %r198, -1;
	@%p6 bra 	$L__BB0_91;
	mov.b32 	%r609, 0;
	setp.gt.s32 	%p7, %r201, 2;
	@%p7 bra 	$L__BB0_19;
	setp.eq.s32 	%p10, %r201, 1;
	@%p10 bra 	$L__BB0_34;
	setp.eq.s32 	%p11, %r201, 2;
	@%p11 bra 	$L__BB0_6;
	bra.uni 	$L__BB0_90;
$L__BB0_6:
	add.s32 	%r102, %r3, -1;
	and.b32  	%r103, %r3, 7;
	add.s32 	%r104, %r103, -1;
	and.b32  	%r105, %r3, 3;
	and.b32  	%r106, %r3, 2147483640;
	and.b32  	%r107, %r3, 1;
	add.s32 	%r108, %r199, -1;
	mov.b32 	%r567, 0;
	mov.u32 	%r609, %r567;
$L__BB0_7:
	setp.lt.u32 	%p44, %r102, 7;
	add.s32 	%r420, %r13, %r567;
	min.s32 	%r421, %r420, %r108;
	max.s32 	%r111, %r421, 0;
	mov.b32 	%r575, 0;
	@%p44 bra 	$L__BB0_10;
	mul.lo.s32 	%r423, %r111, %r197;
	cvt.s64.s32 	%rd3, %r423;
	mov.b32 	%r569, 0;
$L__BB0_9:
	.pragma "nounroll";
	add.s32 	%r424, %r12, %r569;
	min.s32 	%r425, %r424, %r17;
	max.s32 	%r426, %r425, 0;
	cvt.u64.u32 	%rd104, %r426;
	add.s64 	%rd105, %rd3, %rd104;
	add.s64 	%rd106, %rd1, %rd105;
	ld.global.u8 	%r427, [%rd106];
	add.s32 	%r428, %r609, %r427;
	add.s32 	%r429, %r424, 1;
	min.s32 	%r430, %r429, %r17;
	max.s32 	%r431, %r430, 0;
	cvt.u64.u32 	%rd107, %r431;
	add.s64 	%rd108, %rd3, %rd107;
	add.s64 	%rd109, %rd1, %rd108;
	ld.global.u8 	%r432, [%rd109];
	add.s32 	%r433, %r428, %r432;
	add.s32 	%r434, %r424, 2;
	min.s32 	%r435, %r434, %r17;
	max.s32 	%r436, %r435, 0;
	cvt.u64.u32 	%rd110, %r436;
	add.s64 	%rd111, %rd3, %rd110;
	add.s64 	%rd112, %rd1, %rd111;
	ld.global.u8 	%r437, [%rd112];
	add.s32 	%r438, %r433, %r437;
	add.s32 	%r439, %r424, 3;
	min.s32 	%r440, %r439, %r17;
	max.s32 	%r441, %r440, 0;
	cvt.u64.u32 	%rd113, %r441;
	add.s64 	%rd114, %rd3, %rd113;
	add.s64 	%rd115, %rd1, %rd114;
	ld.global.u8 	%r442, [%rd115];
	add.s32 	%r443, %r438, %r442;
	add.s32 	%r444, %r424, 4;
	min.s32 	%r445, %r444, %r17;
	max.s32 	%r446, %r445, 0;
	cvt.u64.u32 	%rd116, %r446;
	add.s64 	%rd117, %rd3, %rd116;
	add.s64 	%rd118, %rd1, %rd117;
	ld.global.u8 	%r447, [%rd118];
	add.s32 	%r448, %r443, %r447;
	add.s32 	%r449, %r424, 5;
	min.s32 	%r450, %r449, %r17;
	max.s32 	%r451, %r450, 0;
	cvt.u64.u32 	%rd119, %r451;
	add.s64 	%rd120, %rd3, %rd119;
	add.s64 	%rd121, %rd1, %rd120;
	ld.global.u8 	%r452, [%rd121];
	add.s32 	%r453, %r448, %r452;
	add.s32 	%r454, %r424, 6;
	min.s32 	%r455, %r454, %r17;
	max.s32 	%r456, %r455, 0;
	cvt.u64.u32 	%rd122, %r456;
	add.s64 	%rd123, %rd3, %rd122;
	add.s64 	%rd124, %rd1, %rd123;
	ld.global.u8 	%r457, [%rd124];
	add.s32 	%r458, %r453, %r457;
	add.s32 	%r459, %r424, 7;
	min.s32 	%r460, %r459, %r17;
	max.s32 	%r461, %r460, 0;
	cvt.u64.u32 	%rd125, %r461;
	add.s64 	%rd126, %rd3, %rd125;
	add.s64 	%rd127, %rd1, %rd126;
	ld.global.u8 	%r462, [%rd127];
	add.s32 	%r609, %r458, %r462;
	add.s32 	%r569, %r569, 8;
	setp.ne.s32 	%p45, %r569, %r106;
	mov.u32 	%r575, %r106;
	@%p45 bra 	$L__BB0_9;
$L__BB0_10:
	setp.eq.s32 	%p46, %r103, 0;
	@%p46 bra 	$L__BB0_18;
	setp.lt.u32 	%p47, %r104, 3;
	@%p47 bra 	$L__BB0_13;
	add.s32 	%r464, %r12, %r575;
	min.s32 	%r465, %r464, %r17;
	max.s32 	%r466, %r465, 0;
	mul.lo.s32 	%r467, %r111, %r197;
	cvt.s64.s32 	%rd128, %r467;
	cvt.u64.u32 	%rd129, %r466;
	add.s64 	%rd130, %rd128, %rd129;
	add.s64 	%rd131, %rd1, %rd130;
	ld.global.u8 	%r468, [%rd131];
	add.s32 	%r469, %r609, %r468;
	add.s32 	%r470, %r464, 1;
	min.s32 	%r471, %r470, %r17;
	max.s32 	%r472, %r471, 0;
	cvt.u64.u32 	%rd132, %r472;
	add.s64 	%rd133, %rd128, %rd132;
	add.s64 	%rd134, %rd1, %rd133;
	ld.global.u8 	%r473, [%rd134];
	add.s32 	%r474, %r469, %r473;
	add.s32 	%r475, %r464, 2;
	min.s32 	%r476, %r475, %r17;
	max.s32 	%r477, %r476, 0;
	cvt.u64.u32 	%rd135, %r477;
	add.s64 	%rd136, %rd128, %rd135;
	add.s64 	%rd137, %rd1, %rd136;
	ld.global.u8 	%r478, [%rd137];
	add.s32 	%r479, %r474, %r478;
	add.s32 	%r480, %r464, 3;
	min.s32 	%r481, %r480, %r17;
	max.s32 	%r482, %r481, 0;
	cvt.u64.u32 	%rd138, %r482;
	add.s64 	%rd139, %rd128, %rd138;
	add.s64 	%rd140, %rd1, %rd139;
	ld.global.u8 	%r483, [%rd140];
	add.s32 	%r609, %r479, %r483;
	add.s32 	%r575, %r575, 4;
$L__BB0_13:
	setp.eq.s32 	%p48, %r105, 0;
	@%p48 bra 	$L__BB0_18;
	setp.eq.s32 	%p49, %r105, 1;
	@%p49 bra 	$L__BB0_16;
	add.s32 	%r485, %r12, %r575;
	min.s32 	%r486, %r485, %r17;
	max.s32 	%r487, %r486, 0;
	mul.lo.s32 	%r488, %r111, %r197;
	cvt.s64.s32 	%rd141, %r488;
	cvt.u64.u32 	%rd142, %r487;
	add.s64 	%rd143, %rd141, %rd142;
	add.s64 	%rd144, %rd1, %rd143;
	ld.global.u8 	%r489, [%rd144];
	add.s32 	%r490, %r609, %r489;
	add.s32 	%r491, %r485, 1;
	min.s32 	%r492, %r491, %r17;
	max.s32 	%r493, %r492, 0;
	cvt.u64.u32 	%rd145, %r493;
	add.s64 	%rd146, %rd141, %rd145;
	add.s64 	%rd147, %rd1, %rd146;
	ld.global.u8 	%r494, [%rd147];
	add.s32 	%r609, %r490, %r494;
	add.s32 	%r575, %r575, 2;
$L__BB0_16:
	setp.eq.s32 	%p50, %r107, 0;
	@%p50 bra 	$L__BB0_18;
	add.s32 	%r495, %r12, %r575;
	min.s32 	%r496, %r495, %r17;
	max.s32 	%r497, %r496, 0;
	mul.lo.s32 	%r498, %r111, %r197;
	cvt.s64.s32 	%rd148, %r498;
	cvt.u64.u32 	%rd149, %r497;
	add.s64 	%rd150, %rd148, %rd149;
	add.s64 	%rd151, %rd1, %rd150;
	ld.global.u8 	%r499, [%rd151];
	add.s32 	%r609, %r609, %r499;
$L__BB0_18:
	add.s32 	%r567, %r567, 1;
	setp.eq.s32 	%p51, %r567, %r4;
	@%p51 bra 	$L__BB0_90;
	bra.uni 	$L__BB0_7;
$L__BB0_19:
	setp.eq.s32 	%p8, %r201, 3;
	@%p8 bra 	$L__BB0_77;
	setp.eq.s32 	%p9, %r201, 4;
	@%p9 bra 	$L__BB0_21;
	bra.uni 	$L__BB0_90;
$L__BB0_21:
	add.s32 	%r163, %r3, -1;
	and.b32  	%r164, %r3, 7;
	add.s32 	%r165, %r164, -1;
	and.b32  	%r166, %r3, 3;
	and.b32  	%r167, %r3, 2147483640;
	and.b32  	%r168, %r3, 1;
	shl.b32 	%r169, %r199, 1;
	mov.b32 	%r595, 0;
	mov.u32 	%r609, %r595;
$L__BB0_22:
	setp.lt.u32 	%p12, %r163, 7;
	add.s32 	%r219, %r13, %r595;
	shr.s32 	%r220, %r219, 31;
	xor.b32  	%r221, %r220, %r219;
	setp.lt.s32 	%p13, %r221, %r199;
	not.b32 	%r222, %r221;
	add.s32 	%r223, %r169, %r222;
	selp.b32 	%r172, %r221, %r223, %p13;
	mov.b32 	%r603, 0;
	@%p12 bra 	$L__BB0_25;
	mul.lo.s32 	%r225, %r172, %r197;
	cvt.s64.s32 	%rd5, %r225;
	mov.b32 	%r597, 0;
$L__BB0_24:
	.pragma "nounroll";
	add.s32 	%r226, %r12, %r597;
	shr.s32 	%r227, %r226, 31;
	xor.b32  	%r228, %r227, %r226;
	setp.lt.s32 	%p14, %r228, %r198;
	not.b32 	%r229, %r228;
	add.s32 	%r230, %r16, %r229;
	selp.b32 	%r231, %r228, %r230, %p14;
	cvt.s64.s32 	%rd8, %r231;
	add.s64 	%rd9, %rd5, %rd8;
	add.s64 	%rd10, %rd1, %rd9;
	ld.global.u8 	%r232, [%rd10];
	add.s32 	%r233, %r609, %r232;
	add.s32 	%r234, %r226, 1;
	shr.s32 	%r235, %r234, 31;
	xor.b32  	%r236, %r235, %r234;
	setp.lt.s32 	%p15, %r236, %r198;
	not.b32 	%r237, %r236;
	add.s32 	%r238, %r16, %r237;
	selp.b32 	%r239, %r236, %r238, %p15;
	cvt.s64.s32 	%rd11, %r239;
	add.s64 	%rd12, %rd5, %rd11;
	add.s64 	%rd13, %rd1, %rd12;
	ld.global.u8 	%r240, [%rd13];
	add.s32 	%r241, %r233, %r240;
	add.s32 	%r242, %r226, 2;
	shr.s32 	%r243, %r242, 31;
	xor.b32  	%r244, %r243, %r242;
	setp.lt.s32 	%p16, %r244, %r198;
	not.b32 	%r245, %r244;
	add.s32 	%r246, %r16, %r245;
	selp.b32 	%r247, %r244, %r246, %p16;
	cvt.s64.s32 	%rd14, %r247;
	add.s64 	%rd15, %rd5, %rd14;
	add.s64 	%rd16, %rd1, %rd15;
	ld.global.u8 	%r248, [%rd16];
	add.s32 	%r249, %r241, %r248;
	add.s32 	%r250, %r226, 3;
	shr.s32 	%r251, %r250, 31;
	xor.b32  	%r252, %r251, %r250;
	setp.lt.s32 	%p17, %r252, %r198;
	not.b32 	%r253, %r252;
	add.s32 	%r254, %r16, %r253;
	selp.b32 	%r255, %r252, %r254, %p17;
	cvt.s64.s32 	%rd17, %r255;
	add.s64 	%rd18, %rd5, %rd17;
	add.s64 	%rd19, %rd1, %rd18;
	ld.global.u8 	%r256, [%rd19];
	add.s32 	%r257, %r249, %r256;
	add.s32 	%r258, %r226, 4;
	shr.s32 	%r259, %r258, 31;
	xor.b32  	%r260, %r259, %r258;
	setp.lt.s32 	%p18, %r260, %r198;
	not.b32 	%r261, %r260;
	add.s32 	%r262, %r16, %r261;
	selp.b32 	%r263, %r260, %r262, %p18;
	cvt.s64.s32 	%rd20, %r263;
	add.s64 	%rd21, %rd5, %rd20;
	add.s64 	%rd22, %rd1, %rd21;
	ld.global.u8 	%r264, [%rd22];
	add.s32 	%r265, %r257, %r264;
	add.s32 	%r266, %r226, 5;
	shr.s32 	%r267, %r266, 31;
	xor.b32  	%r268, %r267, %r266;
	setp.lt.s32 	%p19, %r268, %r198;
	not.b32 	%r269, %r268;
	add.s32 	%r270, %r16, %r269;
	selp.b32 	%r271, %r268, %r270, %p19;
	cvt.s64.s32 	%rd23, %r271;
	add.s64 	%rd24, %rd5, %rd23;
	add.s64 	%rd25, %rd1, %rd24;
	ld.global.u8 	%r272, [%rd25];
	add.s32 	%r273, %r265, %r272;
	add.s32 	%r274, %r226, 6;
	shr.s32 	%r275, %r274, 31;
	xor.b32  	%r276, %r275, %r274;
	setp.lt.s32 	%p20, %r276, %r198;
	not.b32 	%r277, %r276;
	add.s32 	%r278, %r16, %r277;
	selp.b32 	%r279, %r276, %r278, %p20;
	cvt.s64.s32 	%rd26, %r279;
	add.s64 	%rd27, %rd5, %rd26;
	add.s64 	%rd28, %rd1, %rd27;
	ld.global.u8 	%r280, [%rd28];
	add.s32 	%r281, %r273, %r280;
	add.s32 	%r282, %r226, 7;
	shr.s32 	%r283, %r282, 31;
	xor.b32  	%r284, %r283, %r282;
	setp.lt.s32 	%p21, %r284, %r198;
	not.b32 	%r285, %r284;
	add.s32 	%r286, %r16, %r285;
	selp.b32 	%r287, %r284, %r286, %p21;
	cvt.s64.s32 	%rd29, %r287;
	add.s64 	%rd30, %rd5, %rd29;
	add.s64 	%rd31, %rd1, %rd30;
	ld.global.u8 	%r288, [%rd31];
	add.s32 	%r609, %r281, %r288;
	add.s32 	%r597, %r597, 8;
	setp.ne.s32 	%p22, %r597, %r167;
	mov.u32 	%r603, %r167;
	@%p22 bra 	$L__BB0_24;
$L__BB0_25:
	setp.eq.s32 	%p23, %r164, 0;
	@%p23 bra 	$L__BB0_33;
	setp.lt.u32 	%p24, %r165, 3;
	@%p24 bra 	$L__BB0_28;
	add.s32 	%r290, %r12, %r603;
	shr.s32 	%r291, %r290, 31;
	xor.b32  	%r292, %r291, %r290;
	setp.lt.s32 	%p25, %r292, %r198;
	not.b32 	%r293, %r292;
	add.s32 	%r294, %r16, %r293;
	selp.b32 	%r295, %r292, %r294, %p25;
	mul.lo.s32 	%r296, %r172, %r197;
	cvt.s64.s32 	%rd32, %r296;
	cvt.s64.s32 	%rd33, %r295;
	add.s64 	%rd34, %rd32, %rd33;
	add.s64 	%rd35, %rd1, %rd34;
	ld.global.u8 	%r297, [%rd35];
	add.s32 	%r298, %r609, %r297;
	add.s32 	%r299, %r290, 1;
	shr.s32 	%r300, %r299, 31;
	xor.b32  	%r301, %r300, %r299;
	setp.lt.s32 	%p26, %r301, %r198;
	not.b32 	%r302, %r301;
	add.s32 	%r303, %r16, %r302;
	selp.b32 	%r304, %r301, %r303, %p26;
	cvt.s64.s32 	%rd36, %r304;
	add.s64 	%rd37, %rd32, %rd36;
	add.s64 	%rd38, %rd1, %rd37;
	ld.global.u8 	%r305, [%rd38];
	add.s32 	%r306, %r298, %r305;
	add.s32 	%r307, %r290, 2;
	shr.s32 	%r308, %r307, 31;
	xor.b32  	%r309, %r308, %r307;
	setp.lt.s32 	%p27, %r309, %r198;
	not.b32 	%r310, %r309;
	add.s32 	%r311, %r16, %r310;
	selp.b32 	%r312, %r309, %r311, %p27;
	cvt.s64.s32 	%rd39, %r312;
	add.s64 	%rd40, %rd32, %rd39;
	add.s64 	%rd41, %rd1, %rd40;
	ld.global.u8 	%r313, [%rd41];
	add.s32 	%r314, %r306, %r313;
	add.s32 	%r315, %r290, 3;
	shr.s32 	%r316, %r315, 31;
	xor.b32  	%r317, %r316, %r315;
	setp.lt.s32 	%p28, %r317, %r198;
	not.b32 	%r318, %r317;
	add.s32 	%r319, %r16, %r318;
	selp.b32 	%r320, %r317, %r319, %p28;
	cvt.s64.s32 	%rd42, %r320;
	add.s64 	%rd43, %rd32, %rd42;
	add.s64 	%rd44, %rd1, %rd43;
	ld.global.u8 	%r321, [%rd44];
	add.s32 	%r609, %r314, %r321;
	add.s32 	%r603, %r603, 4;
$L__BB0_28:
	setp.eq.s32 	%p29, %r166, 0;
	@%p29 bra 	$L__BB0_33;
	setp.eq.s32 	%p30, %r166, 1;
	@%p30 bra 	$L__BB0_31;
	add.s32 	%r323, %r12, %r603;
	shr.s32 	%r324, %r323, 31;
	xor.b32  	%r325, %r324, %r323;
	setp.lt.s32 	%p31, %r325, %r198;
	not.b32 	%r326, %r325;
	add.s32 	%r327, %r16, %r326;
	selp.b32 	%r328, %r325, %r327, %p31;
	mul.lo.s32 	%r329, %r172, %r197;
	cvt.s64.s32 	%rd45, %r329;
	cvt.s64.s32 	%rd46, %r328;
	add.s64 	%rd47, %rd45, %rd46;
	add.s64 	%rd48, %rd1, %rd47;
	ld.global.u8 	%r330, [%rd48];
	add.s32 	%r331, %r609, %r330;
	add.s32 	%r332, %r323, 1;
	shr.s32 	%r333, %r332, 31;
	xor.b32  	%r334, %r333, %r332;
	setp.lt.s32 	%p32, %r334, %r198;
	not.b32 	%r335, %r334;
	add.s32 	%r336, %r16, %r335;
	selp.b32 	%r337, %r334, %r336, %p32;
	cvt.s64.s32 	%rd49, %r337;
	add.s64 	%rd50, %rd45, %rd49;
	add.s64 	%rd51, %rd1, %rd50;
	ld.global.u8 	%r338, [%rd51];
	add.s32 	%r609, %r331, %r338;
	add.s32 	%r603, %r603, 2;
$L__BB0_31:
	setp.eq.s32 	%p33, %r168, 0;
	@%p33 bra 	$L__BB0_33;
	add.s32 	%r339, %r12, %r603;
	shr.s32 	%r340, %r339, 31;
	xor.b32  	%r341, %r340, %r339;
	setp.lt.s32 	%p34, %r341, %r198;
	not.b32 	%r342, %r341;
	add.s32 	%r343, %r16, %r342;
	selp.b32 	%r344, %r341, %r343, %p34;
	mul.lo.s32 	%r345, %r172, %r197;
	cvt.s64.s32 	%rd52, %r345;
	cvt.s64.s32 	%rd53, %r344;
	add.s64 	%rd54, %rd52, %rd53;
	add.s64 	%rd55, %rd1, %rd54;
	ld.global.u8 	%r346, [%rd55];
	add.s32 	%r609, %r609, %r346;
$L__BB0_33:
	add.s32 	%r595, %r595, 1;
	setp.ne.s32 	%p35, %r595, %r4;
	@%p35 bra 	$L__BB0_22;
	bra.uni 	$L__BB0_90;
$L__BB0_34:
	and.b32  	%r18, %r3, 7;
	and.b32  	%r501, %r3, 2147483640;
	neg.s32 	%r19, %r501;
	add.s32 	%r502, %r1, %r8;
	add.s32 	%r503, %r502, %r7;
	sub.s32 	%r504, %r503, %r5;
	add.s32 	%r20, %r504, 3;
	mov.b32 	%r537, 0;
	mov.u32 	%r609, %r537;
$L__BB0_35:
	add.s32 	%r507, %r3, -1;
	setp.lt.u32 	%p52, %r507, 7;
	add.s32 	%r23, %r13, %r537;
	setp.lt.s32 	%p53, %r23, 0;
	setp.ge.s32 	%p54, %r23, %r199;
	or.pred  	%p1, %p53, %p54;
	mov.b32 	%r558, 0;
	@%p52 bra 	$L__BB0_54;
	mul.lo.s32 	%r508, %r23, %r197;
	cvt.s64.s32 	%rd2, %r508;
	mov.u32 	%r539, %r20;
	mov.u32 	%r540, %r19;
$L__BB0_37:
	.pragma "nounroll";
	add.s32 	%r27, %r539, -3;
	setp.lt.s32 	%p55, %r27, 0;
	setp.ge.s32 	%p56, %r27, %r198;
	or.pred  	%p57, %p55, %p56;
	or.pred  	%p58, %p57, %p1;
	mov.b32 	%r542, 0;
	@%p58 bra 	$L__BB0_39;
	cvt.u64.u32 	%rd152, %r27;
	add.s64 	%rd153, %rd2, %rd152;
	add.s64 	%rd154, %rd1, %rd153;
	ld.global.u8 	%r542, [%rd154];
$L__BB0_39:
	add.s32 	%r30, %r542, %r609;
	add.s32 	%r31, %r539, -2;
	setp.lt.s32 	%p59, %r31, 0;
	setp.ge.s32 	%p60, %r31, %r198;
	or.pred  	%p61, %p59, %p60;
	or.pred  	%p62, %p61, %p1;
	mov.b32 	%r543, 0;
	@%p62 bra 	$L__BB0_41;
	cvt.u64.u32 	%rd155, %r31;
	add.s64 	%rd156, %rd2, %rd155;
	add.s64 	%rd157, %rd1, %rd156;
	ld.global.u8 	%r543, [%rd157];
$L__BB0_41:
	add.s32 	%r34, %r543, %r30;
	add.s32 	%r35, %r539, -1;
	setp.lt.s32 	%p63, %r35, 0;
	setp.ge.s32 	%p64, %r35, %r198;
	or.pred  	%p65, %p63, %p64;
	or.pred  	%p66, %p65, %p1;
	mov.b32 	%r544, 0;
	@%p66 bra 	$L__BB0_43;
	cvt.u64.u32 	%rd158, %r35;
	add.s64 	%rd159, %rd2, %rd158;
	add.s64 	%rd160, %rd1, %rd159;
	ld.global.u8 	%r544, [%rd160];
$L__BB0_43:
	add.s32 	%r38, %r544, %r34;
	add.s32 	%r39, %r539, 4;
	setp.lt.s32 	%p67, %r539, 0;
	setp.ge.s32 	%p68, %r539, %r198;
	or.pred  	%p69, %p67, %p68;
	or.pred  	%p70, %p69, %p1;
	mov.b32 	%r545, 0;
	@%p70 bra 	$L__BB0_45;
	cvt.u64.u32 	%rd161, %r539;
	add.s64 	%rd162, %rd2, %rd161;
	add.s64 	%rd163, %rd1, %rd162;
	ld.global.u8 	%r545, [%rd163];
$L__BB0_45:
	add.s32 	%r42, %r545, %r38;
	add.s32 	%r43, %r539, 1;
	setp.lt.s32 	%p71, %r43, 0;
	setp.ge.s32 	%p72, %r43, %r198;
	or.pred  	%p73, %p71, %p72;
	or.pred  	%p74, %p73, %p1;
	mov.b32 	%r546, 0;
	@%p74 bra 	$L__BB0_47;
	cvt.u64.u32 	%rd164, %r43;
	add.s64 	%rd165, %rd2, %rd164;
	add.s64 	%rd166, %rd1, %rd165;
	ld.global.u8 	%r546, [%rd166];
$L__BB0_47:
	add.s32 	%r46, %r546, %r42;
	add.s32 	%r47, %r539, 2;
	setp.lt.s32 	%p75, %r47, 0;
	setp.ge.s32 	%p76, %r47, %r198;
	or.pred  	%p77, %p75, %p76;
	or.pred  	%p78, %p77, %p1;
	mov.b32 	%r547, 0;
	@%p78 bra 	$L__BB0_49;
	cvt.u64.u32 	%rd167, %r47;
	add.s64 	%rd168, %rd2, %rd167;
	add.s64 	%rd169, %rd1, %rd168;
	ld.global.u8 	%r547, [%rd169];
$L__BB0_49:
	add.s32 	%r50, %r547, %r46;
	add.s32 	%r51, %r539, 3;
	setp.lt.s32 	%p79, %r51, 0;
	setp.ge.s32 	%p80, %r51, %r198;
	or.pred  	%p81, %p79, %p80;
	or.pred  	%p82, %p81, %p1;
	mov.b32 	%r548, 0;
	@%p82 bra 	$L__BB0_51;
	cvt.u64.u32 	%rd170, %r51;
	add.s64 	%rd171, %rd2, %rd170;
	add.s64 	%rd172, %rd1, %rd171;
	ld.global.u8 	%r548, [%rd172];
$L__BB0_51:
	add.s32 	%r54, %r548, %r50;
	setp.lt.s32 	%p83, %r39, 0;
	setp.ge.s32 	%p84, %r39, %r198;
	or.pred  	%p85, %p83, %p84;
	or.pred  	%p86, %p85, %p1;
	mov.b32 	%r549, 0;
	@%p86 bra 	$L__BB0_53;
	cvt.u64.u32 	%rd173, %r39;
	add.s64 	%rd174, %rd2, %rd173;
	add.s64 	%rd175, %rd1, %rd174;
	ld.global.u8 	%r549, [%rd175];
$L__BB0_53:
	add.s32 	%r609, %r549, %r54;
	add.s32 	%r540, %r540, 8;
	add.s32 	%r539, %r539, 8;
	setp.ne.s32 	%p87, %r540, 0;
	mov.u32 	%r558, %r501;
	@%p87 bra 	$L__BB0_37;
$L__BB0_54:
	setp.eq.s32 	%p88, %r18, 0;
	@%p88 bra 	$L__BB0_76;
	add.s32 	%r518, %r18, -1;
	setp.lt.u32 	%p89, %r518, 3;
	@%p89 bra 	$L__BB0_65;
	add.s32 	%r64, %r12, %r558;
	setp.lt.s32 	%p90, %r64, 0;
	setp.ge.s32 	%p91, %r64, %r198;
	or.pred  	%p92, %p90, %p91;
	or.pred  	%p93, %p92, %p1;
	mov.b32 	%r553, 0;
	@%p93 bra 	$L__BB0_58;
	mul.lo.s32 	%r520, %r23, %r197;
	cvt.s64.s32 	%rd176, %r520;
	cvt.u64.u32 	%rd177, %r64;
	add.s64 	%rd178, %rd176, %rd177;
	add.s64 	%rd179, %rd1, %rd178;
	ld.global.u8 	%r553, [%rd179];
$L__BB0_58:
	add.s32 	%r67, %r553, %r609;
	add.s32 	%r68, %r64, 1;
	setp.lt.s32 	%p94, %r68, 0;
	setp.ge.s32 	%p95, %r68, %r198;
	or.pred  	%p96, %p94, %p95;
	or.pred  	%p97, %p96, %p1;
	mov.b32 	%r554, 0;
	@%p97 bra 	$L__BB0_60;
	mul.lo.s32 	%r522, %r23, %r197;
	cvt.s64.s32 	%rd180, %r522;
	cvt.u64.u32 	%rd181, %r68;
	add.s64 	%rd182, %rd180, %rd181;
	add.s64 	%rd183, %rd1, %rd182;
	ld.global.u8 	%r554, [%rd183];
$L__BB0_60:
	add.s32 	%r71, %r554, %r67;
	add.s32 	%r72, %r64, 2;
	setp.lt.s32 	%p98, %r72, 0;
	setp.ge.s32 	%p99, %r72, %r198;
	or.pred  	%p100, %p98, %p99;
	or.pred  	%p101, %p100, %p1;
	mov.b32 	%r555, 0;
	@%p101 bra 	$L__BB0_62;
	mul.lo.s32 	%r524, %r23, %r197;
	cvt.s64.s32 	%rd184, %r524;
	cvt.u64.u32 	%rd185, %r72;
	add.s64 	%rd186, %rd184, %rd185;
	add.s64 	%rd187, %rd1, %rd186;
	ld.global.u8 	%r555, [%rd187];
$L__BB0_62:
	add.s32 	%r75, %r555, %r71;
	add.s32 	%r76, %r64, 3;
	setp.lt.s32 	%p102, %r76, 0;
	setp.ge.s32 	%p103, %r76, %r198;
	or.pred  	%p104, %p102, %p103;
	or.pred  	%p105, %p104, %p1;
	mov.b32 	%r556, 0;
	@%p105 bra 	$L__BB0_64;
	mul.lo.s32 	%r526, %r23, %r197;
	cvt.s64.s32 	%rd188, %r526;
	cvt.u64.u32 	%rd189, %r76;
	add.s64 	%rd190, %rd188, %rd189;
	add.s64 	%rd191, %rd1, %rd190;
	ld.global.u8 	%r556, [%rd191];
$L__BB0_64:
	add.s32 	%r609, %r556, %r75;
	add.s32 	%r558, %r558, 4;
$L__BB0_65:
	and.b32  	%r528, %r3, 3;
	setp.eq.s32 	%p106, %r528, 0;
	@%p106 bra 	$L__BB0_76;
	setp.eq.s32 	%p107, %r528, 1;
	@%p107 bra 	$L__BB0_72;
	add.s32 	%r84, %r12, %r558;
	setp.lt.s32 	%p108, %r84, 0;
	setp.ge.s32 	%p109, %r84, %r198;
	or.pred  	%p110, %p108, %p109;
	or.pred  	%p111, %p110, %p1;
	mov.b32 	%r560, 0;
	@%p111 bra 	$L__BB0_69;
	mul.lo.s32 	%r530, %r23, %r197;
	cvt.s64.s32 	%rd192, %r530;
	cvt.u64.u32 	%rd193, %r84;
	add.s64 	%rd194, %rd192, %rd193;
	add.s64 	%rd195, %rd1, %rd194;
	ld.global.u8 	%r560, [%rd195];
$L__BB0_69:
	add.s32 	%r87, %r560, %r609;
	add.s32 	%r88, %r84, 1;
	setp.lt.s32 	%p112, %r88, 0;
	setp.ge.s32 	%p113, %r88, %r198;
	or.pred  	%p114, %p112, %p113;
	or.pred  	%p115, %p114, %p1;
	mov.b32 	%r561, 0;
	@%p115 bra 	$L__BB0_71;
	mul.lo.s32 	%r532, %r23, %r197;
	cvt.s64.s32 	%rd196, %r532;
	cvt.u64.u32 	%rd197, %r88;
	add.s64 	%rd198, %rd196, %rd197;
	add.s64 	%rd199, %rd1, %rd198;
	ld.global.u8 	%r561, [%rd199];
$L__BB0_71:
	add.s32 	%r609, %r561, %r87;
	add.s32 	%r558, %r558, 2;
$L__BB0_72:
	and.b32  	%r533, %r3, 1;
	setp.eq.b32 	%p116, %r533, 1;
	not.pred 	%p117, %p116;
	@%p117 bra 	$L__BB0_76;
	add.s32 	%r96, %r12, %r558;
	setp.lt.s32 	%p118, %r96, 0;
	setp.ge.s32 	%p119, %r96, %r198;
	or.pred  	%p120, %p118, %p119;
	or.pred  	%p121, %p120, %p1;
	mov.b32 	%r565, 0;
	@%p121 bra 	$L__BB0_75;
	mul.lo.s32 	%r535, %r23, %r197;
	cvt.s64.s32 	%rd200, %r535;
	cvt.u64.u32 	%rd201, %r96;
	add.s64 	%rd202, %rd200, %rd201;
	add.s64 	%rd203, %rd1, %rd202;
	ld.global.u8 	%r565, [%rd203];
$L__BB0_75:
	add.s32 	%r609, %r565, %r609;
$L__BB0_76:
	add.s32 	%r537, %r537, 1;
	setp.eq.s32 	%p122, %r537, %r4;
	@%p122 bra 	$L__BB0_90;
	bra.uni 	$L__BB0_35;
$L__BB0_77:
	add.s32 	%r132, %r3, -1;
	and.b32  	%r133, %r3, 7;
	add.s32 	%r134, %r133, -1;
	and.b32  	%r135, %r3, 3;
	add.s32 	%r136, %r13, %r199;
	and.b32  	%r137, %r3, 2147483640;
	add.s32 	%r138, %r12, %r198;
	and.b32  	%r139, %r3, 1;
	mov.b32 	%r581, 0;
	mov.u32 	%r609, %r581;
$L__BB0_78:
	setp.lt.u32 	%p36, %r132, 7;
	add.s32 	%r142, %r581, %r136;
	mov.b32 	%r589, 0;
	@%p36 bra 	$L__BB0_81;
	rem.s32 	%r351, %r142, %r199;
	mul.lo.s32 	%r352, %r351, %r197;
	cvt.s64.s32 	%rd4, %r352;
	mov.b32 	%r583, 0;
$L__BB0_80:
	.pragma "nounroll";
	add.s32 	%r353, %r583, %r138;
	rem.s32 	%r354, %r353, %r198;
	cvt.s64.s32 	%rd56, %r354;
	add.s64 	%rd57, %rd4, %rd56;
	add.s64 	%rd58, %rd1, %rd57;
	ld.global.u8 	%r355, [%rd58];
	add.s32 	%r356, %r609, %r355;
	add.s32 	%r357, %r353, 1;
	rem.s32 	%r358, %r357, %r198;
	cvt.s64.s32 	%rd59, %r358;
	add.s64 	%rd60, %rd4, %rd59;
	add.s64 	%rd61, %rd1, %rd60;
	ld.global.u8 	%r359, [%rd61];
	add.s32 	%r360, %r356, %r359;
	add.s32 	%r361, %r353, 2;
	rem.s32 	%r362, %r361, %r198;
	cvt.s64.s32 	%rd62, %r362;
	add.s64 	%rd63, %rd4, %rd62;
	add.s64 	%rd64, %rd1, %rd63;
	ld.global.u8 	%r363, [%rd64];
	add.s32 	%r364, %r360, %r363;
	add.s32 	%r365, %r353, 3;
	rem.s32 	%r366, %r365, %r198;
	cvt.s64.s32 	%rd65, %r366;
	add.s64 	%rd66, %rd4, %rd65;
	add.s64 	%rd67, %rd1, %rd66;
	ld.global.u8 	%r367, [%rd67];
	add.s32 	%r368, %r364, %r367;
	add.s32 	%r369, %r353, 4;
	rem.s32 	%r370, %r369, %r198;
	cvt.s64.s32 	%rd68, %r370;
	add.s64 	%rd69, %rd4, %rd68;
	add.s64 	%rd70, %rd1, %rd69;
	ld.global.u8 	%r371, [%rd70];
	add.s32 	%r372, %r368, %r371;
	add.s32 	%r373, %r353, 5;
	rem.s32 	%r374, %r373, %r198;
	cvt.s64.s32 	%rd71, %r374;
	add.s64 	%rd72, %rd4, %rd71;
	add.s64 	%rd73, %rd1, %rd72;
	ld.global.u8 	%r375, [%rd73];
	add.s32 	%r376, %r372, %r375;
	add.s32 	%r377, %r353, 6;
	rem.s32 	%r378, %r377, %r198;
	cvt.s64.s32 	%rd74, %r378;
	add.s64 	%rd75, %rd4, %rd74;
	add.s64 	%rd76, %rd1, %rd75;
	ld.global.u8 	%r379, [%rd76];
	add.s32 	%r380, %r376, %r379;
	add.s32 	%r381, %r353, 7;
	rem.s32 	%r382, %r381, %r198;
	cvt.s64.s32 	%rd77, %r382;
	add.s64 	%rd78, %rd4, %rd77;
	add.s64 	%rd79, %rd1, %rd78;
	ld.global.u8 	%r383, [%rd79];
	add.s32 	%r609, %r380, %r383;
	add.s32 	%r583, %r583, 8;
	setp.ne.s32 	%p37, %r583, %r137;
	mov.u32 	%r589, %r137;
	@%p37 bra 	$L__BB0_80;
$L__BB0_81:
	setp.eq.s32 	%p38, %r133, 0;
	@%p38 bra 	$L__BB0_89;
	setp.lt.u32 	%p39, %r134, 3;
	@%p39 bra 	$L__BB0_84;
	add.s32 	%r385, %r589, %r138;
	rem.s32 	%r386, %r385, %r198;
	rem.s32 	%r387, %r142, %r199;
	mul.lo.s32 	%r388, %r387, %r197;
	cvt.s64.s32 	%rd80, %r388;
	cvt.s64.s32 	%rd81, %r386;
	add.s64 	%rd82, %rd80, %rd81;
	add.s64 	%rd83, %rd1, %rd82;
	ld.global.u8 	%r389, [%rd83];
	add.s32 	%r390, %r609, %r389;
	add.s32 	%r391, %r385, 1;
	rem.s32 	%r392, %r391, %r198;
	cvt.s64.s32 	%rd84, %r392;
	add.s64 	%rd85, %rd80, %rd84;
	add.s64 	%rd86, %rd1, %rd85;
	ld.global.u8 	%r393, [%rd86];
	add.s32 	%r394, %r390, %r393;
	add.s32 	%r395, %r385, 2;
	rem.s32 	%r396, %r395, %r198;
	cvt.s64.s32 	%rd87, %r396;
	add.s64 	%rd88, %rd80, %rd87;
	add.s64 	%rd89, %rd1, %rd88;
	ld.global.u8 	%r397, [%rd89];
	add.s32 	%r398, %r394, %r397;
	add.s32 	%r399, %r385, 3;
	rem.s32 	%r400, %r399, %r198;
	cvt.s64.s32 	%rd90, %r400;
	add.s64 	%rd91, %rd80, %rd90;
	add.s64 	%rd92, %rd1, %rd91;
	ld.global.u8 	%r401, [%rd92];
	add.s32 	%r609, %r398, %r401;
	add.s32 	%r589, %r589, 4;
$L__BB0_84:
	setp.eq.s32 	%p40, %r135, 0;
	@%p40 bra 	$L__BB0_89;
	setp.eq.s32 	%p41, %r135, 1;
	@%p41 bra 	$L__BB0_87;
	add.s32 	%r403, %r589, %r138;
	rem.s32 	%r404, %r403, %r198;
	rem.s32 	%r405, %r142, %r199;
	mul.lo.s32 	%r406, %r405, %r197;
	cvt.s64.s32 	%rd93, %r406;
	cvt.s64.s32 	%rd94, %r404;
	add.s64 	%rd95, %rd93, %rd94;
	add.s64 	%rd96, %rd1, %rd95;
	ld.global.u8 	%r407, [%rd96];
	add.s32 	%r408, %r609, %r407;
	add.s32 	%r409, %r403, 1;
	rem.s32 	%r410, %r409, %r198;
	cvt.s64.s32 	%rd97, %r410;
	add.s64 	%rd98, %rd93, %rd97;
	add.s64 	%rd99, %rd1, %rd98;
	ld.global.u8 	%r411, [%rd99];
	add.s32 	%r609, %r408, %r411;
	add.s32 	%r589, %r589, 2;
$L__BB0_87:
	setp.eq.s32 	%p42, %r139, 0;
	@%p42 bra 	$L__BB0_89;
	add.s32 	%r412, %r589, %r138;
	rem.s32 	%r413, %r412, %r198;
	rem.s32 	%r414, %r142, %r199;
	mul.lo.s32 	%r415, %r414, %r197;
	cvt.s64.s32 	%rd100, %r415;
	cvt.s64.s32 	%rd101, %r413;
	add.s64 	%rd102, %rd100, %rd101;
	add.s64 	%rd103, %rd1, %rd102;
	ld.global.u8 	%r416, [%rd103];
	add.s32 	%r609, %r609, %r416;
$L__BB0_89:
	add.s32 	%r581, %r581, 1;
	setp.eq.s32 	%p43, %r581, %r4;
	@%p43 bra 	$L__BB0_90;
	bra.uni 	$L__BB0_78;
$L__BB0_90:
	mul.lo.s32 	%r611, %r4, %r3;
$L__BB0_91:
	setp.lt.s32 	%p123, %r611, 1;
	mov.b16 	%rs4, 0;
	@%p123 bra 	$L__BB0_93;
	div.s32 	%r536, %r609, %r611;
	cvt.u16.u32 	%rs4, %r536;
$L__BB0_93:
	ld.param.u64 	%rd209, [_Z33nppiFilterBoxBorder_8u_C1R_kernelPKhi8NppiSize9NppiPointPhiS1_S1_S2_14NppiBorderType_param_4];
	cvt.s64.s32 	%rd204, %r9;
	cvt.s64.s32 	%rd205, %r11;
	add.s64 	%rd206, %rd205, %rd204;
	cvta.to.global.u64 	%rd207, %rd209;
	add.s64 	%rd208, %rd207, %rd206;
	st.global.u8 	[%rd208], %rs4;
$L__BB0_94:
	ret;

}
	// .globl	_Z33nppiFilterBoxBorder_8u_C3R_kernelPKhi8NppiSize9NppiPointPhiS1_S1_S2_14NppiBorderType
.visible .entry _Z33nppiFilterBoxBorder_8u_C3R_kernelPKhi8NppiSize9NppiPointPhiS1_S1_S2_14NppiBorderType(
	.param .u64 .ptr .align 1 _Z33nppiFilterBoxBorder_8u_C3R_kernelPKhi8NppiSize9NppiPointPhiS1_S1_S2_14NppiBorderType_param_0,
	.param .u32 _Z33nppiFilterBoxBorder_8u_C3R_kernelPKhi8NppiSize9NppiPointPhiS1_S1_S2_14NppiBorderType_param_1,
	.param .align 4 .b8 _Z33nppiFilterBoxBorder_8u_C3R_kernelPKhi8NppiSize9NppiPointPhiS1_S1_S2_14NppiBorderType_param_2[8],
	.param .align 4 .b8 _Z33nppiFilterBoxBorder_8u_C3R_kernelPKhi8NppiSize9NppiPointPhiS1_S1_S2_14NppiBorderType_param_3[8],
	.param .u64 .ptr .align 1 _Z33nppiFilterBoxBorder_8u_C3R_kernelPKhi8NppiSize9NppiPointPhiS1_S1_S2_14NppiBorderType_param_4,
	.param .u32 _Z33nppiFilterBoxBorder_8u_C3R_kernelPKhi8NppiSize9NppiPointPhiS1_S1_S2_14NppiBorderType_param_5,
	.param .align 4 .b8 _Z33nppiFilterBoxBorder_8u_C3R_kernelPKhi8NppiSize9NppiPointPhiS1_S1_S2_14NppiBorderType_param_6[8],
	.param .align 4 .b8 _Z33nppiFilterBoxBorder_8u_C3R_kernelPKhi8NppiSize9NppiPointPhiS1_S1_S2_14NppiBorderType_param_7[8],
	.param .align 4 .b8 _Z33nppiFilterBoxBorder_8u_C3R_kernelPKhi8NppiSize9NppiPointPhiS1_S1_S2_14NppiBorderType_param_8[8],
	.param .u32 _Z33nppiFilterBoxBorder_8u_C3R_kernelPKhi8NppiSize9NppiPointPhiS1_S1_S2_14NppiBorderType_param_9
)
{
	.reg .pred 	%p<72>;
	.reg .b16 	%rs<34>;
	.reg .b32 	%r<302>;
	.reg .b64 	%rd<55>;

	ld.param.u32 	%r1, [_Z33nppiFilterBoxBorder_8u_C3R_kernelPKhi8NppiSize9NppiPointPhiS1_S1_S2_14NppiBorderType_param_2];
	ld.param.u32 	%r2, [_Z33nppiFilterBoxBorder_8u_C3R_kernelPKhi8NppiSize9NppiPointPhiS1_S1_S2_14NppiBorderType_param_2+4];
	ld.param.u32 	%r3, [_Z33nppiFilterBoxBorder_8u_C3R_kernelPKhi8NppiSize9NppiPointPhiS1_S1_S2_14NppiBorderType_param_3];
	ld.param.u32 	%r4, [_Z33nppiFilterBoxBorder_8u_C3R_kernelPKhi8NppiSize9NppiPointPhiS1_S1_S2_14NppiBorderType_param_3+4];
	ld.param.u32 	%r5, [_Z33nppiFilterBoxBorder_8u_C3R_kernelPKhi8NppiSize9NppiPointPhiS1_S1_S2_14NppiBorderType_param_7];
	ld.param.u32 	%r6, [_Z33nppiFilterBoxBorder_8u_C3R_kernelPKhi8NppiSize9NppiPointPhiS1_S1_S2_14NppiBorderType_param_7+4];
	ld.param.u32 	%r7, [_Z33nppiFilterBoxBorder_8u_C3R_kernelPKhi8NppiSize9NppiPointPhiS1_S1_S2_14NppiBorderType_param_8];
	ld.param.u32 	%r8, [_Z33nppiFilterBoxBorder_8u_C3R_kernelPKhi8NppiSize9NppiPointPhiS1_S1_S2_14NppiBorderType_param_8+4];
	ld.param.u32 	%r136, [_Z33nppiFilterBoxBorder_8u_C3R_kernelPKhi8NppiSize9NppiPointPhiS1_S1_S2_14NppiBorderType_param_6];
	ld.param.u64 	%rd14, [_Z33nppiFilterBoxBorder_8u_C3R_kernelPKhi8NppiSize9NppiPointPhiS1_S1_S2_14NppiBorderType_param_0];
	ld.param.u32 	%r137, [_Z33nppiFilterBoxBorder_8u_C3R_kernelPKhi8NppiSize9NppiPointPhiS1_S1_S2_14NppiBorderType_param_6+4];
	cvta.to.global.u64 	%rd1, %rd14;
	mov.u32 	%r139, %ctaid.x;
	mov.u32 	%r140, %ntid.x;
	mul.lo.s32 	%r9, %r139, %r140;
	mov.u32 	%r10, %tid.x;
	add.s32 	%r11, %r9, %r10;
	mov.u32 	%r141, %ctaid.y;
	mov.u32 	%r142, %ntid.y;
	mov.u32 	%r143, %tid.y;
	mad.lo.s32 	%r144, %r141, %r142, %r143;
	setp.ge.s32 	%p6, %r11, %r136;
	setp.ge.s32 	%p7, %r144, %r137;
	or.pred  	%p8, %p6, %p7;
	@%p8 bra 	$L__BB1_64;
	ld.param.u32 	%r238, [_Z33nppiFilterBoxBorder_8u_C3R_kernelPKhi8NppiSize9NppiPointPhiS1_S1_S2_14NppiBorderType_param_5];
	mul.lo.s32 	%r146, %r238, %r144;
	cvt.s64.s32 	%rd2, %r146;
	setp.lt.s32 	%p9, %r6, 1;
	mov.b32 	%r292, 0;
	mov.u32 	%r293, %r292;
	mov.u32 	%r294, %r292;
	mov.u32 	%r301, %r292;
	@%p9 bra 	$L__BB1_61;
	setp.lt.s32 	%p10, %r5, 1;
	add.s32 	%r148, %r3, %r11;
	sub.s32 	%r13, %r148, %r7;
	add.s32 	%r149, %r4, %r144;
	sub.s32 	%r14, %r149, %r8;
	@%p10 bra 	$L__BB1_61;
	ld.param.u32 	%r239, [_Z33nppiFilterBoxBorder_8u_C3R_kernelPKhi8NppiSize9NppiPointPhiS1_S1_S2_14NppiBorderType_param_9];
	setp.ne.s32 	%p11, %r239, 2;
	@%p11 bra 	$L__BB1_37;
	mul.lo.s32 	%r184, %r3, 3;
	mad.lo.s32 	%r185, %r9, 3, %r184;
	mad.lo.s32 	%r186, %r10, 3, %r185;
	mul.lo.s32 	%r187, %r7, 3;
	sub.s32 	%r15, %r186, %r187;
	add.s32 	%r188, %r3, %r10;
	add.s32 	%r189, %r188, %r9;
	sub.s32 	%r16, %r189, %r7;
	mov.b32 	%r292, 0;
	mov.u32 	%r293, %r292;
	mov.u32 	%r294, %r292;
	mov.u32 	%r243, %r292;
$L__BB1_5:
	ld.param.u32 	%r237, [_Z33nppiFilterBoxBorder_8u_C3R_kernelPKhi8NppiSize9NppiPointPhiS1_S1_S2_14NppiBorderType_param_1];
	setp.eq.s32 	%p55, %r5, 1;
	add.s32 	%r191, %r14, %r243;
	setp.gt.s32 	%p56, %r191, -1;
	setp.lt.s32 	%p57, %r191, %r2;
	and.pred  	%p1, %p56, %p57;
	add.s32 	%r192, %r2, -1;
	min.s32 	%r193, %r191, %r192;
	max.s32 	%r194, %r193, 0;
	mul.lo.s32 	%r195, %r194, %r237;
	cvt.s64.s32 	%rd3, %r195;
	mul.lo.s32 	%r196, %r191, %r237;
	cvt.s64.s32 	%rd4, %r196;
	mov.b32 	%r254, 0;
	@%p55 bra 	$L__BB1_17;
	and.b32  	%r197, %r5, 2147483646;
	neg.s32 	%r247, %r197;
	mul.lo.s32 	%r244, %r16, 3;
	mov.u32 	%r245, %r16;
	mov.u32 	%r246, %r15;
$L__BB1_7:
	setp.gt.s32 	%p58, %r245, -1;
	setp.lt.s32 	%p59, %r245, %r1;
	and.pred  	%p60, %p58, %p59;
	and.pred  	%p2, %p60, %p1;
	add.s32 	%r198, %r1, -1;
	min.s32 	%r199, %r245, %r198;
	max.s32 	%r200, %r199, 0;
	mul.lo.s32 	%r201, %r200, 3;
	cvt.u64.u32 	%rd36, %r244;
	add.s64 	%rd37, %rd36, %rd4;
	add.s64 	%rd5, %rd1, %rd37;
	cvt.u64.u32 	%rd38, %r201;
	add.s64 	%rd39, %rd38, %rd3;
	add.s64 	%rd6, %rd1, %rd39;
	@%p2 bra 	$L__BB1_20;
	ld.global.u8 	%rs29, [%rd6];
	bra.uni 	$L__BB1_21;
$L__BB1_9:
	ld.global.u8 	%rs26, [%rd7];
$L__BB1_10:
	cvt.u32.u16 	%r214, %rs26;
	and.b32  	%r215, %r214, 255;
	add.s32 	%r294, %r38, %r215;
	@%p3 bra 	$L__BB1_12;
	ld.global.u8 	%rs27, [%rd8+1];
	bra.uni 	$L__BB1_13;
$L__BB1_12:
	ld.global.u8 	%rs27, [%rd7+1];
$L__BB1_13:
	cvt.u32.u16 	%r216, %rs27;
	and.b32  	%r217, %r216, 255;
	add.s32 	%r293, %r39, %r217;
	@%p3 bra 	$L__BB1_15;
	ld.global.u8 	%rs28, [%rd8+2];
	bra.uni 	$L__BB1_16;
$L__BB1_15:
	ld.global.u8 	%rs28, [%rd7+2];
$L__BB1_16:
	and.b32  	%r254, %r5, 2147483646;
	cvt.u32.u16 	%r218, %rs28;
	and.b32  	%r219, %r218, 255;
	add.s32 	%r292, %r40, %r219;
	add.s32 	%r247, %r247, 2;
	add.s32 	%r246, %r246, 6;
	add.s32 	%r245, %r245, 2;
	add.s32 	%r244, %r244, 6;
	setp.eq.s32 	%p64, %r247, 0;
	@%p64 bra 	$L__BB1_17;
	bra.uni 	$L__BB1_7;
$L__BB1_17:
	and.b32  	%r220, %r5, 1;
	setp.eq.b32 	%p65, %r220, 1;
	not.pred 	%p66, %p65;
	@%p66 bra 	$L__BB1_36;
	add.s32 	%r221, %r13, %r254;
	setp.gt.s32 	%p67, %r221, -1;
	setp.lt.s32 	%p68, %r221, %r1;
	and.pred  	%p69, %p67, %p68;
	and.pred  	%p4, %p69, %p1;
	add.s32 	%r222, %r1, -1;
	min.s32 	%r223, %r221, %r222;
	max.s32 	%r224, %r223, 0;
	mul.lo.s32 	%r225, %r224, 3;
	mul.lo.s32 	%r226, %r221, 3;
	cvt.u64.u32 	%rd44, %r226;
	add.s64 	%rd45, %rd44, %rd4;
	add.s64 	%rd9, %rd1, %rd45;
	cvt.u64.u32 	%rd46, %r225;
	add.s64 	%rd47, %rd46, %rd3;
	add.s64 	%rd10, %rd1, %rd47;
	@%p4 bra 	$L__BB1_29;
	ld.global.u8 	%rs32, [%rd10];
	bra.uni 	$L__BB1_30;
$L__BB1_20:
	ld.global.u8 	%rs29, [%rd5];
$L__BB1_21:
	cvt.u32.u16 	%r202, %rs29;
	and.b32  	%r203, %r202, 255;
	add.s32 	%r38, %r294, %r203;
	@%p2 bra 	$L__BB1_23;
	ld.global.u8 	%rs30, [%rd6+1];
	bra.uni 	$L__BB1_24;
$L__BB1_23:
	ld.global.u8 	%rs30, [%rd5+1];
$L__BB1_24:
	cvt.u32.u16 	%r204, %rs30;
	and.b32  	%r205, %r204, 255;
	add.s32 	%r39, %r293, %r205;
	@%p2 bra 	$L__BB1_26;
	ld.global.u8 	%rs31, [%rd6+2];
	bra.uni 	$L__BB1_27;
$L__BB1_26:
	ld.global.u8 	%rs31, [%rd5+2];
$L__BB1_27:
	add.s32 	%r206, %r245, 1;
	cvt.u32.u16 	%r207, %rs31;
	and.b32  	%r208, %r207, 255;
	add.s32 	%r40, %r292, %r208;
	setp.gt.s32 	%p61, %r206, -1;
	setp.lt.s32 	%p62, %r206, %r1;
	and.pred  	%p63, %p61, %p62;
	and.pred  	%p3, %p63, %p1;
	min.s32 	%r210, %r206, %r198;
	max.s32 	%r211, %r210, 0;
	mul.lo.s32 	%r212, %r211, 3;
	add.s32 	%r213, %r246, 3;
	cvt.u64.u32 	%rd40, %r213;
	add.s64 	%rd41, %rd40, %rd4;
	add.s64 	%rd7, %rd1, %rd41;
	cvt.u64.u32 	%rd42, %r212;
	add.s64 	%rd43, %rd42, %rd3;
	add.s64 	%rd8, %rd1, %rd43;
	@%p3 bra 	$L__BB1_9;
	ld.global.u8 	%rs26, [%rd8];
	bra.uni 	$L__BB1_10;
$L__BB1_29:
	ld.global.u8 	%rs32, [%rd9];
$L__BB1_30:
	cvt.u32.u16 	%r227, %rs32;
	and.b32  	%r228, %r227, 255;
	add.s32 	%r294, %r294, %r228;
	@%p4 bra 	$L__BB1_32;
	ld.global.u8 	%rs33, [%rd10+1];
	bra.uni 	$L__BB1_33;
$L__BB1_32:
	ld.global.u8 	%rs33, [%rd9+1];
$L__BB1_33:
	cvt.u32.u16 	%r229, %rs33;
	and.b32  	%r230, %r229, 255;
	add.s32 	%r293, %r293, %r230;
	@%p4 bra 	$L__BB1_35;
	ld.global.u8 	%r231, [%rd10+2];
	add.s32 	%r292, %r292, %r231;
	bra.uni 	$L__BB1_36;
$L__BB1_35:
	ld.global.u8 	%r232, [%rd9+2];
	add.s32 	%r292, %r292, %r232;
$L__BB1_36:
	add.s32 	%r243, %r243, 1;
	setp.eq.s32 	%p70, %r243, %r6;
	@%p70 bra 	$L__BB1_60;
	bra.uni 	$L__BB1_5;
$L__BB1_37:
	and.b32  	%r53, %r5, 3;
	and.b32  	%r54, %r5, 2147483644;
	and.b32  	%r55, %r5, 1;
	mov.b32 	%r292, 0;
	ld.param.u32 	%r236, [_Z33nppiFilterBoxBorder_8u_C3R_kernelPKhi8NppiSize9NppiPointPhiS1_S1_S2_14NppiBorderType_param_1];
	mov.u32 	%r293, %r292;
	mov.u32 	%r294, %r292;
	mov.u32 	%r261, %r292;
$L__BB1_38:
	setp.lt.u32 	%p12, %r5, 4;
	add.s32 	%r152, %r14, %r261;
	setp.gt.s32 	%p13, %r152, -1;
	setp.lt.s32 	%p14, %r152, %r2;
	and.pred  	%p5, %p13, %p14;
	mul.lo.s32 	%r153, %r152, %r236;
	cvt.s64.s32 	%rd11, %r153;
	mov.b32 	%r279, 0;
	@%p12 bra 	$L__BB1_49;
	mov.b32 	%r265, 0;
$L__BB1_40:
	.pragma "nounroll";
	add.s32 	%r64, %r13, %r265;
	setp.gt.s32 	%p15, %r64, -1;
	setp.lt.s32 	%p16, %r64, %r1;
	and.pred  	%p17, %p15, %p16;
	and.pred  	%p18, %p17, %p5;
	not.pred 	%p19, %p18;
	@%p19 bra 	$L__BB1_42;
	mul.lo.s32 	%r155, %r64, 3;
	cvt.u64.u32 	%rd15, %r155;
	add.s64 	%rd16, %rd15, %rd11;
	add.s64 	%rd17, %rd1, %rd16;
	ld.global.u8 	%r156, [%rd17];
	add.s32 	%r294, %r294, %r156;
	ld.global.u8 	%r157, [%rd17+1];
	add.s32 	%r293, %r293, %r157;
	ld.global.u8 	%r158, [%rd17+2];
	add.s32 	%r292, %r292, %r158;
$L__BB1_42:
	add.s32 	%r98, %r64, 1;
	setp.gt.s32 	%p20, %r98, -1;
	setp.lt.s32 	%p21, %r98, %r1;
	and.pred  	%p22, %p20, %p21;
	and.pred  	%p23, %p22, %p5;
	not.pred 	%p24, %p23;
	@%p24 bra 	$L__BB1_44;
	mul.lo.s32 	%r159, %r98, 3;
	cvt.u64.u32 	%rd18, %r159;
	add.s64 	%rd19, %rd18, %rd11;
	add.s64 	%rd20, %rd1, %rd19;
	ld.global.u8 	%r160, [%rd20];
	add.s32 	%r294, %r294, %r160;
	ld.global.u8 	%r161, [%rd20+1];
	add.s32 	%r293, %r293, %r161;
	ld.global.u8 	%r162, [%rd20+2];
	add.s32 	%r292, %r292, %r162;
$L__BB1_44:
	add.s32 	%r105, %r64, 2;
	setp.gt.s32 	%p25, %r105, -1;
	setp.lt.s32 	%p26, %r105, %r1;
	and.pred  	%p27, %p25, %p26;
	and.pred  	%p28, %p27, %p5;
	not.pred 	%p29, %p28;
	@%p29 bra 	$L__BB1_46;
	mul.lo.s32 	%r163, %r105, 3;
	cvt.u64.u32 	%rd21, %r163;
	add.s64 	%rd22, %rd21, %rd11;
	add.s64 	%rd23, %rd1, %rd22;
	ld.global.u8 	%r164, [%rd23];
	add.s32 	%r294, %r294, %r164;
	ld.global.u8 	%r165, [%rd23+1];
	add.s32 	%r293, %r293, %r165;
	ld.global.u8 	%r166, [%rd23+2];
	add.s32 	%r292, %r292, %r166;
$L__BB1_46:
	add.s32 	%r112, %r64, 3;
	setp.gt.s32 	%p30, %r112, -1;
	setp.lt.s32 	%p31, %r112, %r1;
	and.pred  	%p32, %p30, %p31;
	and.pred  	%p33, %p32, %p5;
	not.pred 	%p34, %p33;
	@%p34 bra 	$L__BB1_48;
	mul.lo.s32 	%r167, %r112, 3;
	cvt.u64.u32 	%rd24, %r167;
	add.s64 	%rd25, %rd24, %rd11;
	add.s64 	%rd26, %rd1, %rd25;
	ld.global.u8 	%r168, [%rd26];
	add.s32 	%r294, %r294, %r168;
	ld.global.u8 	%r169, [%rd26+1];
	add.s32 	%r293, %r293, %r169;
	ld.global.u8 	%r170, [%rd26+2];
	add.s32 	%r292, %r292, %r170;
$L__BB1_48:
	add.s32 	%r265, %r265, 4;
	setp.eq.s32 	%p35, %r265, %r54;
	mov.u32 	%r279, %r54;
	@%p35 bra 	$L__BB1_49;
	bra.uni 	$L__BB1_40;
$L__BB1_49:
	setp.eq.s32 	%p36, %r53, 0;
	@%p36 bra 	$L__BB1_59;
	setp.eq.s32 	%p37, %r53, 1;
	@%p37 bra 	$L__BB1_56;
	add.s32 	%r72, %r13, %r279;
	setp.gt.s32 	%p38, %r72, -1;
	setp.lt.s32 	%p39, %r72, %r1;
	and.pred  	%p40, %p38, %p39;
	and.pred  	%p41, %p40, %p5;
	not.pred 	%p42, %p41;
	@%p42 bra 	$L__BB1_53;
	mul.lo.s32 	%r171, %r72, 3;
	cvt.u64.u32 	%rd27, %r171;
	add.s64 	%rd28, %rd27, %rd11;
	add.s64 	%rd29, %rd1, %rd28;
	ld.global.u8 	%r172, [%rd29];
	add.s32 	%r294, %r294, %r172;
	ld.global.u8 	%r173, [%rd29+1];
	add.s32 	%r293, %r293, %r173;
	ld.global.u8 	%r174, [%rd29+2];
	add.s32 	%r292, %r292, %r174;
$L__BB1_53:
	add.s32 	%r79, %r72, 1;
	setp.gt.s32 	%p43, %r79, -1;
	setp.lt.s32 	%p44, %r79, %r1;
	and.pred  	%p45, %p43, %p44;
	and.pred  	%p46, %p45, %p5;
	not.pred 	%p47, %p46;
	@%p47 bra 	$L__BB1_55;
	mul.lo.s32 	%r175, %r79, 3;
	cvt.u64.u32 	%rd30, %r175;
	add.s64 	%rd31, %rd30, %rd11;
	add.s64 	%rd32, %rd1, %rd31;
	ld.global.u8 	%r176, [%rd32];
	add.s32 	%r294, %r294, %r176;
	ld.global.u8 	%r177, [%rd32+1];
	add.s32 	%r293, %r293, %r177;
	ld.global.u8 	%r178, [%rd32+2];
	add.s32 	%r292, %r292, %r178;
$L__BB1_55:
	add.s32 	%r279, %r279, 2;
$L__BB1_56:
	setp.eq.s32 	%p48, %r55, 0;
	@%p48 bra 	$L__BB1_59;
	add.s32 	%r91, %r13, %r279;
	setp.gt.s32 	%p49, %r91, -1;
	setp.lt.s32 	%p50, %r91, %r1;
	and.pred  	%p51, %p49, %p50;
	and.pred  	%p52, %p51, %p5;
	not.pred 	%p53, %p52;
	@%p53 bra 	$L__BB1_59;
	mul.lo.s32 	%r179, %r91, 3;
	cvt.u64.u32 	%rd33, %r179;
	add.s64 	%rd34, %rd33, %rd11;
	add.s64 	%rd35, %rd1, %rd34;
	ld.global.u8 	%r180, [%rd35];
	add.s32 	%r294, %r294, %r180;
	ld.global.u8 	%r181, [%rd35+1];
	add.s32 	%r293, %r293, %r181;
	ld.global.u8 	%r182, [%rd35+2];
	add.s32 	%r292, %r292, %r182;
$L__BB1_59:
	add.s32 	%r261, %r261, 1;
	setp.ne.s32 	%p54, %r261, %r6;
	@%p54 bra 	$L__BB1_38;
$L__BB1_60:
	mul.lo.s32 	%r301, %r6, %r5;
$L__BB1_61:
	ld.param.u64 	%rd54, [_Z33nppiFilterBoxBorder_8u_C3R_kernelPKhi8NppiSize9NppiPointPhiS1_S1_S2_14NppiBorderType_param_4];
	cvta.to.global.u64 	%rd12, %rd54;
	mul.lo.s32 	%r132, %r11, 3;
	setp.lt.s32 	%p71, %r301, 1;
	@%p71 bra 	$L__BB1_63;
	div.s32 	%r233, %r294, %r301;
	cvt.s64.s32 	%rd51, %r132;
	add.s64 	%rd52, %rd51, %rd2;
	add.s64 	%rd53, %rd12, %rd52;
	st.global.u8 	[%rd53], %r233;
	div.s32 	%r234, %r293, %r301;
	st.global.u8 	[%rd53+1], %r234;
	div.s32 	%r235, %r292, %r301;
	st.global.u8 	[%rd53+2], %r235;
	bra.uni 	$L__BB1_64;
$L__BB1_63:
	cvt.s64.s32 	%rd48, %r132;
	add.s64 	%rd49, %rd48, %rd2;
	add.s64 	%rd50, %rd12, %rd49;
	mov.b16 	%rs25, 0;
	st.global.u8 	[%rd50], %rs25;
	st.global.u8 	[%rd50+1], %rs25;
	st.global.u8 	[%rd50+2], %rs25;
$L__BB1_64:
	ret;

}
	// .globl	_Z34nppiFilterBoxBorder_16s_C1R_kernelPKsi8NppiSize9NppiPointPsiS1_S1_S2_14NppiBorderType
.visible .entry _Z34nppiFilterBoxBorder_16s_C1R_kernelPKsi8NppiSize9NppiPointPsiS1_S1_S2_14NppiBorderType(
	.param .u64 .ptr .align 1 _Z34nppiFilterBoxBorder_16s_C1R_kernelPKsi8NppiSize9NppiPointPsiS1_S1_S2_14NppiBorderType_param_0,
	.param .u32 _Z34nppiFilterBoxBorder_16s_C1R_kernelPKsi8NppiSize9NppiPointPsiS1_S1_S2_14NppiBorderType_param_1,
	.param .align 4 .b8 _Z34nppiFilterBoxBorder_16s_C1R_kernelPKsi8NppiSize9NppiPointPsiS1_S1_S2_14NppiBorderType_param_2[8],
	.param .align 4 .b8 _Z34nppiFilterBoxBorder_16s_C1R_kernelPKsi8NppiSize9NppiPointPsiS1_S1_S2_14NppiBorderType_param_3[8],
	.param .u64 .ptr .align 1 _Z34nppiFilterBoxBorder_16s_C1R_kernelPKsi8NppiSize9NppiPointPsiS1_S1_S2_14NppiBorderType_param_4,
	.param .u32 _Z34nppiFilterBoxBorder_16s_C1R_kernelPKsi8NppiSize9NppiPointPsiS1_S1_S2_14NppiBorderType_param_5,
	.param .align 4 .b8 _Z34nppiFilterBoxBorder_16s_C1R_kernelPKsi8NppiSize9NppiPointPsiS1_S1_S2_14NppiBorderType_param_6[8],
	.param .align 4 .b8 _Z34nppiFilterBoxBorder_16s_C1R_kernelPKsi8NppiSize9NppiPointPsiS1_S1_S2_14NppiBorderType_param_7[8],
	.param .align 4 .b8 _Z34nppiFilterBoxBorder_16s_C1R_kernelPKsi8NppiSize9NppiPointPsiS1_S1_S2_14NppiBorderType_param_8[8],
	.param .u32 _Z34nppiFilterBoxBorder_16s_C1R_kernelPKsi8NppiSize9NppiPointPsiS1_S1_S2_14NppiBorderType_param_9
)
{
	.reg .pred 	%p<123>;
	.reg .b16 	%rs<5>;
	.reg .b32 	%r<598>;
	.reg .b64 	%rd<144>;

	ld.param.u32 	%r199, [_Z34nppiFilterBoxBorder_16s_C1R_kernelPKsi8NppiSize9NppiPointPsiS1_S1_S2_14NppiBorderType_param_2+4];
	ld.param.u32 	%r198, [_Z34nppiFilterBoxBorder_16s_C1R_kernelPKsi8NppiSize9NppiPointPsiS1_S1_S2_14NppiBorderType_param_2];
	ld.param.u32 	%r1, [_Z34nppiFilterBoxBorder_16s_C1R_kernelPKsi8NppiSize9NppiPointPsiS1_S1_S2_14NppiBorderType_param_3];
	ld.param.u32 	%r2, [_Z34nppiFilterBoxBorder_16s_C1R_kernelPKsi8NppiSize9NppiPointPsiS1_S1_S2_14NppiBorderType_param_3+4];
	ld.param.u32 	%r3, [_Z34nppiFilterBoxBorder_16s_C1R_kernelPKsi8NppiSize9NppiPointPsiS1_S1_S2_14NppiBorderType_param_7];
	ld.param.u32 	%r4, [_Z34nppiFilterBoxBorder_16s_C1R_kernelPKsi8NppiSize9NppiPointPsiS1_S1_S2_14NppiBorderType_param_7+4];
	ld.param.u32 	%r5, [_Z34nppiFilterBoxBorder_16s_C1R_kernelPKsi8NppiSize9NppiPointPsiS1_S1_S2_14NppiBorderType_param_8];
	ld.param.u32 	%r6, [_Z34nppiFilterBoxBorder_16s_C1R_kernelPKsi8NppiSize9NppiPointPsiS1_S1_S2_14NppiBorderType_param_8+4];
	ld.param.u32 	%r202, [_Z34nppiFilterBoxBorder_16s_C1R_kernelPKsi8NppiSize9NppiPointPsiS1_S1_S2_14NppiBorderType_param_6];
	ld.param.u64 	%rd8, [_Z34nppiFilterBoxBorder_16s_C1R_kernelPKsi8NppiSize9NppiPointPsiS1_S1_S2_14NppiBorderType_param_0];
	ld.param.u32 	%r197, [_Z34nppiFilterBoxBorder_16s_C1R_kernelPKsi8NppiSize9NppiPointPsiS1_S1_S2_14NppiBorderType_param_1];
	ld.param.u32 	%r200, [_Z34nppiFilterBoxBorder_16s_C1R_kernelPKsi8NppiSize9NppiPointPsiS1_S1_S2_14NppiBorderType_param_5];
	ld.param.u32 	%r203, [_Z34nppiFilterBoxBorder_16s_C1R_kernelPKsi8NppiSize9NppiPointPsiS1_S1_S2_14NppiBorderType_param_6+4];
	ld.param.u32 	%r201, [_Z34nppiFilterBoxBorder_16s_C1R_kernelPKsi8NppiSize9NppiPointPsiS1_S1_S2_14NppiBorderType_param_9];
	cvta.to.global.u64 	%rd1, %rd8;
	mov.u32 	%r205, %ctaid.x;
	mov.u32 	%r206, %ntid.x;
	mul.lo.s32 	%r7, %r205, %r206;
	mov.u32 	%r8, %tid.x;
	add.s32 	%r9, %r7, %r8;
	mov.u32 	%r207, %ctaid.y;
	mov.u32 	%r208, %ntid.y;
	mov.u32 	%r209, %tid.y;
	mad.lo.s32 	%r210, %r207, %r208, %r209;
	setp.ge.s32 	%p2, %r9, %r202;
	setp.ge.s32 	%p3, %r210, %r203;
	or.pred  	%p4, %p2, %p3;
	@%p4 bra 	$L__BB2_94;
	ld.param.u64 	%rd143, [_Z34nppiFilterBoxBorder_16s_C1R_kernelPKsi8NppiSize9NppiPointPsiS1_S1_S2_14NppiBorderType_param_4];
	cvta.to.global.u64 	%rd9, %rd143;
	mul.lo.s32 	%r212, %r200, %r210;
	cvt.s64.s32 	%rd10, %r212;
	add.s64 	%rd2, %rd9, %rd10;
	setp.lt.s32 	%p5, %r4, 1;
	mov.b32 	%r595, 0;
	mov.u32 	%r597, %r595;
	@%p5 bra 	$L__BB2_91;
	setp.lt.s32 	%p6, %r3, 1;
	add.s32 	%r214, %r1, %r9;
	sub.s32 	%r11, %r214, %r5;
	add.s32 	%r215, %r2, %r210;
	sub.s32 	%r12, %r215, %r6;
	shl.b32 	%r15, %r198, 1;
	add.s32 	%r16, %r198, -1;
	@%p6 bra 	$L__BB2_91;
	mov.b32 	%r595, 0;
	setp.gt.s32 	%p7, %r201, 2;
	@%p7 bra 	$L__BB2_19;
	setp.eq.s32 	%p10, %r201, 1;
	@%p10 bra 	$L__BB2_34;
	setp.eq.s32 	%p11, %r201, 2;
	@%p11 bra 	$L__BB2_6;
	bra.uni 	$L__BB2_90;
$L__BB2_6:
	add.s32 	%r104, %r3, -1;
	and.b32  	%r105, %r3, 7;
	add.s32 	%r106, %r105, -1;
	and.b32  	%r107, %r3, 3;
	and.b32  	%r108, %r3, 2147483640;
	and.b32  	%r109, %r3, 1;
	add.s32 	%r110, %r199, -1;
	mov.b32 	%r553, 0;
	mov.u32 	%r595, %r553;
$L__BB2_7:
	setp.lt.u32 	%p44, %r104, 7;
	add.s32 	%r419, %r12, %r553;
	min.s32 	%r420, %r419, %r110;
	max.s32 	%r421, %r420, 0;
	mul.lo.s32 	%r422, %r421, %r197;
	cvt.s64.s32 	%rd79, %r422;
	add.s64 	%rd4, %rd1, %rd79;
	mov.b32 	%r561, 0;
	@%p44 bra 	$L__BB2_10;
	mov.b32 	%r555, 0;
$L__BB2_9:
	.pragma "nounroll";
	add.s32 	%r424, %r11, %r555;
	min.s32 	%r425, %r424, %r16;
	max.s32 	%r426, %r425, 0;
	mul.wide.u32 	%rd80, %r426, 2;
	add.s64 	%rd81, %rd4, %rd80;
	ld.global.s16 	%r427, [%rd81];
	add.s32 	%r428, %r595, %r427;
	add.s32 	%r429, %r424, 1;
	min.s32 	%r430, %r429, %r16;
	max.s32 	%r431, %r430, 0;
	mul.wide.u32 	%rd82, %r431, 2;
	add.s64 	%rd83, %rd4, %rd82;
	ld.global.s16 	%r432, [%rd83];
	add.s32 	%r433, %r428, %r432;
	add.s32 	%r434, %r424, 2;
	min.s32 	%r435, %r434, %r16;
	max.s32 	%r436, %r435, 0;
	mul.wide.u32 	%rd84, %r436, 2;
	add.s64 	%rd85, %rd4, %rd84;
	ld.global.s16 	%r437, [%rd85];
	add.s32 	%r438, %r433, %r437;
	add.s32 	%r439, %r424, 3;
	min.s32 	%r440, %r439, %r16;
	max.s32 	%r441, %r440, 0;
	mul.wide.u32 	%rd86, %r441, 2;
	add.s64 	%rd87, %rd4, %rd86;
	ld.global.s16 	%r442, [%rd87];
	add.s32 	%r443, %r438, %r442;
	add.s32 	%r444, %r424, 4;
	min.s32 	%r445, %r444, %r16;
	max.s32 	%r446, %r445, 0;
	mul.wide.u32 	%rd88, %r446, 2;
	add.s64 	%rd89, %rd4, %rd88;
	ld.global.s16 	%r447, [%rd89];
	add.s32 	%r448, %r443, %r447;
	add.s32 	%r449, %r424, 5;
	min.s32 	%r450, %r449, %r16;
	max.s32 	%r451, %r450, 0;
	mul.wide.u32 	%rd90, %r451, 2;
	add.s64 	%rd91, %rd4, %rd90;
	ld.global.s16 	%r452, [%rd91];
	add.s32 	%r453, %r448, %r452;
	add.s32 	%r454, %r424, 6;
	min.s32 	%r455, %r454, %r16;
	max.s32 	%r456, %r455, 0;
	mul.wide.u32 	%rd92, %r456, 2;
	add.s64 	%rd93, %rd4, %rd92;
	ld.global.s16 	%r457, [%rd93];
	add.s32 	%r458, %r453, %r457;
	add.s32 	%r459, %r424, 7;
	min.s32 	%r460, %r459, %r16;
	max.s32 	%r461, %r460, 0;
	mul.wide.u32 	%rd94, %r461, 2;
	add.s64 	%rd95, %rd4, %rd94;
	ld.global.s16 	%r462, [%rd95];
	add.s32 	%r595, %r458, %r462;
	add.s32 	%r555, %r555, 8;
	setp.ne.s32 	%p45, %r555, %r108;
	mov.u32 	%r561, %r108;
	@%p45 bra 	$L__BB2_9;
$L__BB2_10:
	setp.eq.s32 	%p46, %r105, 0;
	@%p46 bra 	$L__BB2_18;
	setp.lt.u32 	%p47, %r106, 3;
	@%p47 bra 	$L__BB2_13;
	add.s32 	%r464, %r11, %r561;
	min.s32 	%r465, %r464, %r16;
	max.s32 	%r466, %r465, 0;
	mul.wide.u32 	%rd96, %r466, 2;
	add.s64 	%rd97, %rd4, %rd96;
	ld.global.s16 	%r467, [%rd97];
	add.s32 	%r468, %r595, %r467;
	add.s32 	%r469, %r464, 1;
	min.s32 	%r470, %r469, %r16;
	max.s32 	%r471, %r470, 0;
	mul.wide.u32 	%rd98, %r471, 2;
	add.s64 	%rd99, %rd4, %rd98;
	ld.global.s16 	%r472, [%rd99];
	add.s32 	%r473, %r468, %r472;
	add.s32 	%r474, %r464, 2;
	min.s32 	%r475, %r474, %r16;
	max.s32 	%r476, %r475, 0;
	mul.wide.u32 	%rd100, %r476, 2;
	add.s64 	%rd101, %rd4, %rd100;
	ld.global.s16 	%r477, [%rd101];
	add.s32 	%r478, %r473, %r477;
	add.s32 	%r479, %r464, 3;
	min.s32 	%r480, %r479, %r16;
	max.s32 	%r481, %r480, 0;
	mul.wide.u32 	%rd102, %r481, 2;
	add.s64 	%rd103, %rd4, %rd102;
	ld.global.s16 	%r482, [%rd103];
	add.s32 	%r595, %r478, %r482;
	add.s32 	%r561, %r561, 4;
$L__BB2_13:
	setp.eq.s32 	%p48, %r107, 0;
	@%p48 bra 	$L__BB2_18;
	setp.eq.s32 	%p49, %r107, 1;
	@%p49 bra 	$L__BB2_16;
	add.s32 	%r484, %r11, %r561;
	min.s32 	%r485, %r484, %r16;
	max.s32 	%r486, %r485, 0;
	mul.wide.u32 	%rd104, %r486, 2;
	add.s64 	%rd105, %rd4, %rd104;
	ld.global.s16 	%r487, [%rd105];
	add.s32 	%r488, %r595, %r487;
	add.s32 	%r489, %r484, 1;
	min.s32 	%r490, %r489, %r16;
	max.s32 	%r491, %r490, 0;
	mul.wide.u32 	%rd106, %r491, 2;
	add.s64 	%rd107, %rd4, %rd106;
	ld.global.s16 	%r492, [%rd107];
	add.s32 	%r595, %r488, %r492;
	add.s32 	%r561, %r561, 2;
$L__BB2_16:
	setp.eq.s32 	%p50, %r109, 0;
	@%p50 bra 	$L__BB2_18;
	add.s32 	%r493, %r11, %r561;
	min.s32 	%r494, %r493, %r16;
	max.s32 	%r495, %r494, 0;
	mul.wide.u32 	%rd108, %r495, 2;
	add.s64 	%rd109, %rd4, %rd108;
	ld.global.s16 	%r496, [%rd109];
	add.s32 	%r595, %r595, %r496;
$L__BB2_18:
	add.s32 	%r553, %r553, 1;
	setp.eq.s32 	%p51, %r553, %r4;
	@%p51 bra 	$L__BB2_90;
	bra.uni 	$L__BB2_7;
$L__BB2_19:
	setp.eq.s32 	%p8, %r201, 3;
	@%p8 bra 	$L__BB2_77;
	setp.eq.s32 	%p9, %r201, 4;
	@%p9 bra 	$L__BB2_21;
	bra.uni 	$L__BB2_90;
$L__BB2_21:
	add.s32 	%r164, %r3, -1;
	and.b32  	%r165, %r3, 7;
	add.s32 	%r166, %r165, -1;
	and.b32  	%r167, %r3, 3;
	and.b32  	%r168, %r3, 2147483640;
	and.b32  	%r169, %r3, 1;
	shl.b32 	%r170, %r199, 1;
	mov.b32 	%r581, 0;
	mov.u32 	%r595, %r581;
$L__BB2_22:
	setp.lt.u32 	%p12, %r164, 7;
	add.s32 	%r220, %r12, %r581;
	shr.s32 	%r221, %r220, 31;
	xor.b32  	%r222, %r221, %r220;
	setp.lt.s32 	%p13, %r222, %r199;
	not.b32 	%r223, %r222;
	add.s32 	%r224, %r170, %r223;
	selp.b32 	%r225, %r222, %r224, %p13;
	mul.lo.s32 	%r226, %r225, %r197;
	cvt.s64.s32 	%rd11, %r226;
	add.s64 	%rd6, %rd1, %rd11;
	mov.b32 	%r589, 0;
	@%p12 bra 	$L__BB2_25;
	mov.b32 	%r583, 0;
$L__BB2_24:
	.pragma "nounroll";
	add.s32 	%r228, %r11, %r583;
	shr.s32 	%r229, %r228, 31;
	xor.b32  	%r230, %r229, %r228;
	setp.lt.s32 	%p14, %r230, %r198;
	not.b32 	%r231, %r230;
	add.s32 	%r232, %r15, %r231;
	selp.b32 	%r233, %r230, %r232, %p14;
	mul.wide.s32 	%rd12, %r233, 2;
	add.s64 	%rd13, %rd6, %rd12;
	ld.global.s16 	%r234, [%rd13];
	add.s32 	%r235, %r595, %r234;
	add.s32 	%r236, %r228, 1;
	shr.s32 	%r237, %r236, 31;
	xor.b32  	%r238, %r237, %r236;
	setp.lt.s32 	%p15, %r238, %r198;
	not.b32 	%r239, %r238;
	add.s32 	%r240, %r15, %r239;
	selp.b32 	%r241, %r238, %r240, %p15;
	mul.wide.s32 	%rd14, %r241, 2;
	add.s64 	%rd15, %rd6, %rd14;
	ld.global.s16 	%r242, [%rd15];
	add.s32 	%r243, %r235, %r242;
	add.s32 	%r244, %r228, 2;
	shr.s32 	%r245, %r244, 31;
	xor.b32  	%r246, %r245, %r244;
	setp.lt.s32 	%p16, %r246, %r198;
	not.b32 	%r247, %r246;
	add.s32 	%r248, %r15, %r247;
	selp.b32 	%r249, %r246, %r248, %p16;
	mul.wide.s32 	%rd16, %r249, 2;
	add.s64 	%rd17, %rd6, %rd16;
	ld.global.s16 	%r250, [%rd17];
	add.s32 	%r251, %r243, %r250;
	add.s32 	%r252, %r228, 3;
	shr.s32 	%r253, %r252, 31;
	xor.b32  	%r254, %r253, %r252;
	setp.lt.s32 	%p17, %r254, %r198;
	not.b32 	%r255, %r254;
	add.s32 	%r256, %r15, %r255;
	selp.b32 	%r257, %r254, %r256, %p17;
	mul.wide.s32 	%rd18, %r257, 2;
	add.s64 	%rd19, %rd6, %rd18;
	ld.global.s16 	%r258, [%rd19];
	add.s32 	%r259, %r251, %r258;
	add.s32 	%r260, %r228, 4;
	shr.s32 	%r261, %r260, 31;
	xor.b32  	%r262, %r261, %r260;
	setp.lt.s32 	%p18, %r262, %r198;
	not.b32 	%r263, %r262;
	add.s32 	%r264, %r15, %r263;
	selp.b32 	%r265, %r262, %r264, %p18;
	mul.wide.s32 	%rd20, %r265, 2;
	add.s64 	%rd21, %rd6, %rd20;
	ld.global.s16 	%r266, [%rd21];
	add.s32 	%r267, %r259, %r266;
	add.s32 	%r268, %r228, 5;
	shr.s32 	%r269, %r268, 31;
	xor.b32  	%r270, %r269, %r268;
	setp.lt.s32 	%p19, %r270, %r198;
	not.b32 	%r271, %r270;
	add.s32 	%r272, %r15, %r271;
	selp.b32 	%r273, %r270, %r272, %p19;
	mul.wide.s32 	%rd22, %r273, 2;
	add.s64 	%rd23, %rd6, %rd22;
	ld.global.s16 	%r274, [%rd23];
	add.s32 	%r275, %r267, %r274;
	add.s32 	%r276, %r228, 6;
	shr.s32 	%r277, %r276, 31;
	xor.b32  	%r278, %r277, %r276;
	setp.lt.s32 	%p20, %r278, %r198;
	not.b32 	%r279, %r278;
	add.s32 	%r280, %r15, %r279;
	selp.b32 	%r281, %r278, %r280, %p20;
	mul.wide.s32 	%rd24, %r281, 2;
	add.s64 	%rd25, %rd6, %rd24;
	ld.global.s16 	%r282, [%rd25];
	add.s32 	%r283, %r275, %r282;
	add.s32 	%r284, %r228, 7;
	shr.s32 	%r285, %r284, 31;
	xor.b32  	%r286, %r285, %r284;
	setp.lt.s32 	%p21, %r286, %r198;
	not.b32 	%r287, %r286;
	add.s32 	%r288, %r15, %r287;
	selp.b32 	%r289, %r286, %r288, %p21;
	mul.wide.s32 	%rd26, %r289, 2;
	add.s64 	%rd27, %rd6, %rd26;
	ld.global.s16 	%r290, [%rd27];
	add.s32 	%r595, %r283, %r290;
	add.s32 	%r583, %r583, 8;
	setp.ne.s32 	%p22, %r583, %r168;
	mov.u32 	%r589, %r168;
	@%p22 bra 	$L__BB2_24;
$L__BB2_25:
	setp.eq.s32 	%p23, %r165, 0;
	@%p23 bra 	$L__BB2_33;
	setp.lt.u32 	%p24, %r166, 3;
	@%p24 bra 	$L__BB2_28;
	add.s32 	%r292, %r11, %r589;
	shr.s32 	%r293, %r292, 31;
	xor.b32  	%r294, %r293, %r292;
	setp.lt.s32 	%p25, %r294, %r198;
	not.b32 	%r295, %r294;
	add.s32 	%r296, %r15, %r295;
	selp.b32 	%r297, %r294, %r296, %p25;
	mul.wide.s32 	%rd28, %r297, 2;
	add.s64 	%rd29, %rd6, %rd28;
	ld.global.s16 	%r298, [%rd29];
	add.s32 	%r299, %r595, %r298;
	add.s32 	%r300, %r292, 1;
	shr.s32 	%r301, %r300, 31;
	xor.b32  	%r302, %r301, %r300;
	setp.lt.s32 	%p26, %r302, %r198;
	not.b32 	%r303, %r302;
	add.s32 	%r304, %r15, %r303;
	selp.b32 	%r305, %r302, %r304, %p26;
	mul.wide.s32 	%rd30, %r305, 2;
	add.s64 	%rd31, %rd6, %rd30;
	ld.global.s16 	%r306, [%rd31];
	add.s32 	%r307, %r299, %r306;
	add.s32 	%r308, %r292, 2;
	shr.s32 	%r309, %r308, 31;
	xor.b32  	%r310, %r309, %r308;
	setp.lt.s32 	%p27, %r310, %r198;
	not.b32 	%r311, %r310;
	add.s32 	%r312, %r15, %r311;
	selp.b32 	%r313, %r310, %r312, %p27;
	mul.wide.s32 	%rd32, %r313, 2;
	add.s64 	%rd33, %rd6, %rd32;
	ld.global.s16 	%r314, [%rd33];
	add.s32 	%r315, %r307, %r314;
	add.s32 	%r316, %r292, 3;
	shr.s32 	%r317, %r316, 31;
	xor.b32  	%r318, %r317, %r316;
	setp.lt.s32 	%p28, %r318, %r198;
	not.b32 	%r319, %r318;
	add.s32 	%r320, %r15, %r319;
	selp.b32 	%r321, %r318, %r320, %p28;
	mul.wide.s32 	%rd34, %r321, 2;
	add.s64 	%rd35, %rd6, %rd34;
	ld.global.s16 	%r322, [%rd35];
	add.s32 	%r595, %r315, %r322;
	add.s32 	%r589, %r589, 4;
$L__BB2_28:
	setp.eq.s32 	%p29, %r167, 0;
	@%p29 bra 	$L__BB2_33;
	setp.eq.s32 	%p30, %r167, 1;
	@%p30 bra 	$L__BB2_31;
	add.s32 	%r324, %r11, %r589;
	shr.s32 	%r325, %r324, 31;
	xor.b32  	%r326, %r325, %r324;
	setp.lt.s32 	%p31, %r326, %r198;
	not.b32 	%r327, %r326;
	add.s32 	%r328, %r15, %r327;
	selp.b32 	%r329, %r326, %r328, %p31;
	mul.wide.s32 	%rd36, %r329, 2;
	add.s64 	%rd37, %rd6, %rd36;
	ld.global.s16 	%r330, [%rd37];
	add.s32 	%r331, %r595, %r330;
	add.s32 	%r332, %r324, 1;
	shr.s32 	%r333, %r332, 31;
	xor.b32  	%r334, %r333, %r332;
	setp.lt.s32 	%p32, %r334, %r198;
	not.b32 	%r335, %r334;
	add.s32 	%r336, %r15, %r335;
	selp.b32 	%r337, %r334, %r336, %p32;
	mul.wide.s32 	%rd38, %r337, 2;
	add.s64 	%rd39, %rd6, %rd38;
	ld.global.s16 	%r338, [%rd39];
	add.s32 	%r595, %r331, %r338;
	add.s32 	%r589, %r589, 2;
$L__BB2_31:
	setp.eq.s32 	%p33, %r169, 0;
	@%p33 bra 	$L__BB2_33;
	add.s32 	%r339, %r11, %r589;
	shr.s32 	%r340, %r339, 31;
	xor.b32  	%r341, %r340, %r339;
	setp.lt.s32 	%p34, %r341, %r198;
	not.b32 	%r342, %r341;
	add.s32 	%r343, %r15, %r342;
	selp.b32 	%r344, %r341, %r343, %p34;
	mul.wide.s32 	%rd40, %r344, 2;
	add.s64 	%rd41, %rd6, %rd40;
	ld.global.s16 	%r345, [%rd41];
	add.s32 	%r595, %r595, %r345;
$L__BB2_33:
	add.s32 	%r581, %r581, 1;
	setp.ne.s32 	%p35, %r581, %r4;
	@%p35 bra 	$L__BB2_22;
	bra.uni 	$L__BB2_90;
$L__BB2_34:
	add.s32 	%r17, %r3, -1;
	and.b32  	%r18, %r3, 7;
	add.s32 	%r19, %r18, -1;
	and.b32  	%r20, %r3, 3;
	and.b32  	%r21, %r3, 2147483640;
	and.b32  	%r22, %r3, 1;
	neg.s32 	%r23, %r21;
	add.s32 	%r498, %r1, %r8;
	add.s32 	%r499, %r498, %r7;
	sub.s32 	%r500, %r499, %r5;
	add.s32 	%r24, %r500, 3;
	mov.b32 	%r523, 0;
	mov.u32 	%r595, %r523;
$L__BB2_35:
	setp.lt.u32 	%p52, %r17, 7;
	add.s32 	%r503, %r12, %r523;
	setp.lt.s32 	%p53, %r503, 0;
	setp.ge.s32 	%p54, %r503, %r199;
	or.pred  	%p1, %p53, %p54;
	mul.lo.s32 	%r504, %r503, %r197;
	cvt.s64.s32 	%rd110, %r504;
	add.s64 	%rd3, %rd1, %rd110;
	mov.b32 	%r544, 0;
	@%p52 bra 	$L__BB2_54;
	mov.u32 	%r525, %r24;
	mov.u32 	%r526, %r23;
$L__BB2_37:
	.pragma "nounroll";
	add.s32 	%r30, %r525, -3;
	setp.lt.s32 	%p55, %r30, 0;
	setp.ge.s32 	%p56, %r30, %r198;
	or.pred  	%p57, %p55, %p56;
	or.pred  	%p58, %p57, %p1;
	mov.b32 	%r528, 0;
	@%p58 bra 	$L__BB2_39;
	mul.wide.u32 	%rd111, %r30, 2;
	add.s64 	%rd112, %rd3, %rd111;
	ld.global.s16 	%r528, [%rd112];
$L__BB2_39:
	add.s32 	%r33, %r528, %r595;
	add.s32 	%r34, %r525, -2;
	setp.lt.s32 	%p59, %r34, 0;
	setp.ge.s32 	%p60, %r34, %r198;
	or.pred  	%p61, %p59, %p60;
	or.pred  	%p62, %p61, %p1;
	mov.b32 	%r529, 0;
	@%p62 bra 	$L__BB2_41;
	mul.wide.u32 	%rd113, %r34, 2;
	add.s64 	%rd114, %rd3, %rd113;
	ld.global.s16 	%r529, [%rd114];
$L__BB2_41:
	add.s32 	%r37, %r529, %r33;
	add.s32 	%r38, %r525, -1;
	setp.lt.s32 	%p63, %r38, 0;
	setp.ge.s32 	%p64, %r38, %r198;
	or.pred  	%p65, %p63, %p64;
	or.pred  	%p66, %p65, %p1;
	mov.b32 	%r530, 0;
	@%p66 bra 	$L__BB2_43;
	mul.wide.u32 	%rd115, %r38, 2;
	add.s64 	%rd116, %rd3, %rd115;
	ld.global.s16 	%r530, [%rd116];
$L__BB2_43:
	add.s32 	%r41, %r530, %r37;
	add.s32 	%r42, %r525, 4;
	setp.lt.s32 	%p67, %r525, 0;
	setp.ge.s32 	%p68, %r525, %r198;
	or.pred  	%p69, %p67, %p68;
	or.pred  	%p70, %p69, %p1;
	mov.b32 	%r531, 0;
	@%p70 bra 	$L__BB2_45;
	mul.wide.u32 	%rd117, %r525, 2;
	add.s64 	%rd118, %rd3, %rd117;
	ld.global.s16 	%r531, [%rd118];
$L__BB2_45:
	add.s32 	%r45, %r531, %r41;
	add.s32 	%r46, %r525, 1;
	setp.lt.s32 	%p71, %r46, 0;
	setp.ge.s32 	%p72, %r46, %r198;
	or.pred  	%p73, %p71, %p72;
	or.pred  	%p74, %p73, %p1;
	mov.b32 	%r532, 0;
	@%p74 bra 	$L__BB2_47;
	mul.wide.u32 	%rd119, %r46, 2;
	add.s64 	%rd120, %rd3, %rd119;
	ld.global.s16 	%r532, [%rd120];
$L__BB2_47:
	add.s32 	%r49, %r532, %r45;
	add.s32 	%r50, %r525, 2;
	setp.lt.s32 	%p75, %r50, 0;
	setp.ge.s32 	%p76, %r50, %r198;
	or.pred  	%p77, %p75, %p76;
	or.pred  	%p78, %p77, %p1;
	mov.b32 	%r533, 0;
	@%p78 bra 	$L__BB2_49;
	mul.wide.u32 	%rd121, %r50, 2;
	add.s64 	%rd122, %rd3, %rd121;
	ld.global.s16 	%r533, [%rd122];
$L__BB2_49:
	add.s32 	%r53, %r533, %r49;
	add.s32 	%r54, %r525, 3;
	setp.lt.s32 	%p79, %r54, 0;
	setp.ge.s32 	%p80, %r54, %r198;
	or.pred  	%p81, %p79, %p80;
	or.pred  	%p82, %p81, %p1;
	mov.b32 	%r534, 0;
	@%p82 bra 	$L__BB2_51;
	mul.wide.u32 	%rd123, %r54, 2;
	add.s64 	%rd124, %rd3, %rd123;
	ld.global.s16 	%r534, [%rd124];
$L__BB2_51:
	add.s32 	%r57, %r534, %r53;
	setp.lt.s32 	%p83, %r42, 0;
	setp.ge.s32 	%p84, %r42, %r198;
	or.pred  	%p85, %p83, %p84;
	or.pred  	%p86, %p85, %p1;
	mov.b32 	%r535, 0;
	@%p86 bra 	$L__BB2_53;
	mul.wide.u32 	%rd125, %r42, 2;
	add.s64 	%rd126, %rd3, %rd125;
	ld.global.s16 	%r535, [%rd126];
$L__BB2_53:
	add.s32 	%r595, %r535, %r57;
	add.s32 	%r526, %r526, 8;
	add.s32 	%r525, %r525, 8;
	setp.ne.s32 	%p87, %r526, 0;
	mov.u32 	%r544, %r21;
	@%p87 bra 	$L__BB2_37;
$L__BB2_54:
	setp.eq.s32 	%p88, %r18, 0;
	@%p88 bra 	$L__BB2_76;
	setp.lt.u32 	%p89, %r19, 3;
	@%p89 bra 	$L__BB2_65;
	add.s32 	%r66, %r11, %r544;
	setp.lt.s32 	%p90, %r66, 0;
	setp.ge.s32 	%p91, %r66, %r198;
	or.pred  	%p92, %p90, %p91;
	or.pred  	%p93, %p92, %p1;
	mov.b32 	%r539, 0;
	@%p93 bra 	$L__BB2_58;
	mul.wide.u32 	%rd127, %r66, 2;
	add.s64 	%rd128, %rd3, %rd127;
	ld.global.s16 	%r539, [%rd128];
$L__BB2_58:
	add.s32 	%r69, %r539, %r595;
	add.s32 	%r70, %r66, 1;
	setp.lt.s32 	%p94, %r70, 0;
	setp.ge.s32 	%p95, %r70, %r198;
	or.pred  	%p96, %p94, %p95;
	or.pred  	%p97, %p96, %p1;
	mov.b32 	%r540, 0;
	@%p97 bra 	$L__BB2_60;
	mul.wide.u32 	%rd129, %r70, 2;
	add.s64 	%rd130, %rd3, %rd129;
	ld.global.s16 	%r540, [%rd130];
$L__BB2_60:
	add.s32 	%r73, %r540, %r69;
	add.s32 	%r74, %r66, 2;
	setp.lt.s32 	%p98, %r74, 0;
	setp.ge.s32 	%p99, %r74, %r198;
	or.pred  	%p100, %p98, %p99;
	or.pred  	%p101, %p100, %p1;
	mov.b32 	%r541, 0;
	@%p101 bra 	$L__BB2_62;
	mul.wide.u32 	%rd131, %r74, 2;
	add.s64 	%rd132, %rd3, %rd131;
	ld.global.s16 	%r541, [%rd132];
$L__BB2_62:
	add.s32 	%r77, %r541, %r73;
	add.s32 	%r78, %r66, 3;
	setp.lt.s32 	%p102, %r78, 0;
	setp.ge.s32 	%p103, %r78, %r198;
	or.pred  	%p104, %p102, %p103;
	or.pred  	%p105, %p104, %p1;
	mov.b32 	%r542, 0;
	@%p105 bra 	$L__BB2_64;
	mul.wide.u32 	%rd133, %r78, 2;
	add.s64 	%rd134, %rd3, %rd133;
	ld.global.s16 	%r542, [%rd134];
$L__BB2_64:
	add.s32 	%r595, %r542, %r77;
	add.s32 	%r544, %r544, 4;
$L__BB2_65:
	setp.eq.s32 	%p106, %r20, 0;
	@%p106 bra 	$L__BB2_76;
	setp.eq.s32 	%p107, %r20, 1;
	@%p107 bra 	$L__BB2_72;
	add.s32 	%r86, %r11, %r544;
	setp.lt.s32 	%p108, %r86, 0;
	setp.ge.s32 	%p109, %r86, %r198;
	or.pred  	%p110, %p108, %p109;
	or.pred  	%p111, %p110, %p1;
	mov.b32 	%r546, 0;
	@%p111 bra 	$L__BB2_69;
	mul.wide.u32 	%rd135, %r86, 2;
	add.s64 	%rd136, %rd3, %rd135;
	ld.global.s16 	%r546, [%rd136];
$L__BB2_69:
	add.s32 	%r89, %r546, %r595;
	add.s32 	%r90, %r86, 1;
	setp.lt.s32 	%p112, %r90, 0;
	setp.ge.s32 	%p113, %r90, %r198;
	or.pred  	%p114, %p112, %p113;
	or.pred  	%p115, %p114, %p1;
	mov.b32 	%r547, 0;
	@%p115 bra 	$L__BB2_71;
	mul.wide.u32 	%rd137, %r90, 2;
	add.s64 	%rd138, %rd3, %rd137;
	ld.global.s16 	%r547, [%rd138];
$L__BB2_71:
	add.s32 	%r595, %r547, %r89;
	add.s32 	%r544, %r544, 2;
$L__BB2_72:
	setp.eq.s32 	%p116, %r22, 0;
	@%p116 bra 	$L__BB2_76;
	add.s32 	%r98, %r11, %r544;
	setp.lt.s32 	%p117, %r98, 0;
	setp.ge.s32 	%p118, %r98, %r198;
	or.pred  	%p119, %p117, %p118;
	or.pred  	%p120, %p119, %p1;
	mov.b32 	%r551, 0;
	@%p120 bra 	$L__BB2_75;
	mul.wide.u32 	%rd139, %r98, 2;
	add.s64 	%rd140, %rd3, %rd139;
	ld.global.s16 	%r551, [%rd140];
$L__BB2_75:
	add.s32 	%r595, %r551, %r595;
$L__BB2_76:
	add.s32 	%r523, %r523, 1;
	setp.eq.s32 	%p121, %r523, %r4;
	@%p121 bra 	$L__BB2_90;
	bra.uni 	$L__BB2_35;
$L__BB2_77:
	add.s32 	%r133, %r3, -1;
	and.b32  	%r134, %r3, 7;
	add.s32 	%r135, %r134, -1;
	and.b32  	%r136, %r3, 3;
	add.s32 	%r137, %r12, %r199;
	and.b32  	%r138, %r3, 2147483640;
	add.s32 	%r139, %r11, %r198;
	and.b32  	%r140, %r3, 1;
	mov.b32 	%r567, 0;
	mov.u32 	%r595, %r567;
$L__BB2_78:
	setp.lt.u32 	%p36, %r133, 7;
	add.s32 	%r143, %r567, %r137;
	mov.b32 	%r575, 0;
	@%p36 bra 	$L__BB2_81;
	rem.s32 	%r350, %r143, %r199;
	mul.lo.s32 	%r351, %r350, %r197;
	cvt.s64.s32 	%rd42, %r351;
	add.s64 	%rd5, %rd1, %rd42;
	mov.b32 	%r569, 0;
$L__BB2_80:
	.pragma "nounroll";
	add.s32 	%r352, %r569, %r139;
	rem.s32 	%r353, %r352, %r198;
	mul.wide.s32 	%rd43, %r353, 2;
	add.s64 	%rd44, %rd5, %rd43;
	ld.global.s16 	%r354, [%rd44];
	add.s32 	%r355, %r595, %r354;
	add.s32 	%r356, %r352, 1;
	rem.s32 	%r357, %r356, %r198;
	mul.wide.s32 	%rd45, %r357, 2;
	add.s64 	%rd46, %rd5, %rd45;
	ld.global.s16 	%r358, [%rd46];
	add.s32 	%r359, %r355, %r358;
	add.s32 	%r360, %r352, 2;
	rem.s32 	%r361, %r360, %r198;
	mul.wide.s32 	%rd47, %r361, 2;
	add.s64 	%rd48, %rd5, %rd47;
	ld.global.s16 	%r362, [%rd48];
	add.s32 	%r363, %r359, %r362;
	add.s32 	%r364, %r352, 3;
	rem.s32 	%r365, %r364, %r198;
	mul.wide.s32 	%rd49, %r365, 2;
	add.s64 	%rd50, %rd5, %rd49;
	ld.global.s16 	%r366, [%rd50];
	add.s32 	%r367, %r363, %r366;
	add.s32 	%r368, %r352, 4;
	rem.s32 	%r369, %r368, %r198;
	mul.wide.s32 	%rd51, %r369, 2;
	add.s64 	%rd52, %rd5, %rd51;
	ld.global.s16 	%r370, [%rd52];
	add.s32 	%r371, %r367, %r370;
	add.s32 	%r372, %r352, 5;
	rem.s32 	%r373, %r372, %r198;
	mul.wide.s32 	%rd53, %r373, 2;
	add.s64 	%rd54, %rd5, %rd53;
	ld.global.s16 	%r374, [%rd54];
	add.s32 	%r375, %r371, %r374;
	add.s32 	%r376, %r352, 6;
	rem.s32 	%r377, %r376, %r198;
	mul.wide.s32 	%rd55, %r377, 2;
	add.s64 	%rd56, %rd5, %rd55;
	ld.global.s16 	%r378, [%rd56];
	add.s32 	%r379, %r375, %r378;
	add.s32 	%r380, %r352, 7;
	rem.s32 	%r381, %r380, %r198;
	mul.wide.s32 	%rd57, %r381, 2;
	add.s64 	%rd58, %rd5, %rd57;
	ld.global.s16 	%r382, [%rd58];
	add.s32 	%r595, %r379, %r382;
	add.s32 	%r569, %r569, 8;
	setp.ne.s32 	%p37, %r569, %r138;
	mov.u32 	%r575, %r138;
	@%p37 bra 	$L__BB2_80;
$L__BB2_81:
	setp.eq.s32 	%p38, %r134, 0;
	@%p38 bra 	$L__BB2_89;
	setp.lt.u32 	%p39, %r135, 3;
	@%p39 bra 	$L__BB2_84;
	add.s32 	%r384, %r575, %r139;
	rem.s32 	%r385, %r384, %r198;
	rem.s32 	%r386, %r143, %r199;
	mul.lo.s32 	%r387, %r386, %r197;
	cvt.s64.s32 	%rd59, %r387;
	add.s64 	%rd60, %rd1, %rd59;
	mul.wide.s32 	%rd61, %r385, 2;
	add.s64 	%rd62, %rd60, %rd61;
	ld.global.s16 	%r388, [%rd62];
	add.s32 	%r389, %r595, %r388;
	add.s32 	%r390, %r384, 1;
	rem.s32 	%r391, %r390, %r198;
	mul.wide.s32 	%rd63, %r391, 2;
	add.s64 	%rd64, %rd60, %rd63;
	ld.global.s16 	%r392, [%rd64];
	add.s32 	%r393, %r389, %r392;
	add.s32 	%r394, %r384, 2;
	rem.s32 	%r395, %r394, %r198;
	mul.wide.s32 	%rd65, %r395, 2;
	add.s64 	%rd66, %rd60, %rd65;
	ld.global.s16 	%r396, [%rd66];
	add.s32 	%r397, %r393, %r396;
	add.s32 	%r398, %r384, 3;
	rem.s32 	%r399, %r398, %r198;
	mul.wide.s32 	%rd67, %r399, 2;
	add.s64 	%rd68, %rd60, %rd67;
	ld.global.s16 	%r400, [%rd68];
	add.s32 	%r595, %r397, %r400;
	add.s32 	%r575, %r575, 4;
$L__BB2_84:
	setp.eq.s32 	%p40, %r136, 0;
	@%p40 bra 	$L__BB2_89;
	setp.eq.s32 	%p41, %r136, 1;
	@%p41 bra 	$L__BB2_87;
	add.s32 	%r402, %r575, %r139;
	rem.s32 	%r403, %r402, %r198;
	rem.s32 	%r404, %r143, %r199;
	mul.lo.s32 	%r405, %r404, %r197;
	cvt.s64.s32 	%rd69, %r405;
	add.s64 	%rd70, %rd1, %rd69;
	mul.wide.s32 	%rd71, %r403, 2;
	add.s64 	%rd72, %rd70, %rd71;
	ld.global.s16 	%r406, [%rd72];
	add.s32 	%r407, %r595, %r406;
	add.s32 	%r408, %r402, 1;
	rem.s32 	%r409, %r408, %r198;
	mul.wide.s32 	%rd73, %r409, 2;
	add.s64 	%rd74, %rd70, %rd73;
	ld.global.s16 	%r410, [%rd74];
	add.s32 	%r595, %r407, %r410;
	add.s32 	%r575, %r575, 2;
$L__BB2_87:
	setp.eq.s32 	%p42, %r140, 0;
	@%p42 bra 	$L__BB2_89;
	add.s32 	%r411, %r575, %r139;
	rem.s32 	%r412, %r411, %r198;
	rem.s32 	%r413, %r143, %r199;
	mul.lo.s32 	%r414, %r413, %r197;
	cvt.s64.s32 	%rd75, %r414;
	add.s64 	%rd76, %rd1, %rd75;
	mul.wide.s32 	%rd77, %r412, 2;
	add.s64 	%rd78, %rd76, %rd77;
	ld.global.s16 	%r415, [%rd78];
	add.s32 	%r595, %r595, %r415;
$L__BB2_89:
	add.s32 	%r567, %r567, 1;
	setp.eq.s32 	%p43, %r567, %r4;
	@%p43 bra 	$L__BB2_90;
	bra.uni 	$L__BB2_78;
$L__BB2_90:
	mul.lo.s32 	%r597, %r4, %r3;
$L__BB2_91:
	setp.lt.s32 	%p122, %r597, 1;
	mov.b16 	%rs4, 0;
	@%p122 bra 	$L__BB2_93;
	div.s32 	%r522, %r595, %r597;
	cvt.u16.u32 	%rs4, %r522;
$L__BB2_93:
	mul.wide.s32 	%rd141, %r9, 2;
	add.s64 	%rd142, %rd2, %rd141;
	st.global.u16 	[%rd142], %rs4;
$L__BB2_94:
	ret;

}
	// .globl	_Z34nppiFilterBoxBorder_32f_C1R_kernelPKfi8NppiSize9NppiPointPfiS1_S1_S2_14NppiBorderType
.visible .entry _Z34nppiFilterBoxBorder_32f_C1R_kernelPKfi8NppiSize9NppiPointPfiS1_S1_S2_14NppiBorderType(
	.param .u64 .ptr .align 1 _Z34nppiFilterBoxBorder_32f_C1R_kernelPKfi8NppiSize9NppiPointPfiS1_S1_S2_14NppiBorderType_param_0,
	.param .u32 _Z34nppiFilterBoxBorder_32f_C1R_kernelPKfi8NppiSize9NppiPointPfiS1_S1_S2_14NppiBorderType_param_1,
	.param .align 4 .b8 _Z34nppiFilterBoxBorder_32f_C1R_kernelPKfi8NppiSize9NppiPointPfiS1_S1_S2_14NppiBorderType_param_2[8],
	.param .align 4 .b8 _Z34nppiFilterBoxBorder_32f_C1R_kernelPKfi8NppiSize9NppiPointPfiS1_S1_S2_14NppiBorderType_param_3[8],
	.param .u64 .ptr .align 1 _Z34nppiFilterBoxBorder_32f_C1R_kernelPKfi8NppiSize9NppiPointPfiS1_S1_S2_14NppiBorderType_param_4,
	.param .u32 _Z34nppiFilterBoxBorder_32f_C1R_kernelPKfi8NppiSize9NppiPointPfiS1_S1_S2_14NppiBorderType_param_5,
	.param .align 4 .b8 _Z34nppiFilterBoxBorder_32f_C1R_kernelPKfi8NppiSize9NppiPointPfiS1_S1_S2_14NppiBorderType_param_6[8],
	.param .align 4 .b8 _Z34nppiFilterBoxBorder_32f_C1R_kernelPKfi8NppiSize9NppiPointPfiS1_S1_S2_14NppiBorderType_param_7[8],
	.param .align 4 .b8 _Z34nppiFilterBoxBorder_32f_C1R_kernelPKfi8NppiSize9NppiPointPfiS1_S1_S2_14NppiBorderType_param_8[8],
	.param .u32 _Z34nppiFilterBoxBorder_32f_C1R_kernelPKfi8NppiSize9NppiPointPfiS1_S1_S2_14NppiBorderType_param_9
)
{
	.reg .pred 	%p<123>;
	.reg .b32 	%r<343>;
	.reg .b32 	%f<267>;
	.reg .b64 	%rd<144>;

	ld.param.u32 	%r104, [_Z34nppiFilterBoxBorder_32f_C1R_kernelPKfi8NppiSize9NppiPointPfiS1_S1_S2_14NppiBorderType_param_2+4];
	ld.param.u32 	%r103, [_Z34nppiFilterBoxBorder_32f_C1R_kernelPKfi8NppiSize9NppiPointPfiS1_S1_S2_14NppiBorderType_param_2];
	ld.param.u32 	%r1, [_Z34nppiFilterBoxBorder_32f_C1R_kernelPKfi8NppiSize9NppiPointPfiS1_S1_S2_14NppiBorderType_param_3];
	ld.param.u32 	%r2, [_Z34nppiFilterBoxBorder_32f_C1R_kernelPKfi8NppiSize9NppiPointPfiS1_S1_S2_14NppiBorderType_param_3+4];
	ld.param.u32 	%r3, [_Z34nppiFilterBoxBorder_32f_C1R_kernelPKfi8NppiSize9NppiPointPfiS1_S1_S2_14NppiBorderType_param_7];
	ld.param.u32 	%r4, [_Z34nppiFilterBoxBorder_32f_C1R_kernelPKfi8NppiSize9NppiPointPfiS1_S1_S2_14NppiBorderType_param_7+4];
	ld.param.u32 	%r5, [_Z34nppiFilterBoxBorder_32f_C1R_kernelPKfi8NppiSize9NppiPointPfiS1_S1_S2_14NppiBorderType_param_8];
	ld.param.u32 	%r6, [_Z34nppiFilterBoxBorder_32f_C1R_kernelPKfi8NppiSize9NppiPointPfiS1_S1_S2_14NppiBorderType_param_8+4];
	ld.param.u32 	%r107, [_Z34nppiFilterBoxBorder_32f_C1R_kernelPKfi8NppiSize9NppiPointPfiS1_S1_S2_14NppiBorderType_param_6];
	ld.param.u64 	%rd8, [_Z34nppiFilterBoxBorder_32f_C1R_kernelPKfi8NppiSize9NppiPointPfiS1_S1_S2_14NppiBorderType_param_0];
	ld.param.u32 	%r102, [_Z34nppiFilterBoxBorder_32f_C1R_kernelPKfi8NppiSize9NppiPointPfiS1_S1_S2_14NppiBorderType_param_1];
	ld.param.u32 	%r105, [_Z34nppiFilterBoxBorder_32f_C1R_kernelPKfi8NppiSize9NppiPointPfiS1_S1_S2_14NppiBorderType_param_5];
	ld.param.u32 	%r108, [_Z34nppiFilterBoxBorder_32f_C1R_kernelPKfi8NppiSize9NppiPointPfiS1_S1_S2_14NppiBorderType_param_6+4];
	ld.param.u32 	%r106, [_Z34nppiFilterBoxBorder_32f_C1R_kernelPKfi8NppiSize9NppiPointPfiS1_S1_S2_14NppiBorderType_param_9];
	cvta.to.global.u64 	%rd1, %rd8;
	mov.u32 	%r110, %ctaid.x;
	mov.u32 	%r111, %ntid.x;
	mul.lo.s32 	%r7, %r110, %r111;
	mov.u32 	%r8, %tid.x;
	add.s32 	%r9, %r7, %r8;
	mov.u32 	%r112, %ctaid.y;
	mov.u32 	%r113, %ntid.y;
	mov.u32 	%r114, %tid.y;
	mad.lo.s32 	%r115, %r112, %r113, %r114;
	setp.ge.s32 	%p2, %r9, %r107;
	setp.ge.s32 	%p3, %r115, %r108;
	or.pred  	%p4, %p2, %p3;
	mov.f32 	%f264, 0f00000000;
	@%p4 bra 	$L__BB3_94;
	ld.param.u64 	%rd143, [_Z34nppiFilterBoxBorder_32f_C1R_kernelPKfi8NppiSize9NppiPointPfiS1_S1_S2_14NppiBorderType_param_4];
	cvta.to.global.u64 	%rd9, %rd143;
	mul.lo.s32 	%r117, %r105, %r115;
	cvt.s64.s32 	%rd10, %r117;
	add.s64 	%rd2, %rd9, %rd10;
	setp.lt.s32 	%p5, %r4, 1;
	mov.b32 	%r342, 0;
	@%p5 bra 	$L__BB3_91;
	setp.lt.s32 	%p6, %r3, 1;
	add.s32 	%r119, %r1, %r9;
	sub.s32 	%r11, %r119, %r5;
	add.s32 	%r120, %r2, %r115;
	sub.s32 	%r12, %r120, %r6;
	shl.b32 	%r15, %r103, 1;
	add.s32 	%r16, %r103, -1;
	@%p6 bra 	$L__BB3_91;
	mov.f32 	%f264, 0f00000000;
	setp.gt.s32 	%p7, %r106, 2;
	@%p7 bra 	$L__BB3_19;
	setp.eq.s32 	%p10, %r106, 1;
	@%p10 bra 	$L__BB3_34;
	setp.eq.s32 	%p11, %r106, 2;
	@%p11 bra 	$L__BB3_6;
	bra.uni 	$L__BB3_90;
$L__BB3_6:
	add.s32 	%r50, %r3, -1;
	and.b32  	%r51, %r3, 7;
	add.s32 	%r52, %r51, -1;
	and.b32  	%r53, %r3, 3;
	and.b32  	%r54, %r3, 2147483640;
	and.b32  	%r55, %r3, 1;
	add.s32 	%r56, %r104, -1;
	mov.f32 	%f264, 0f00000000;
	mov.b32 	%r327, 0;
$L__BB3_7:
	setp.lt.u32 	%p44, %r50, 7;
	add.s32 	%r264, %r12, %r327;
	min.s32 	%r265, %r264, %r56;
	max.s32 	%r266, %r265, 0;
	mul.lo.s32 	%r267, %r266, %r102;
	cvt.s64.s32 	%rd79, %r267;
	add.s64 	%rd4, %rd1, %rd79;
	mov.b32 	%r330, 0;
	@%p44 bra 	$L__BB3_10;
	mov.b32 	%r328, 0;
$L__BB3_9:
	.pragma "nounroll";
	add.s32 	%r269, %r11, %r328;
	min.s32 	%r270, %r269, %r16;
	max.s32 	%r271, %r270, 0;
	mul.wide.u32 	%rd80, %r271, 4;
	add.s64 	%rd81, %rd4, %rd80;
	ld.global.f32 	%f163, [%rd81];
	add.f32 	%f164, %f264, %f163;
	add.s32 	%r272, %r269, 1;
	min.s32 	%r273, %r272, %r16;
	max.s32 	%r274, %r273, 0;
	mul.wide.u32 	%rd82, %r274, 4;
	add.s64 	%rd83, %rd4, %rd82;
	ld.global.f32 	%f165, [%rd83];
	add.f32 	%f166, %f164, %f165;
	add.s32 	%r275, %r269, 2;
	min.s32 	%r276, %r275, %r16;
	max.s32 	%r277, %r276, 0;
	mul.wide.u32 	%rd84, %r277, 4;
	add.s64 	%rd85, %rd4, %rd84;
	ld.global.f32 	%f167, [%rd85];
	add.f32 	%f168, %f166, %f167;
	add.s32 	%r278, %r269, 3;
	min.s32 	%r279, %r278, %r16;
	max.s32 	%r280, %r279, 0;
	mul.wide.u32 	%rd86, %r280, 4;
	add.s64 	%rd87, %rd4, %rd86;
	ld.global.f32 	%f169, [%rd87];
	add.f32 	%f170, %f168, %f169;
	add.s32 	%r281, %r269, 4;
	min.s32 	%r282, %r281, %r16;
	max.s32 	%r283, %r282, 0;
	mul.wide.u32 	%rd88, %r283, 4;
	add.s64 	%rd89, %rd4, %rd88;
	ld.global.f32 	%f171, [%rd89];
	add.f32 	%f172, %f170, %f171;
	add.s32 	%r284, %r269, 5;
	min.s32 	%r285, %r284, %r16;
	max.s32 	%r286, %r285, 0;
	mul.wide.u32 	%rd90, %r286, 4;
	add.s64 	%rd91, %rd4, %rd90;
	ld.global.f32 	%f173, [%rd91];
	add.f32 	%f174, %f172, %f173;
	add.s32 	%r287, %r269, 6;
	min.s32 	%r288, %r287, %r16;
	max.s32 	%r289, %r288, 0;
	mul.wide.u32 	%rd92, %r289, 4;
	add.s64 	%rd93, %rd4, %rd92;
	ld.global.f32 	%f175, [%rd93];
	add.f32 	%f176, %f174, %f175;
	add.s32 	%r290, %r269, 7;
	min.s32 	%r291, %r290, %r16;
	max.s32 	%r292, %r291, 0;
	mul.wide.u32 	%rd94, %r292, 4;
	add.s64 	%rd95, %rd4, %rd94;
	ld.global.f32 	%f177, [%rd95];
	add.f32 	%f264, %f176, %f177;
	add.s32 	%r328, %r328, 8;
	setp.ne.s32 	%p45, %r328, %r54;
	mov.u32 	%r330, %r54;
	@%p45 bra 	$L__BB3_9;
$L__BB3_10:
	setp.eq.s32 	%p46, %r51, 0;
	@%p46 bra 	$L__BB3_18;
	setp.lt.u32 	%p47, %r52, 3;
	@%p47 bra 	$L__BB3_13;
	add.s32 	%r293, %r11, %r330;
	min.s32 	%r294, %r293, %r16;
	max.s32 	%r295, %r294, 0;
	mul.wide.u32 	%rd96, %r295, 4;
	add.s64 	%rd97, %rd4, %rd96;
	ld.global.f32 	%f179, [%rd97];
	add.f32 	%f180, %f264, %f179;
	add.s32 	%r296, %r293, 1;
	min.s32 	%r297, %r296, %r16;
	max.s32 	%r298, %r297, 0;
	mul.wide.u32 	%rd98, %r298, 4;
	add.s64 	%rd99, %rd4, %rd98;
	ld.global.f32 	%f181, [%rd99];
	add.f32 	%f182, %f180, %f181;
	add.s32 	%r299, %r293, 2;
	min.s32 	%r300, %r299, %r16;
	max.s32 	%r301, %r300, 0;
	mul.wide.u32 	%rd100, %r301, 4;
	add.s64 	%rd101, %rd4, %rd100;
	ld.global.f32 	%f183, [%rd101];
	add.f32 	%f184, %f182, %f183;
	add.s32 	%r302, %r293, 3;
	min.s32 	%r303, %r302, %r16;
	max.s32 	%r304, %r303, 0;
	mul.wide.u32 	%rd102, %r304, 4;
	add.s64 	%rd103, %rd4, %rd102;
	ld.global.f32 	%f185, [%rd103];
	add.f32 	%f264, %f184, %f185;
	add.s32 	%r330, %r330, 4;
$L__BB3_13:
	setp.eq.s32 	%p48, %r53, 0;
	@%p48 bra 	$L__BB3_18;
	setp.eq.s32 	%p49, %r53, 1;
	@%p49 bra 	$L__BB3_16;
	add.s32 	%r305, %r11, %r330;
	min.s32 	%r306, %r305, %r16;
	max.s32 	%r307, %r306, 0;
	mul.wide.u32 	%rd104, %r307, 4;
	add.s64 	%rd105, %rd4, %rd104;
	ld.global.f32 	%f187, [%rd105];
	add.f32 	%f188, %f264, %f187;
	add.s32 	%r308, %r305, 1;
	min.s32 	%r309, %r308, %r16;
	max.s32 	%r310, %r309, 0;
	mul.wide.u32 	%rd106, %r310, 4;
	add.s64 	%rd107, %rd4, %rd106;
	ld.global.f32 	%f189, [%rd107];
	add.f32 	%f264, %f188, %f189;
	add.s32 	%r330, %r330, 2;
$L__BB3_16:
	setp.eq.s32 	%p50, %r55, 0;
	@%p50 bra 	$L__BB3_18;
	add.s32 	%r311, %r11, %r330;
	min.s32 	%r312, %r311, %r16;
	max.s32 	%r313, %r312, 0;
	mul.wide.u32 	%rd108, %r313, 4;
	add.s64 	%rd109, %rd4, %rd108;
	ld.global.f32 	%f190, [%rd109];
	add.f32 	%f264, %f264, %f190;
$L__BB3_18:
	add.s32 	%r327, %r327, 1;
	setp.eq.s32 	%p51, %r327, %r4;
	@%p51 bra 	$L__BB3_90;
	bra.uni 	$L__BB3_7;
$L__BB3_19:
	setp.eq.s32 	%p8, %r106, 3;
	@%p8 bra 	$L__BB3_77;
	setp.eq.s32 	%p9, %r106, 4;
	@%p9 bra 	$L__BB3_21;
	bra.uni 	$L__BB3_90;
$L__BB3_21:
	add.s32 	%r84, %r3, -1;
	and.b32  	%r85, %r3, 7;
	add.s32 	%r86, %r85, -1;
	and.b32  	%r87, %r3, 3;
	and.b32  	%r88, %r3, 2147483640;
	and.b32  	%r89, %r3, 1;
	shl.b32 	%r90, %r104, 1;
	mov.f32 	%f264, 0f00000000;
	mov.b32 	%r337, 0;
$L__BB3_22:
	setp.lt.u32 	%p12, %r84, 7;
	add.s32 	%r123, %r12, %r337;
	shr.s32 	%r124, %r123, 31;
	xor.b32  	%r125, %r124, %r123;
	setp.lt.s32 	%p13, %r125, %r104;
	not.b32 	%r126, %r125;
	add.s32 	%r127, %r90, %r126;
	selp.b32 	%r128, %r125, %r127, %p13;
	mul.lo.s32 	%r129, %r128, %r102;
	cvt.s64.s32 	%rd11, %r129;
	add.s64 	%rd6, %rd1, %rd11;
	mov.b32 	%r340, 0;
	@%p12 bra 	$L__BB3_25;
	mov.b32 	%r338, 0;
$L__BB3_24:
	.pragma "nounroll";
	add.s32 	%r131, %r11, %r338;
	shr.s32 	%r132, %r131, 31;
	xor.b32  	%r133, %r132, %r131;
	setp.lt.s32 	%p14, %r133, %r103;
	not.b32 	%r134, %r133;
	add.s32 	%r135, %r15, %r134;
	selp.b32 	%r136, %r133, %r135, %p14;
	mul.wide.s32 	%rd12, %r136, 4;
	add.s64 	%rd13, %rd6, %rd12;
	ld.global.f32 	%f103, [%rd13];
	add.f32 	%f104, %f264, %f103;
	add.s32 	%r137, %r131, 1;
	shr.s32 	%r138, %r137, 31;
	xor.b32  	%r139, %r138, %r137;
	setp.lt.s32 	%p15, %r139, %r103;
	not.b32 	%r140, %r139;
	add.s32 	%r141, %r15, %r140;
	selp.b32 	%r142, %r139, %r141, %p15;
	mul.wide.s32 	%rd14, %r142, 4;
	add.s64 	%rd15, %rd6, %rd14;
	ld.global.f32 	%f105, [%rd15];
	add.f32 	%f106, %f104, %f105;
	add.s32 	%r143, %r131, 2;
	shr.s32 	%r144, %r143, 31;
	xor.b32  	%r145, %r144, %r143;
	setp.lt.s32 	%p16, %r145, %r103;
	not.b32 	%r146, %r145;
	add.s32 	%r147, %r15, %r146;
	selp.b32 	%r148, %r145, %r147, %p16;
	mul.wide.s32 	%rd16, %r148, 4;
	add.s64 	%rd17, %rd6, %rd16;
	ld.global.f32 	%f107, [%rd17];
	add.f32 	%f108, %f106, %f107;
	add.s32 	%r149, %r131, 3;
	shr.s32 	%r150, %r149, 31;
	xor.b32  	%r151, %r150, %r149;
	setp.lt.s32 	%p17, %r151, %r103;
	not.b32 	%r152, %r151;
	add.s32 	%r153, %r15, %r152;
	selp.b32 	%r154, %r151, %r153, %p17;
	mul.wide.s32 	%rd18, %r154, 4;
	add.s64 	%rd19, %rd6, %rd18;
	ld.global.f32 	%f109, [%rd19];
	add.f32 	%f110, %f108, %f109;
	add.s32 	%r155, %r131, 4;
	shr.s32 	%r156, %r155, 31;
	xor.b32  	%r157, %r156, %r155;
	setp.lt.s32 	%p18, %r157, %r103;
	not.b32 	%r158, %r157;
	add.s32 	%r159, %r15, %r158;
	selp.b32 	%r160, %r157, %r159, %p18;
	mul.wide.s32 	%rd20, %r160, 4;
	add.s64 	%rd21, %rd6, %rd20;
	ld.global.f32 	%f111, [%rd21];
	add.f32 	%f112, %f110, %f111;
	add.s32 	%r161, %r131, 5;
	shr.s32 	%r162, %r161, 31;
	xor.b32  	%r163, %r162, %r161;
	setp.lt.s32 	%p19, %r163, %r103;
	not.b32 	%r164, %r163;
	add.s32 	%r165, %r15, %r164;
	selp.b32 	%r166, %r163, %r165, %p19;
	mul.wide.s32 	%rd22, %r166, 4;
	add.s64 	%rd23, %rd6, %rd22;
	ld.global.f32 	%f113, [%rd23];
	add.f32 	%f114, %f112, %f113;
	add.s32 	%r167, %r131, 6;
	shr.s32 	%r168, %r167, 31;
	xor.b32  	%r169, %r168, %r167;
	setp.lt.s32 	%p20, %r169, %r103;
	not.b32 	%r170, %r169;
	add.s32 	%r171, %r15, %r170;
	selp.b32 	%r172, %r169, %r171, %p20;
	mul.wide.s32 	%rd24, %r172, 4;
	add.s64 	%rd25, %rd6, %rd24;
	ld.global.f32 	%f115, [%rd25];
	add.f32 	%f116, %f114, %f115;
	add.s32 	%r173, %r131, 7;
	shr.s32 	%r174, %r173, 31;
	xor.b32  	%r175, %r174, %r173;
	setp.lt.s32 	%p21, %r175, %r103;
	not.b32 	%r176, %r175;
	add.s32 	%r177, %r15, %r176;
	selp.b32 	%r178, %r175, %r177, %p21;
	mul.wide.s32 	%rd26, %r178, 4;
	add.s64 	%rd27, %rd6, %rd26;
	ld.global.f32 	%f117, [%rd27];
	add.f32 	%f264, %f116, %f117;
	add.s32 	%r338, %r338, 8;
	setp.ne.s32 	%p22, %r338, %r88;
	mov.u32 	%r340, %r88;
	@%p22 bra 	$L__BB3_24;
$L__BB3_25:
	setp.eq.s32 	%p23, %r85, 0;
	@%p23 bra 	$L__BB3_33;
	setp.lt.u32 	%p24, %r86, 3;
	@%p24 bra 	$L__BB3_28;
	add.s32 	%r179, %r11, %r340;
	shr.s32 	%r180, %r179, 31;
	xor.b32  	%r181, %r180, %r179;
	setp.lt.s32 	%p25, %r181, %r103;
	not.b32 	%r182, %r181;
	add.s32 	%r183, %r15, %r182;
	selp.b32 	%r184, %r181, %r183, %p25;
	mul.wide.s32 	%rd28, %r184, 4;
	add.s64 	%rd29, %rd6, %rd28;
	ld.global.f32 	%f119, [%rd29];
	add.f32 	%f120, %f264, %f119;
	add.s32 	%r185, %r179, 1;
	shr.s32 	%r186, %r185, 31;
	xor.b32  	%r187, %r186, %r185;
	setp.lt.s32 	%p26, %r187, %r103;
	not.b32 	%r188, %r187;
	add.s32 	%r189, %r15, %r188;
	selp.b32 	%r190, %r187, %r189, %p26;
	mul.wide.s32 	%rd30, %r190, 4;
	add.s64 	%rd31, %rd6, %rd30;
	ld.global.f32 	%f121, [%rd31];
	add.f32 	%f122, %f120, %f121;
	add.s32 	%r191, %r179, 2;
	shr.s32 	%r192, %r191, 31;
	xor.b32  	%r193, %r192, %r191;
	setp.lt.s32 	%p27, %r193, %r103;
	not.b32 	%r194, %r193;
	add.s32 	%r195, %r15, %r194;
	selp.b32 	%r196, %r193, %r195, %p27;
	mul.wide.s32 	%rd32, %r196, 4;
	add.s64 	%rd33, %rd6, %rd32;
	ld.global.f32 	%f123, [%rd33];
	add.f32 	%f124, %f122, %f123;
	add.s32 	%r197, %r179, 3;
	shr.s32 	%r198, %r197, 31;
	xor.b32  	%r199, %r198, %r197;
	setp.lt.s32 	%p28, %r199, %r103;
	not.b32 	%r200, %r199;
	add.s32 	%r201, %r15, %r200;
	selp.b32 	%r202, %r199, %r201, %p28;
	mul.wide.s32 	%rd34, %r202, 4;
	add.s64 	%rd35, %rd6, %rd34;
	ld.global.f32 	%f125, [%rd35];
	add.f32 	%f264, %f124, %f125;
	add.s32 	%r340, %r340, 4;
$L__BB3_28:
	setp.eq.s32 	%p29, %r87, 0;
	@%p29 bra 	$L__BB3_33;
	setp.eq.s32 	%p30, %r87, 1;
	@%p30 bra 	$L__BB3_31;
	add.s32 	%r203, %r11, %r340;
	shr.s32 	%r204, %r203, 31;
	xor.b32  	%r205, %r204, %r203;
	setp.lt.s32 	%p31, %r205, %r103;
	not.b32 	%r206, %r205;
	add.s32 	%r207, %r15, %r206;
	selp.b32 	%r208, %r205, %r207, %p31;
	mul.wide.s32 	%rd36, %r208, 4;
	add.s64 	%rd37, %rd6, %rd36;
	ld.global.f32 	%f127, [%rd37];
	add.f32 	%f128, %f264, %f127;
	add.s32 	%r209, %r203, 1;
	shr.s32 	%r210, %r209, 31;
	xor.b32  	%r211, %r210, %r209;
	setp.lt.s32 	%p32, %r211, %r103;
	not.b32 	%r212, %r211;
	add.s32 	%r213, %r15, %r212;
	selp.b32 	%r214, %r211, %r213, %p32;
	mul.wide.s32 	%rd38, %r214, 4;
	add.s64 	%rd39, %rd6, %rd38;
	ld.global.f32 	%f129, [%rd39];
	add.f32 	%f264, %f128, %f129;
	add.s32 	%r340, %r340, 2;
$L__BB3_31:
	setp.eq.s32 	%p33, %r89, 0;
	@%p33 bra 	$L__BB3_33;
	add.s32 	%r215, %r11, %r340;
	shr.s32 	%r216, %r215, 31;
	xor.b32  	%r217, %r216, %r215;
	setp.lt.s32 	%p34, %r217, %r103;
	not.b32 	%r218, %r217;
	add.s32 	%r219, %r15, %r218;
	selp.b32 	%r220, %r217, %r219, %p34;
	mul.wide.s32 	%rd40, %r220, 4;
	add.s64 	%rd41, %rd6, %rd40;
	ld.global.f32 	%f130, [%rd41];
	add.f32 	%f264, %f264, %f130;
$L__BB3_33:
	add.s32 	%r337, %r337, 1;
	setp.ne.s32 	%p35, %r337, %r4;
	@%p35 bra 	$L__BB3_22;
	bra.uni 	$L__BB3_90;
$L__BB3_34:
	add.s32 	%r17, %r3, -1;
	and.b32  	%r18, %r3, 7;
	add.s32 	%r19, %r18, -1;
	and.b32  	%r20, %r3, 3;
	and.b32  	%r21, %r3, 2147483640;
	and.b32  	%r22, %r3, 1;
	neg.s32 	%r23, %r21;
	add.s32 	%r315, %r1, %r8;
	add.s32 	%r316, %r315, %r7;
	sub.s32 	%r317, %r316, %r5;
	add.s32 	%r24, %r317, 3;
	mov.f32 	%f264, 0f00000000;
	mov.b32 	%r321, 0;
$L__BB3_35:
	setp.lt.u32 	%p52, %r17, 7;
	add.s32 	%r319, %r12, %r321;
	setp.lt.s32 	%p53, %r319, 0;
	setp.ge.s32 	%p54, %r319, %r104;
	or.pred  	%p1, %p53, %p54;
	mul.lo.s32 	%r320, %r319, %r102;
	cvt.s64.s32 	%rd110, %r320;
	add.s64 	%rd3, %rd1, %rd110;
	mov.b32 	%r325, 0;
	@%p52 bra 	$L__BB3_54;
	mov.u32 	%r322, %r24;
	mov.u32 	%r323, %r23;
$L__BB3_37:
	.pragma "nounroll";
	add.s32 	%r28, %r322, -3;
	setp.lt.s32 	%p55, %r28, 0;
	setp.ge.s32 	%p56, %r28, %r103;
	or.pred  	%p57, %p55, %p56;
	or.pred  	%p58, %p57, %p1;
	mov.f32 	%f215, 0f00000000;
	@%p58 bra 	$L__BB3_39;
	mul.wide.u32 	%rd111, %r28, 4;
	add.s64 	%rd112, %rd3, %rd111;
	ld.global.f32 	%f215, [%rd112];
$L__BB3_39:
	add.f32 	%f5, %f264, %f215;
	add.s32 	%r29, %r322, -2;
	setp.lt.s32 	%p59, %r29, 0;
	setp.ge.s32 	%p60, %r29, %r103;
	or.pred  	%p61, %p59, %p60;
	or.pred  	%p62, %p61, %p1;
	mov.f32 	%f216, 0f00000000;
	@%p62 bra 	$L__BB3_41;
	mul.wide.u32 	%rd113, %r29, 4;
	add.s64 	%rd114, %rd3, %rd113;
	ld.global.f32 	%f216, [%rd114];
$L__BB3_41:
	add.f32 	%f8, %f5, %f216;
	add.s32 	%r30, %r322, -1;
	setp.lt.s32 	%p63, %r30, 0;
	setp.ge.s32 	%p64, %r30, %r103;
	or.pred  	%p65, %p63, %p64;
	or.pred  	%p66, %p65, %p1;
	mov.f32 	%f217, 0f00000000;
	@%p66 bra 	$L__BB3_43;
	mul.wide.u32 	%rd115, %r30, 4;
	add.s64 	%rd116, %rd3, %rd115;
	ld.global.f32 	%f217, [%rd116];
$L__BB3_43:
	add.f32 	%f11, %f8, %f217;
	add.s32 	%r31, %r322, 4;
	setp.lt.s32 	%p67, %r322, 0;
	setp.ge.s32 	%p68, %r322, %r103;
	or.pred  	%p69, %p67, %p68;
	or.pred  	%p70, %p69, %p1;
	mov.f32 	%f218, 0f00000000;
	@%p70 bra 	$L__BB3_45;
	mul.wide.u32 	%rd117, %r322, 4;
	add.s64 	%rd118, %rd3, %rd117;
	ld.global.f32 	%f218, [%rd118];
$L__BB3_45:
	add.f32 	%f14, %f11, %f218;
	add.s32 	%r32, %r322, 1;
	setp.lt.s32 	%p71, %r32, 0;
	setp.ge.s32 	%p72, %r32, %r103;
	or.pred  	%p73, %p71, %p72;
	or.pred  	%p74, %p73, %p1;
	mov.f32 	%f219, 0f00000000;
	@%p74 bra 	$L__BB3_47;
	mul.wide.u32 	%rd119, %r32, 4;
	add.s64 	%rd120, %rd3, %rd119;
	ld.global.f32 	%f219, [%rd120];
$L__BB3_47:
	add.f32 	%f17, %f14, %f219;
	add.s32 	%r33, %r322, 2;
	setp.lt.s32 	%p75, %r33, 0;
	setp.ge.s32 	%p76, %r33, %r103;
	or.pred  	%p77, %p75, %p76;
	or.pred  	%p78, %p77, %p1;
	mov.f32 	%f220, 0f00000000;
	@%p78 bra 	$L__BB3_49;
	mul.wide.u32 	%rd121, %r33, 4;
	add.s64 	%rd122, %rd3, %rd121;
	ld.global.f32 	%f220, [%rd122];
$L__BB3_49:
	add.f32 	%f20, %f17, %f220;
	add.s32 	%r34, %r322, 3;
	setp.lt.s32 	%p79, %r34, 0;
	setp.ge.s32 	%p80, %r34, %r103;
	or.pred  	%p81, %p79, %p80;
	or.pred  	%p82, %p81, %p1;
	mov.f32 	%f221, 0f00000000;
	@%p82 bra 	$L__BB3_51;
	mul.wide.u32 	%rd123, %r34, 4;
	add.s64 	%rd124, %rd3, %rd123;
	ld.global.f32 	%f221, [%rd124];
$L__BB3_51:
	add.f32 	%f23, %f20, %f221;
	setp.lt.s32 	%p83, %r31, 0;
	setp.ge.s32 	%p84, %r31, %r103;
	or.pred  	%p85, %p83, %p84;
	or.pred  	%p86, %p85, %p1;
	mov.f32 	%f222, 0f00000000;
	@%p86 bra 	$L__BB3_53;
	mul.wide.u32 	%rd125, %r31, 4;
	add.s64 	%rd126, %rd3, %rd125;
	ld.global.f32 	%f222, [%rd126];
$L__BB3_53:
	add.f32 	%f264, %f23, %f222;
	add.s32 	%r323, %r323, 8;
	add.s32 	%r322, %r322, 8;
	setp.ne.s32 	%p87, %r323, 0;
	mov.u32 	%r325, %r21;
	@%p87 bra 	$L__BB3_37;
$L__BB3_54:
	setp.eq.s32 	%p88, %r18, 0;
	@%p88 bra 	$L__BB3_76;
	setp.lt.u32 	%p89, %r19, 3;
	@%p89 bra 	$L__BB3_65;
	add.s32 	%r38, %r11, %r325;
	setp.lt.s32 	%p90, %r38, 0;
	setp.ge.s32 	%p91, %r38, %r103;
	or.pred  	%p92, %p90, %p91;
	or.pred  	%p93, %p92, %p1;
	mov.f32 	%f225, 0f00000000;
	@%p93 bra 	$L__BB3_58;
	mul.wide.u32 	%rd127, %r38, 4;
	add.s64 	%rd128, %rd3, %rd127;
	ld.global.f32 	%f225, [%rd128];
$L__BB3_58:
	add.f32 	%f31, %f264, %f225;
	add.s32 	%r39, %r38, 1;
	setp.lt.s32 	%p94, %r39, 0;
	setp.ge.s32 	%p95, %r39, %r103;
	or.pred  	%p96, %p94, %p95;
	or.pred  	%p97, %p96, %p1;
	mov.f32 	%f226, 0f00000000;
	@%p97 bra 	$L__BB3_60;
	mul.wide.u32 	%rd129, %r39, 4;
	add.s64 	%rd130, %rd3, %rd129;
	ld.global.f32 	%f226, [%rd130];
$L__BB3_60:
	add.f32 	%f34, %f31, %f226;
	add.s32 	%r40, %r38, 2;
	setp.lt.s32 	%p98, %r40, 0;
	setp.ge.s32 	%p99, %r40, %r103;
	or.pred  	%p100, %p98, %p99;
	or.pred  	%p101, %p100, %p1;
	mov.f32 	%f227, 0f00000000;
	@%p101 bra 	$L__BB3_62;
	mul.wide.u32 	%rd131, %r40, 4;
	add.s64 	%rd132, %rd3, %rd131;
	ld.global.f32 	%f227, [%rd132];
$L__BB3_62:
	add.f32 	%f37, %f34, %f227;
	add.s32 	%r41, %r38, 3;
	setp.lt.s32 	%p102, %r41, 0;
	setp.ge.s32 	%p103, %r41, %r103;
	or.pred  	%p104, %p102, %p103;
	or.pred  	%p105, %p104, %p1;
	mov.f32 	%f228, 0f00000000;
	@%p105 bra 	$L__BB3_64;
	mul.wide.u32 	%rd133, %r41, 4;
	add.s64 	%rd134, %rd3, %rd133;
	ld.global.f32 	%f228, [%rd134];
$L__BB3_64:
	add.f32 	%f264, %f37, %f228;
	add.s32 	%r325, %r325, 4;
$L__BB3_65:
	setp.eq.s32 	%p106, %r20, 0;
	@%p106 bra 	$L__BB3_76;
	setp.eq.s32 	%p107, %r20, 1;
	@%p107 bra 	$L__BB3_72;
	add.s32 	%r44, %r11, %r325;
	setp.lt.s32 	%p108, %r44, 0;
	setp.ge.s32 	%p109, %r44, %r103;
	or.pred  	%p110, %p108, %p109;
	or.pred  	%p111, %p110, %p1;
	mov.f32 	%f231, 0f00000000;
	@%p111 bra 	$L__BB3_69;
	mul.wide.u32 	%rd135, %r44, 4;
	add.s64 	%rd136, %rd3, %rd135;
	ld.global.f32 	%f231, [%rd136];
$L__BB3_69:
	add.f32 	%f45, %f264, %f231;
	add.s32 	%r45, %r44, 1;
	setp.lt.s32 	%p112, %r45, 0;
	setp.ge.s32 	%p113, %r45, %r103;
	or.pred  	%p114, %p112, %p113;
	or.pred  	%p115, %p114, %p1;
	mov.f32 	%f232, 0f00000000;
	@%p115 bra 	$L__BB3_71;
	mul.wide.u32 	%rd137, %r45, 4;
	add.s64 	%rd138, %rd3, %rd137;
	ld.global.f32 	%f232, [%rd138];
$L__BB3_71:
	add.f32 	%f264, %f45, %f232;
	add.s32 	%r325, %r325, 2;
$L__BB3_72:
	setp.eq.s32 	%p116, %r22, 0;
	@%p116 bra 	$L__BB3_76;
	add.s32 	%r48, %r11, %r325;
	setp.lt.s32 	%p117, %r48, 0;
	setp.ge.s32 	%p118, %r48, %r103;
	or.pred  	%p119, %p117, %p118;
	or.pred  	%p120, %p119, %p1;
	mov.f32 	%f235, 0f00000000;
	@%p120 bra 	$L__BB3_75;
	mul.wide.u32 	%rd139, %r48, 4;
	add.s64 	%rd140, %rd3, %rd139;
	ld.global.f32 	%f235, [%rd140];
$L__BB3_75:
	add.f32 	%f264, %f264, %f235;
$L__BB3_76:
	add.s32 	%r321, %r321, 1;
	setp.eq.s32 	%p121, %r321, %r4;
	@%p121 bra 	$L__BB3_90;
	bra.uni 	$L__BB3_35;
$L__BB3_77:
	add.s32 	%r66, %r3, -1;
	and.b32  	%r67, %r3, 7;
	add.s32 	%r68, %r67, -1;
	and.b32  	%r69, %r3, 3;
	add.s32 	%r70, %r12, %r104;
	and.b32  	%r71, %r3, 2147483640;
	add.s32 	%r72, %r11, %r103;
	and.b32  	%r73, %r3, 1;
	mov.f32 	%f264, 0f00000000;
	mov.b32 	%r332, 0;
$L__BB3_78:
	setp.lt.u32 	%p36, %r66, 7;
	add.s32 	%r75, %r332, %r70;
	mov.b32 	%r335, 0;
	@%p36 bra 	$L__BB3_81;
	rem.s32 	%r224, %r75, %r104;
	mul.lo.s32 	%r225, %r224, %r102;
	cvt.s64.s32 	%rd42, %r225;
	add.s64 	%rd5, %rd1, %rd42;
	mov.b32 	%r333, 0;
$L__BB3_80:
	.pragma "nounroll";
	add.s32 	%r226, %r333, %r72;
	rem.s32 	%r227, %r226, %r103;
	mul.wide.s32 	%rd43, %r227, 4;
	add.s64 	%rd44, %rd5, %rd43;
	ld.global.f32 	%f133, [%rd44];
	add.f32 	%f134, %f264, %f133;
	add.s32 	%r228, %r226, 1;
	rem.s32 	%r229, %r228, %r103;
	mul.wide.s32 	%rd45, %r229, 4;
	add.s64 	%rd46, %rd5, %rd45;
	ld.global.f32 	%f135, [%rd46];
	add.f32 	%f136, %f134, %f135;
	add.s32 	%r230, %r226, 2;
	rem.s32 	%r231, %r230, %r103;
	mul.wide.s32 	%rd47, %r231, 4;
	add.s64 	%rd48, %rd5, %rd47;
	ld.global.f32 	%f137, [%rd48];
	add.f32 	%f138, %f136, %f137;
	add.s32 	%r232, %r226, 3;
	rem.s32 	%r233, %r232, %r103;
	mul.wide.s32 	%rd49, %r233, 4;
	add.s64 	%rd50, %rd5, %rd49;
	ld.global.f32 	%f139, [%rd50];
	add.f32 	%f140, %f138, %f139;
	add.s32 	%r234, %r226, 4;
	rem.s32 	%r235, %r234, %r103;
	mul.wide.s32 	%rd51, %r235, 4;
	add.s64 	%rd52, %rd5, %rd51;
	ld.global.f32 	%f141, [%rd52];
	add.f32 	%f142, %f140, %f141;
	add.s32 	%r236, %r226, 5;
	rem.s32 	%r237, %r236, %r103;
	mul.wide.s32 	%rd53, %r237, 4;
	add.s64 	%rd54, %rd5, %rd53;
	ld.global.f32 	%f143, [%rd54];
	add.f32 	%f144, %f142, %f143;
	add.s32 	%r238, %r226, 6;
	rem.s32 	%r239, %r238, %r103;
	mul.wide.s32 	%rd55, %r239, 4;
	add.s64 	%rd56, %rd5, %rd55;
	ld.global.f32 	%f145, [%rd56];
	add.f32 	%f146, %f144, %f145;
	add.s32 	%r240, %r226, 7;
	rem.s32 	%r241, %r240, %r103;
	mul.wide.s32 	%rd57, %r241, 4;
	add.s64 	%rd58, %rd5, %rd57;
	ld.global.f32 	%f147, [%rd58];
	add.f32 	%f264, %f146, %f147;
	add.s32 	%r333, %r333, 8;
	setp.ne.s32 	%p37, %r333, %r71;
	mov.u32 	%r335, %r71;
	@%p37 bra 	$L__BB3_80;
$L__BB3_81:
	setp.eq.s32 	%p38, %r67, 0;
	@%p38 bra 	$L__BB3_89;
	setp.lt.u32 	%p39, %r68, 3;
	@%p39 bra 	$L__BB3_84;
	add.s32 	%r242, %r335, %r72;
	rem.s32 	%r243, %r242, %r103;
	rem.s32 	%r244, %r75, %r104;
	mul.lo.s32 	%r245, %r244, %r102;
	cvt.s64.s32 	%rd59, %r245;
	add.s64 	%rd60, %rd1, %rd59;
	mul.wide.s32 	%rd61, %r243, 4;
	add.s64 	%rd62, %rd60, %rd61;
	ld.global.f32 	%f149, [%rd62];
	add.f32 	%f150, %f264, %f149;
	add.s32 	%r246, %r242, 1;
	rem.s32 	%r247, %r246, %r103;
	mul.wide.s32 	%rd63, %r247, 4;
	add.s64 	%rd64, %rd60, %rd63;
	ld.global.f32 	%f151, [%rd64];
	add.f32 	%f152, %f150, %f151;
	add.s32 	%r248, %r242, 2;
	rem.s32 	%r249, %r248, %r103;
	mul.wide.s32 	%rd65, %r249, 4;
	add.s64 	%rd66, %rd60, %rd65;
	ld.global.f32 	%f153, [%rd66];
	add.f32 	%f154, %f152, %f153;
	add.s32 	%r250, %r242, 3;
	rem.s32 	%r251, %r250, %r103;
	mul.wide.s32 	%rd67, %r251, 4;
	add.s64 	%rd68, %rd60, %rd67;
	ld.global.f32 	%f155, [%rd68];
	add.f32 	%f264, %f154, %f155;
	add.s32 	%r335, %r335, 4;
$L__BB3_84:
	setp.eq.s32 	%p40, %r69, 0;
	@%p40 bra 	$L__BB3_89;
	setp.eq.s32 	%p41, %r69, 1;
	@%p41 bra 	$L__BB3_87;
	add.s32 	%r252, %r335, %r72;
	rem.s32 	%r253, %r252, %r103;
	rem.s32 	%r254, %r75, %r104;
	mul.lo.s32 	%r255, %r254, %r102;
	cvt.s64.s32 	%rd69, %r255;
	add.s64 	%rd70, %rd1, %rd69;
	mul.wide.s32 	%rd71, %r253, 4;
	add.s64 	%rd72, %rd70, %rd71;
	ld.global.f32 	%f157, [%rd72];
	add.f32 	%f158, %f264, %f157;
	add.s32 	%r256, %r252, 1;
	rem.s32 	%r257, %r256, %r103;
	mul.wide.s32 	%rd73, %r257, 4;
	add.s64 	%rd74, %rd70, %rd73;
	ld.global.f32 	%f159, [%rd74];
	add.f32 	%f264, %f158, %f159;
	add.s32 	%r335, %r335, 2;
$L__BB3_87:
	setp.eq.s32 	%p42, %r73, 0;
	@%p42 bra 	$L__BB3_89;
	add.s32 	%r258, %r335, %r72;
	rem.s32 	%r259, %r258, %r103;
	rem.s32 	%r260, %r75, %r104;
	mul.lo.s32 	%r261, %r260, %r102;
	cvt.s64.s32 	%rd75, %r261;
	add.s64 	%rd76, %rd1, %rd75;
	mul.wide.s32 	%rd77, %r259, 4;
	add.s64 	%rd78, %rd76, %rd77;
	ld.global.f32 	%f160, [%rd78];
	add.f32 	%f264, %f264, %f160;
$L__BB3_89:
	add.s32 	%r332, %r332, 1;
	setp.eq.s32 	%p43, %r332, %r4;
	@%p43 bra 	$L__BB3_90;
	bra.uni 	$L__BB3_78;
$L__BB3_90:
	mul.lo.s32 	%r342, %r4, %r3;
$L__BB3_91:
	setp.lt.s32 	%p122, %r342, 1;
	mov.f32 	%f266, 0f00000000;
	@%p122 bra 	$L__BB3_93;
	cvt.rn.f32.u32 	%f211, %r342;
	div.rn.f32 	%f266, %f264, %f211;
$L__BB3_93:
	mul.wide.s32 	%rd141, %r9, 4;
	add.s64 	%rd142, %rd2, %rd141;
	st.global.f32 	[%rd142], %f266;
$L__BB3_94:
	ret;

}


// ===== COMPILED SASS (sm_100) =====

	.target	sm_100

	.elftype	@"ET_EXEC"


//--------------------- .note.nv.tkinfo           --------------------------
	.section	.note.nv.tkinfo,"",@"SHT_NOTE"
	.sectionflags	@"SHF_NOTE_NV_TKINFO"
	.tkinfo
        /*0018*/ 	.word	0x00000002
        /*0030*/ 	.string	""
        /*0030*/ 	.string	"ptxas"
        /*0030*/ 	.string	"Cuda compilation tools, release 13.0, V13.0.88"
        /*0030*/ 	.string	"Build cuda_13.0.r13.0/compiler.36424714_0"
        /*0030*/ 	.string	"-arch sm_100 -m 64 "



//--------------------- .note.nv.cuinfo           --------------------------
	.section	.note.nv.cuinfo,"",@"SHT_NOTE"
	.sectionflags	@"SHF_NOTE_NV_CUINFO"
        /*0018*/ 	.short	0x0002
        /*001a*/ 	.short	0x0064
        /*001c*/ 	.short	0x0082
	.zero		2


//--------------------- .nv.info                  --------------------------
	.section	.nv.info,"",@"SHT_CUDA_INFO"
	.align	4


	//----- nvinfo : EIATTR_REGCOUNT
	.align		4
        /*0000*/ 	.byte	0x04, 0x2f
        /*0002*/ 	.short	(.L_1 - .L_0)
	.align		4
.L_0:
        /*0004*/ 	.word	index@(_Z33nppiFilterBoxBorder_8u_C1R_kernelPKhi8NppiSize9NppiPointPhiS1_S1_S2_14NppiBorderType)
        /*0008*/ 	.word	0x00000020


	//----- nvinfo : EIATTR_FRAME_SIZE
	.align		4
.L_1:
        /*000c*/ 	.byte	0x04, 0x11
        /*000e*/ 	.short	(.L_3 - .L_2)
	.align		4
.L_2:
        /*0010*/ 	.word	index@(_Z33nppiFilterBoxBorder_8u_C1R_kernelPKhi8NppiSize9NppiPointPhiS1_S1_S2_14NppiBorderType)
        /*0014*/ 	.word	0x00000000


	//----- nvinfo : EIATTR_REGCOUNT
	.align		4
.L_3:
        /*0018*/ 	.byte	0x04, 0x2f
        /*001a*/ 	.short	(.L_5 - .L_4)
	.align		4
.L_4:
        /*001c*/ 	.word	index@(_Z33nppiFilterBoxBorder_8u_C3R_kernelPKhi8NppiSize9NppiPointPhiS1_S1_S2_14NppiBorderType)
        /*0020*/ 	.word	0x00000020


	//----- nvinfo : EIATTR_FRAME_SIZE
	.align		4
.L_5:
        /*0024*/ 	.byte	0x04, 0x11
        /*0026*/ 	.short	(.L_7 - .L_6)
	.align		4
.L_6:
        /*0028*/ 	.word	index@(_Z33nppiFilterBoxBorder_8u_C3R_kernelPKhi8NppiSize9NppiPointPhiS1_S1_S2_14NppiBorderType)
        /*002c*/ 	.word	0x00000000


	//----- nvinfo : EIATTR_REGCOUNT
	.align		4
.L_7:
        /*0030*/ 	.byte	0x04, 0x2f
        /*0032*/ 	.short	(.L_9 - .L_8)
	.align		4
.L_8:
        /*0034*/ 	.word	index@(_Z34nppiFilterBoxBorder_16s_C1R_kernelPKsi8NppiSize9NppiPointPsiS1_S1_S2_14NppiBorderType)
        /*0038*/ 	.word	0x00000020


	//----- nvinfo : EIATTR_FRAME_SIZE
	.align		4
.L_9:
        /*003c*/ 	.byte	0x04, 0x11
        /*003e*/ 	.short	(.L_11 - .L_10)
	.align		4
.L_10:
        /*0040*/ 	.word	index@(_Z34nppiFilterBoxBorder_16s_C1R_kernelPKsi8NppiSize9NppiPointPsiS1_S1_S2_14NppiBorderType)
        /*0044*/ 	.word	0x00000000


	//----- nvinfo : EIATTR_REGCOUNT
	.align		4
.L_11:
        /*0048*/ 	.byte	0x04, 0x2f
        /*004a*/ 	.short	(.L_13 - .L_12)
	.align		4
.L_12:
        /*004c*/ 	.word	index@(_Z34nppiFilterBoxBorder_32f_C1R_kernelPKfi8NppiSize9NppiPointPfiS1_S1_S2_14NppiBorderType)
        /*0050*/ 	.word	0x00000020


	//----- nvinfo : EIATTR_FRAME_SIZE
	.align		4
.L_13:
        /*0054*/ 	.byte	0x04, 0x11
        /*0056*/ 	.short	(.L_15 - .L_14)
	.align		4
.L_14:
        /*0058*/ 	.word	index@($__internal_0_$__cuda_sm3x_div_rn_noftz_f32_slowpath)
        /*005c*/ 	.word	0x00000000


	//----- nvinfo : EIATTR_FRAME_SIZE
	.align		4
.L_15:
        /*0060*/ 	.byte	0x04, 0x11
        /*0062*/ 	.short	(.L_17 - .L_16)
	.align		4
.L_16:
        /*0064*/ 	.word	index@(_Z34nppiFilterBoxBorder_32f_C1R_kernelPKfi8NppiSize9NppiPointPfiS1_S1_S2_14NppiBorderType)
        /*0068*/ 	.word	0x00000000


	//----- nvinfo : EIATTR_MIN_STACK_SIZE
	.align		4
.L_17:
        /*006c*/ 	.byte	0x04, 0x12
        /*006e*/ 	.short	(.L_19 - .L_18)
	.align		4
.L_18:
        /*0070*/ 	.word	index@(_Z34nppiFilterBoxBorder_32f_C1R_kernelPKfi8NppiSize9NppiPointPfiS1_S1_S2_14NppiBorderType)
        /*0074*/ 	.word	0x00000000


	//----- nvinfo : EIATTR_MIN_STACK_SIZE
	.align		4
.L_19:
        /*0078*/ 	.byte	0x04, 0x12
        /*007a*/ 	.short	(.L_21 - .L_20)
	.align		4
.L_20:
        /*007c*/ 	.word	index@(_Z34nppiFilterBoxBorder_16s_C1R_kernelPKsi8NppiSize9NppiPointPsiS1_S1_S2_14NppiBorderType)
        /*0080*/ 	.word	0x00000000


	//----- nvinfo : EIATTR_MIN_STACK_SIZE
	.align		4
.L_21:
        /*0084*/ 	.byte	0x04, 0x12
        /*0086*/ 	.short	(.L_23 - .L_22)
	.align		4
.L_22:
        /*0088*/ 	.word	index@(_Z33nppiFilterBoxBorder_8u_C3R_kernelPKhi8NppiSize9NppiPointPhiS1_S1_S2_14NppiBorderType)
        /*008c*/ 	.word	0x00000000


	//----- nvinfo : EIATTR_MIN_STACK_SIZE
	.align		4
.L_23:
        /*0090*/ 	.byte	0x04, 0x12
        /*0092*/ 	.short	(.L_25 - .L_24)
	.align		4
.L_24:
        /*0094*/ 	.word	index@(_Z33nppiFilterBoxBorder_8u_C1R_kernelPKhi8NppiSize9NppiPointPhiS1_S1_S2_14NppiBorderType)
        /*0098*/ 	.word	0x00000000
.L_25:


//--------------------- .nv.compat                --------------------------
	.section	.nv.compat,"",@"SHT_CUDA_COMPAT_INFO"
	.align	4
        /*0000*/ 	.byte	0x02, 0x09, 0x00, 0x00, 0x02, 0x02, 0x01, 0x00, 0x02, 0x05, 0x05, 0x00, 0x03, 0x07, 0x01, 0x01
        /*0010*/ 	.byte	0x02, 0x03, 0x00, 0x00, 0x02, 0x06, 0x01, 0x00, 0x04, 0x0b, 0x08, 0x00, 0x01, 0x00, 0x00, 0x00
        /*0020*/ 	.byte	0x00, 0x00, 0x00, 0x00


//--------------------- .nv.info._Z34nppiFilterBoxBorder_32f_C1R_kernelPKfi8NppiSize9NppiPointPfiS1_S1_S2_14NppiBorderType --------------------------
	.section	.nv.info._Z34nppiFilterBoxBorder_32f_C1R_kernelPKfi8NppiSize9NppiPointPfiS1_S1_S2_14NppiBorderType,"",@"SHT_CUDA_INFO"
	.sectionflags	@""
	.align	4


	//----- nvinfo : EIATTR_CUDA_API_VERSION
	.align		4
        /*0000*/ 	.byte	0x04, 0x37
        /*0002*/ 	.short	(.L_27 - .L_26)
.L_26:
        /*0004*/ 	.word	0x00000082


	//----- nvinfo : EIATTR_KPARAM_INFO
	.align		4
.L_27:
        /*0008*/ 	.byte	0x04, 0x17
        /*000a*/ 	.short	(.L_29 - .L_28)
.L_28:
        /*000c*/ 	.word	0x00000000
        /*0010*/ 	.short	0x0009
        /*0012*/ 	.short	0x0044
        /*0014*/ 	.byte	0x00, 0xf0, 0x11, 0x00


	//----- nvinfo : EIATTR_KPARAM_INFO
	.align		4
.L_29:
        /*0018*/ 	.byte	0x04, 0x17
        /*001a*/ 	.short	(.L_31 - .L_30)
.L_30:
        /*001c*/ 	.word	0x00000000
        /*0020*/ 	.short	0x0008
        /*0022*/ 	.short	0x003c
        /*0024*/ 	.byte	0x00, 0xf0, 0x21, 0x00


	//----- nvinfo : EIATTR_KPARAM_INFO
	.align		4
.L_31:
        /*0028*/ 	.byte	0x04, 0x17
        /*002a*/ 	.short	(.L_33 - .L_32)
.L_32:
        /*002c*/ 	.word	0x00000000
        /*0030*/ 	.short	0x0007
        /*0032*/ 	.short	0x0034
        /*0034*/ 	.byte	0x00, 0xf0, 0x21, 0x00


	//----- nvinfo : EIATTR_KPARAM_INFO
	.align		4
.L_33:
        /*0038*/ 	.byte	0x04, 0x17
        /*003a*/ 	.short	(.L_35 - .L_34)
.L_34:
        /*003c*/ 	.word	0x00000000
        /*0040*/ 	.short	0x0006
        /*0042*/ 	.short	0x002c
        /*0044*/ 	.byte	0x00, 0xf0, 0x21, 0x00


	//----- nvinfo : EIATTR_KPARAM_INFO
	.align		4
.L_35:
        /*0048*/ 	.byte	0x04, 0x17
        /*004a*/ 	.short	(.L_37 - .L_36)
.L_36:
        /*004c*/ 	.word	0x00000000
        /*0050*/ 	.short	0x0005
        /*0052*/ 	.short	0x0028
        /*0054*/ 	.byte	0x00, 0xf0, 0x11, 0x00


	//----- nvinfo : EIATTR_KPARAM_INFO
	.align		4
.L_37:
        /*0058*/ 	.byte	0x04, 0x17
        /*005a*/ 	.short	(.L_39 - .L_38)
.L_38:
        /*005c*/ 	.word	0x00000000
        /*0060*/ 	.short	0x0004
        /*0062*/ 	.short	0x0020
        /*0064*/ 	.byte	0x00, 0xf5, 0x21, 0x00


	//----- nvinfo : EIATTR_KPARAM_INFO
	.align		4
.L_39:
        /*0068*/ 	.byte	0x04, 0x17
        /*006a*/ 	.short	(.L_41 - .L_40)
.L_40:
        /*006c*/ 	.word	0x00000000
        /*0070*/ 	.short	0x0003
        /*0072*/ 	.short	0x0014
        /*0074*/ 	.byte	0x00, 0xf0, 0x21, 0x00


	//----- nvinfo : EIATTR_KPARAM_INFO
	.align		4
.L_41:
        /*0078*/ 	.byte	0x04, 0x17
        /*007a*/ 	.short	(.L_43 - .L_42)
.L_42:
        /*007c*/ 	.word	0x00000000
        /*0080*/ 	.short	0x0002
        /*0082*/ 	.short	0x000c
        /*0084*/ 	.byte	0x00, 0xf0, 0x21, 0x00


	//----- nvinfo : EIATTR_KPARAM_INFO
	.align		4
.L_43:
        /*0088*/ 	.byte	0x04, 0x17
        /*008a*/ 	.short	(.L_45 - .L_44)
.L_44:
        /*008c*/ 	.word	0x00000000
        /*0090*/ 	.short	0x0001
        /*0092*/ 	.short	0x0008
        /*0094*/ 	.byte	0x00, 0xf0, 0x11, 0x00


	//----- nvinfo : EIATTR_KPARAM_INFO
	.align		4
.L_45:
        /*0098*/ 	.byte	0x04, 0x17
        /*009a*/ 	.short	(.L_47 - .L_46)
.L_46:
        /*009c*/ 	.word	0x00000000
        /*00a0*/ 	.short	0x0000
        /*00a2*/ 	.short	0x0000
        /*00a4*/ 	.byte	0x00, 0xf5, 0x21, 0x00


	//----- nvinfo : EIATTR_SPARSE_MMA_MASK
	.align		4
.L_47:
        /*00a8*/ 	.byte	0x03, 0x50
        /*00aa*/ 	.short	0x0000


	//----- nvinfo : EIATTR_MAXREG_COUNT
	.align		4
        /*00ac*/ 	.byte	0x03, 0x1b
        /*00ae*/ 	.short	0x00ff


	//----- nvinfo : EIATTR_MERCURY_ISA_VERSION
	.align		4
        /*00b0*/ 	.byte	0x03, 0x5f
        /*00b2*/ 	.short	0x0101


	//----- nvinfo : EIATTR_VRC_CTA_INIT_COUNT
	.align		4
        /*00b4*/ 	.byte	0x02, 0x4a
	.zero		1
	.zero		1


	//----- nvinfo : EIATTR_EXIT_INSTR_OFFSETS
	.align		4
        /*00b8*/ 	.byte	0x04, 0x1c
        /*00ba*/ 	.short	(.L_49 - .L_48)


	//   ....[0]....
.L_48:
        /*00bc*/ 	.word	0x000000e0


	//   ....[1]....
        /*00c0*/ 	.word	0x00003c70


	//----- nvinfo : EIATTR_INDIRECT_BRANCH_TARGETS
	.align		4
.L_49:
        /*00c4*/ 	.byte	0x04, 0x34
        /*00c6*/ 	.short	(.L_51 - .L_50)


	//   ....[0]....
.L_50:
        /*00c8*/ 	.word	.L_x_115@srel
        /*00cc*/ 	.short	0x0
        /*00ce*/ 	.short	0x0
        /*00d0*/ 	.word	0x3
        /*00d4*/ 	.word	.L_x_116@srel
        /*00d8*/ 	.word	.L_x_117@srel
        /*00dc*/ 	.word	.L_x_6@srel


	//   ....[1]....
        /*00e0*/ 	.word	.L_x_119@srel
        /*00e4*/ 	.short	0x0
        /*00e6*/ 	.short	0x0
        /*00e8*/ 	.word	0x3
        /*00ec*/ 	.word	.L_x_120@srel
        /*00f0*/ 	.word	.L_x_121@srel
        /*00f4*/ 	.word	.L_x_6@srel


	//----- nvinfo : EIATTR_CRS_STACK_SIZE
	.align		4
.L_51:
        /*00f8*/ 	.byte	0x04, 0x1e
        /*00fa*/ 	.short	(.L_53 - .L_52)
.L_52:
        /*00fc*/ 	.word	0x00000000


	//----- nvinfo : EIATTR_CBANK_PARAM_SIZE
	.align		4
.L_53:
        /*0100*/ 	.byte	0x03, 0x19
        /*0102*/ 	.short	0x0048


	//----- nvinfo : EIATTR_PARAM_CBANK
	.align		4
        /*0104*/ 	.byte	0x04, 0x0a
        /*0106*/ 	.short	(.L_55 - .L_54)
	.align		4
.L_54:
        /*0108*/ 	.word	index@(.nv.constant0._Z34nppiFilterBoxBorder_32f_C1R_kernelPKfi8NppiSize9NppiPointPfiS1_S1_S2_14NppiBorderType)
        /*010c*/ 	.short	0x0380
        /*010e*/ 	.short	0x0048


	//----- nvinfo : EIATTR_SW_WAR
	.align		4
.L_55:
        /*0110*/ 	.byte	0x04, 0x36
        /*0112*/ 	.short	(.L_57 - .L_56)
.L_56:
        /*0114*/ 	.word	0x00000008
.L_57:


//--------------------- .nv.info._Z34nppiFilterBoxBorder_16s_C1R_kernelPKsi8NppiSize9NppiPointPsiS1_S1_S2_14NppiBorderType --------------------------
	.section	.nv.info._Z34nppiFilterBoxBorder_16s_C1R_kernelPKsi8NppiSize9NppiPointPsiS1_S1_S2_14NppiBorderType,"",@"SHT_CUDA_INFO"
	.sectionflags	@""
	.align	4


	//----- nvinfo : EIATTR_CUDA_API_VERSION
	.align		4
        /*0000*/ 	.byte	0x04, 0x37
        /*0002*/ 	.short	(.L_59 - .L_58)
.L_58:
        /*0004*/ 	.word	0x00000082


	//----- nvinfo : EIATTR_KPARAM_INFO
	.align		4
.L_59:
        /*0008*/ 	.byte	0x04, 0x17
        /*000a*/ 	.short	(.L_61 - .L_60)
.L_60:
        /*000c*/ 	.word	0x00000000
        /*0010*/ 	.short	0x0009
        /*0012*/ 	.short	0x0044
        /*0014*/ 	.byte	0x00, 0xf0, 0x11, 0x00


	//----- nvinfo : EIATTR_KPARAM_INFO
	.align		4
.L_61:
        /*0018*/ 	.byte	0x04, 0x17
        /*001a*/ 	.short	(.L_63 - .L_62)
.L_62:
        /*001c*/ 	.word	0x00000000
        /*0020*/ 	.short	0x0008
        /*0022*/ 	.short	0x003c
        /*0024*/ 	.byte	0x00, 0xf0, 0x21, 0x00


	//----- nvinfo : EIATTR_KPARAM_INFO
	.align		4
.L_63:
        /*0028*/ 	.byte	0x04, 0x17
        /*002a*/ 	.short	(.L_65 - .L_64)
.L_64:
        /*002c*/ 	.word	0x00000000
        /*0030*/ 	.short	0x0007
        /*0032*/ 	.short	0x0034
        /*0034*/ 	.byte	0x00, 0xf0, 0x21, 0x00


	//----- nvinfo : EIATTR_KPARAM_INFO
	.align		4
.L_65:
        /*0038*/ 	.byte	0x04, 0x17
        /*003a*/ 	.short	(.L_67 - .L_66)
.L_66:
        /*003c*/ 	.word	0x00000000
        /*0040*/ 	.short	0x0006
        /*0042*/ 	.short	0x002c
        /*0044*/ 	.byte	0x00, 0xf0, 0x21, 0x00


	//----- nvinfo : EIATTR_KPARAM_INFO
	.align		4
.L_67:
        /*0048*/ 	.byte	0x04, 0x17
        /*004a*/ 	.short	(.L_69 - .L_68)
.L_68:
        /*004c*/ 	.word	0x00000000
        /*0050*/ 	.short	0x0005
        /*0052*/ 	.short	0x0028
        /*0054*/ 	.byte	0x00, 0xf0, 0x11, 0x00


	//----- nvinfo : EIATTR_KPARAM_INFO
	.align		4
.L_69:
        /*0058*/ 	.byte	0x04, 0x17
        /*005a*/ 	.short	(.L_71 - .L_70)
.L_70:
        /*005c*/ 	.word	0x00000000
        /*0060*/ 	.short	0x0004
        /*0062*/ 	.short	0x0020
        /*0064*/ 	.byte	0x00, 0xf5, 0x21, 0x00


	//----- nvinfo : EIATTR_KPARAM_INFO
	.align		4
.L_71:
        /*0068*/ 	.byte	0x04, 0x17
        /*006a*/ 	.short	(.L_73 - .L_72)
.L_72:
        /*006c*/ 	.word	0x00000000
        /*0070*/ 	.short	0x0003
        /*0072*/ 	.short	0x0014
        /*0074*/ 	.byte	0x00, 0xf0, 0x21, 0x00


	//----- nvinfo : EIATTR_KPARAM_INFO
	.align		4
.L_73:
        /*0078*/ 	.byte	0x04, 0x17
        /*007a*/ 	.short	(.L_75 - .L_74)
.L_74:
        /*007c*/ 	.word	0x00000000
        /*0080*/ 	.short	0x0002
        /*0082*/ 	.short	0x000c
        /*0084*/ 	.byte	0x00, 0xf0, 0x21, 0x00


	//----- nvinfo : EIATTR_KPARAM_INFO
	.align		4
.L_75:
        /*0088*/ 	.byte	0x04, 0x17
        /*008a*/ 	.short	(.L_77 - .L_76)
.L_76:
        /*008c*/ 	.word	0x00000000
        /*0090*/ 	.short	0x0001
        /*0092*/ 	.short	0x0008
        /*0094*/ 	.byte	0x00, 0xf0, 0x11, 0x00


	//----- nvinfo : EIATTR_KPARAM_INFO
	.align		4
.L_77:
        /*0098*/ 	.byte	0x04, 0x17
        /*009a*/ 	.short	(.L_79 - .L_78)
.L_78:
        /*009c*/ 	.word	0x00000000
        /*00a0*/ 	.short	0x0000
        /*00a2*/ 	.short	0x0000
        /*00a4*/ 	.byte	0x00, 0xf5, 0x21, 0x00


	//----- nvinfo : EIATTR_SPARSE_MMA_MASK
	.align		4
.L_79:
        /*00a8*/ 	.byte	0x03, 0x50
        /*00aa*/ 	.short	0x0000


	//----- nvinfo : EIATTR_MAXREG_COUNT
	.align		4
        /*00ac*/ 	.byte	0x03, 0x1b
        /*00ae*/ 	.short	0x00ff


	//----- nvinfo : EIATTR_MERCURY_ISA_VERSION
	.align		4
        /*00b0*/ 	.byte	0x03, 0x5f
        /*00b2*/ 	.short	0x0101


	//----- nvinfo : EIATTR_VRC_CTA_INIT_COUNT
	.align		4
        /*00b4*/ 	.byte	0x02, 0x4a
	.zero		1
	.zero		1


	//----- nvinfo : EIATTR_EXIT_INSTR_OFFSETS
	.align		4
        /*00b8*/ 	.byte	0x04, 0x1c
        /*00ba*/ 	.short	(.L_81 - .L_80)


	//   ....[0]....
.L_80:
        /*00bc*/ 	.word	0x000000e0


	//   ....[1]....
        /*00c0*/ 	.word	0x00003c00


	//----- nvinfo : EIATTR_INDIRECT_BRANCH_TARGETS
	.align		4
.L_81:
        /*00c4*/ 	.byte	0x04, 0x34
        /*00c6*/ 	.short	(.L_83 - .L_82)


	//   ....[0]....
.L_82:
        /*00c8*/ 	.word	.L_x_123@srel
        /*00cc*/ 	.short	0x0
        /*00ce*/ 	.short	0x0
        /*00d0*/ 	.word	0x3
        /*00d4*/ 	.word	.L_x_124@srel
        /*00d8*/ 	.word	.L_x_125@srel
        /*00dc*/ 	.word	.L_x_47@srel


	//   ....[1]....
        /*00e0*/ 	.word	.L_x_127@srel
        /*00e4*/ 	.short	0x0
        /*00e6*/ 	.short	0x0
        /*00e8*/ 	.word	0x3
        /*00ec*/ 	.word	.L_x_128@srel
        /*00f0*/ 	.word	.L_x_129@srel
        /*00f4*/ 	.word	.L_x_47@srel


	//----- nvinfo : EIATTR_CRS_STACK_SIZE
	.align		4
.L_83:
        /*00f8*/ 	.byte	0x04, 0x1e
        /*00fa*/ 	.short	(.L_85 - .L_84)
.L_84:
        /*00fc*/ 	.word	0x00000000


	//----- nvinfo : EIATTR_CBANK_PARAM_SIZE
	.align		4
.L_85:
        /*0100*/ 	.byte	0x03, 0x19
        /*0102*/ 	.short	0x0048


	//----- nvinfo : EIATTR_PARAM_CBANK
	.align		4
        /*0104*/ 	.byte	0x04, 0x0a
        /*0106*/ 	.short	(.L_87 - .L_86)
	.align		4
.L_86:
        /*0108*/ 	.word	index@(.nv.constant0._Z34nppiFilterBoxBorder_16s_C1R_kernelPKsi8NppiSize9NppiPointPsiS1_S1_S2_14NppiBorderType)
        /*010c*/ 	.short	0x0380
        /*010e*/ 	.short	0x0048


	//----- nvinfo : EIATTR_SW_WAR
	.align		4
.L_87:
        /*0110*/ 	.byte	0x04, 0x36
        /*0112*/ 	.short	(.L_89 - .L_88)
.L_88:
        /*0114*/ 	.word	0x00000008
.L_89:


//--------------------- .nv.info._Z33nppiFilterBoxBorder_8u_C3R_kernelPKhi8NppiSize9NppiPointPhiS1_S1_S2_14NppiBorderType --------------------------
	.section	.nv.info._Z33nppiFilterBoxBorder_8u_C3R_kernelPKhi8NppiSize9NppiPointPhiS1_S1_S2_14NppiBorderType,"",@"SHT_CUDA_INFO"
	.sectionflags	@""
	.align	4


	//----- nvinfo : EIATTR_CUDA_API_VERSION
	.align		4
        /*0000*/ 	.byte	0x04, 0x37
        /*0002*/ 	.short	(.L_91 - .L_90)
.L_90:
        /*0004*/ 	.word	0x00000082


	//----- nvinfo : EIATTR_KPARAM_INFO
	.align		4
.L_91:
        /*0008*/ 	.byte	0x04, 0x17
        /*000a*/ 	.short	(.L_93 - .L_92)
.L_92:
        /*000c*/ 	.word	0x00000000
        /*0010*/ 	.short	0x0009
        /*0012*/ 	.short	0x0044
        /*0014*/ 	.byte	0x00, 0xf0, 0x11, 0x00


	//----- nvinfo : EIATTR_KPARAM_INFO
	.align		4
.L_93:
        /*0018*/ 	.byte	0x04, 0x17
        /*001a*/ 	.short	(.L_95 - .L_94)
.L_94:
        /*001c*/ 	.word	0x00000000
        /*0020*/ 	.short	0x0008
        /*0022*/ 	.short	0x003c
        /*0024*/ 	.byte	0x00, 0xf0, 0x21, 0x00


	//----- nvinfo : EIATTR_KPARAM_INFO
	.align		4
.L_95:
        /*0028*/ 	.byte	0x04, 0x17
        /*002a*/ 	.short	(.L_97 - .L_96)
.L_96:
        /*002c*/ 	.word	0x00000000
        /*0030*/ 	.short	0x0007
        /*0032*/ 	.short	0x0034
        /*0034*/ 	.byte	0x00, 0xf0, 0x21, 0x00


	//----- nvinfo : EIATTR_KPARAM_INFO
	.align		4
.L_97:
        /*0038*/ 	.byte	0x04, 0x17
        /*003a*/ 	.short	(.L_99 - .L_98)
.L_98:
        /*003c*/ 	.word	0x00000000
        /*0040*/ 	.short	0x0006
        /*0042*/ 	.short	0x002c
        /*0044*/ 	.byte	0x00, 0xf0, 0x21, 0x00


	//----- nvinfo : EIATTR_KPARAM_INFO
	.align		4
.L_99:
        /*0048*/ 	.byte	0x04, 0x17
        /*004a*/ 	.short	(.L_101 - .L_100)
.L_100:
        /*004c*/ 	.word	0x00000000
        /*0050*/ 	.short	0x0005
        /*0052*/ 	.short	0x0028
        /*0054*/ 	.byte	0x00, 0xf0, 0x11, 0x00


	//----- nvinfo : EIATTR_KPARAM_INFO
	.align		4
.L_101:
        /*0058*/ 	.byte	0x04, 0x17
        /*005a*/ 	.short	(.L_103 - .L_102)
.L_102:
        /*005c*/ 	.word	0x00000000
        /*0060*/ 	.short	0x0004
        /*0062*/ 	.short	0x0020
        /*0064*/ 	.byte	0x00, 0xf5, 0x21, 0x00


	//----- nvinfo : EIATTR_KPARAM_INFO
	.align		4
.L_103:
        /*0068*/ 	.byte	0x04, 0x17
        /*006a*/ 	.short	(.L_105 - .L_104)
.L_104:
        /*006c*/ 	.word	0x00000000
        /*0070*/ 	.short	0x0003
        /*0072*/ 	.short	0x0014
        /*0074*/ 	.byte	0x00, 0xf0, 0x21, 0x00


	//----- nvinfo : EIATTR_KPARAM_INFO
	.align		4
.L_105:
        /*0078*/ 	.byte	0x04, 0x17
        /*007a*/ 	.short	(.L_107 - .L_106)
.L_106:
        /*007c*/ 	.word	0x00000000
        /*0080*/ 	.short	0x0002
        /*0082*/ 	.short	0x000c
        /*0084*/ 	.byte	0x00, 0xf0, 0x21, 0x00


	//----- nvinfo : EIATTR_KPARAM_INFO
	.align		4
.L_107:
        /*0088*/ 	.byte	0x04, 0x17
        /*008a*/ 	.short	(.L_109 - .L_108)
.L_108:
        /*008c*/ 	.word	0x00000000
        /*0090*/ 	.short	0x0001
        /*0092*/ 	.short	0x0008
        /*0094*/ 	.byte	0x00, 0xf0, 0x11, 0x00


	//----- nvinfo : EIATTR_KPARAM_INFO
	.align		4
.L_109:
        /*0098*/ 	.byte	0x04, 0x17
        /*009a*/ 	.short	(.L_111 - .L_110)
.L_110:
        /*009c*/ 	.word	0x00000000
        /*00a0*/ 	.short	0x0000
        /*00a2*/ 	.short	0x0000
        /*00a4*/ 	.byte	0x00, 0xf5, 0x21, 0x00


	//----- nvinfo : EIATTR_SPARSE_MMA_MASK
	.align		4
.L_111:
        /*00a8*/ 	.byte	0x03, 0x50
        /*00aa*/ 	.short	0x0000


	//----- nvinfo : EIATTR_MAXREG_COUNT
	.align		4
        /*00ac*/ 	.byte	0x03, 0x1b
        /*00ae*/ 	.short	0x00ff


	//----- nvinfo : EIATTR_MERCURY_ISA_VERSION
	.align		4
        /*00b0*/ 	.byte	0x03, 0x5f
        /*00b2*/ 	.short	0x0101


	//----- nvinfo : EIATTR_VRC_CTA_INIT_COUNT
	.align		4
        /*00b4*/ 	.byte	0x02, 0x4a
	.zero		1
	.zero		1


	//----- nvinfo : EIATTR_EXIT_INSTR_OFFSETS
	.align		4
        /*00b8*/ 	.byte	0x04, 0x1c
        /*00ba*/ 	.short	(.L_113 - .L_112)


	//   ....[0]....
.L_112:
        /*00bc*/ 	.word	0x000000e0


	//   ....[1]....
        /*00c0*/ 	.word	0x00001640


	//   ....[2]....
        /*00c4*/ 	.word	0x000016c0


	//----- nvinfo : EIATTR_CRS_STACK_SIZE
	.align		4
.L_113:
        /*00c8*/ 	.byte	0x04, 0x1e
        /*00ca*/ 	.short	(.L_115 - .L_114)
.L_114:
        /*00cc*/ 	.word	0x00000000


	//----- nvinfo : EIATTR_CBANK_PARAM_SIZE
	.align		4
.L_115:
        /*00d0*/ 	.byte	0x03, 0x19
        /*00d2*/ 	.short	0x0048


	//----- nvinfo : EIATTR_PARAM_CBANK
	.align		4
        /*00d4*/ 	.byte	0x04, 0x0a
        /*00d6*/ 	.short	(.L_117 - .L_116)
	.align		4
.L_116:
        /*00d8*/ 	.word	index@(.nv.constant0._Z33nppiFilterBoxBorder_8u_C3R_kernelPKhi8NppiSize9NppiPointPhiS1_S1_S2_14NppiBorderType)
        /*00dc*/ 	.short	0x0380
        /*00de*/ 	.short	0x0048


	//----- nvinfo : EIATTR_SW_WAR
	.align		4
.L_117:
        /*00e0*/ 	.byte	0x04, 0x36
        /*00e2*/ 	.short	(.L_119 - .L_118)
.L_118:
        /*00e4*/ 	.word	0x00000008
.L_119:


//--------------------- .nv.info._Z33nppiFilterBoxBorder_8u_C1R_kernelPKhi8NppiSize9NppiPointPhiS1_S1_S2_14NppiBorderType --------------------------
	.section	.nv.info._Z33nppiFilterBoxBorder_8u_C1R_kernelPKhi8NppiSize9NppiPointPhiS1_S1_S2_14NppiBorderType,"",@"SHT_CUDA_INFO"
	.sectionflags	@""
	.align	4


	//----- nvinfo : EIATTR_CUDA_API_VERSION
	.align		4
        /*0000*/ 	.byte	0x04, 0x37
        /*0002*/ 	.short	(.L_121 - .L_120)
.L_120:
        /*0004*/ 	.word	0x00000082


	//----- nvinfo : EIATTR_KPARAM_INFO
	.align		4
.L_121:
        /*0008*/ 	.byte	0x04, 0x17
        /*000a*/ 	.short	(.L_123 - .L_122)
.L_122:
        /*000c*/ 	.word	0x00000000
        /*0010*/ 	.short	0x0009
        /*0012*/ 	.short	0x0044
        /*0014*/ 	.byte	0x00, 0xf0, 0x11, 0x00


	//----- nvinfo : EIATTR_KPARAM_INFO
	.align		4
.L_123:
        /*0018*/ 	.byte	0x04, 0x17
        /*001a*/ 	.short	(.L_125 - .L_124)
.L_124:
        /*001c*/ 	.word	0x00000000
        /*0020*/ 	.short	0x0008
        /*0022*/ 	.short	0x003c
        /*0024*/ 	.byte	0x00, 0xf0, 0x21, 0x00


	//----- nvinfo : EIATTR_KPARAM_INFO
	.align		4
.L_125:
        /*0028*/ 	.byte	0x04, 0x17
        /*002a*/ 	.short	(.L_127 - .L_126)
.L_126:
        /*002c*/ 	.word	0x00000000
        /*0030*/ 	.short	0x0007
        /*0032*/ 	.short	0x0034
        /*0034*/ 	.byte	0x00, 0xf0, 0x21, 0x00


	//----- nvinfo : EIATTR_KPARAM_INFO
	.align		4
.L_127:
        /*0038*/ 	.byte	0x04, 0x17
        /*003a*/ 	.short	(.L_129 - .L_128)
.L_128:
        /*003c*/ 	.word	0x00000000
        /*0040*/ 	.short	0x0006
        /*0042*/ 	.short	0x002c
        /*0044*/ 	.byte	0x00, 0xf0, 0x21, 0x00


	//----- nvinfo : EIATTR_KPARAM_INFO
	.align		4
.L_129:
        /*0048*/ 	.byte	0x04, 0x17
        /*004a*/ 	.short	(.L_131 - .L_130)
.L_130:
        /*004c*/ 	.word	0x00000000
        /*0050*/ 	.short	0x0005
        /*0052*/ 	.short	0x0028
        /*0054*/ 	.byte	0x00, 0xf0, 0x11, 0x00


	//----- nvinfo : EIATTR_KPARAM_INFO
	.align		4
.L_131:
        /*0058*/ 	.byte	0x04, 0x17
        /*005a*/ 	.short	(.L_133 - .L_132)
.L_132:
        /*005c*/ 	.word	0x00000000
        /*0060*/ 	.short	0x0004
        /*0062*/ 	.short	0x0020
        /*0064*/ 	.byte	0x00, 0xf5, 0x21, 0x00


	//----- nvinfo : EIATTR_KPARAM_INFO
	.align		4
.L_133:
        /*0068*/ 	.byte	0x04, 0x17
        /*006a*/ 	.short	(.L_135 - .L_134)
.L_134:
        /*006c*/ 	.word	0x00000000
        /*0070*/ 	.short	0x0003
        /*0072*/ 	.short	0x0014
        /*0074*/ 	.byte	0x00, 0xf0, 0x21, 0x00


	//----- nvinfo : EIATTR_KPARAM_INFO
	.align		4
.L_135:
        /*0078*/ 	.byte	0x04, 0x17
        /*007a*/ 	.short	(.L_137 - .L_136)
.L_136:
        /*007c*/ 	.word	0x00000000
        /*0080*/ 	.short	0x0002
        /*0082*/ 	.short	0x000c
        /*0084*/ 	.byte	0x00, 0xf0, 0x21, 0x00


	//----- nvinfo : EIATTR_KPARAM_INFO
	.align		4
.L_137:
        /*0088*/ 	.byte	0x04, 0x17
        /*008a*/ 	.short	(.L_139 - .L_138)
.L_138:
        /*008c*/ 	.word	0x00000000
        /*0090*/ 	.short	0x0001
        /*0092*/ 	.short	0x0008
        /*0094*/ 	.byte	0x00, 0xf0, 0x11, 0x00


	//----- nvinfo : EIATTR_KPARAM_INFO
	.align		4
.L_139:
        /*0098*/ 	.byte	0x04, 0x17
        /*009a*/ 	.short	(.L_141 - .L_140)
.L_140:
        /*009c*/ 	.word	0x00000000
        /*00a0*/ 	.short	0x0000
        /*00a2*/ 	.short	0x0000
        /*00a4*/ 	.byte	0x00, 0xf5, 0x21, 0x00


	//----- nvinfo : EIATTR_SPARSE_MMA_MASK
	.align		4
.L_141:
        /*00a8*/ 	.byte	0x03, 0x50
        /*00aa*/ 	.short	0x0000


	//----- nvinfo : EIATTR_MAXREG_COUNT
	.align		4
        /*00ac*/ 	.byte	0x03, 0x1b
        /*00ae*/ 	.short	0x00ff


	//----- nvinfo : EIATTR_MERCURY_ISA_VERSION
	.align		4
        /*00b0*/ 	.byte	0x03, 0x5f
        /*00b2*/ 	.short	0x0101


	//----- nvinfo : EIATTR_VRC_CTA_INIT_COUNT
	.align		4
        /*00b4*/ 	.byte	0x02, 0x4a
	.zero		1
	.zero		1


	//----- nvinfo : EIATTR_EXIT_INSTR_OFFSETS
	.align		4
        /*00b8*/ 	.byte	0x04, 0x1c
        /*00ba*/ 	.short	(.L_143 - .L_142)


	//   ....[0]....
.L_142:
        /*00bc*/ 	.word	0x000000e0


	//   ....[1]....
        /*00c0*/ 	.word	0x000044d0


	//----- nvinfo : EIATTR_INDIRECT_BRANCH_TARGETS
	.align		4
.L_143:
        /*00c4*/ 	.byte	0x04, 0x34
        /*00c6*/ 	.short	(.L_145 - .L_144)


	//   ....[0]....
.L_144:
        /*00c8*/ 	.word	.L_x_131@srel
        /*00cc*/ 	.short	0x0
        /*00ce*/ 	.short	0x0
        /*00d0*/ 	.word	0x3
        /*00d4*/ 	.word	.L_x_132@srel
        /*00d8*/ 	.word	.L_x_133@srel
        /*00dc*/ 	.word	.L_x_91@srel


	//   ....[1]....
        /*00e0*/ 	.word	.L_x_135@srel
        /*00e4*/ 	.short	0x0
        /*00e6*/ 	.short	0x0
        /*00e8*/ 	.word	0x3
        /*00ec*/ 	.word	.L_x_136@srel
        /*00f0*/ 	.word	.L_x_137@srel
        /*00f4*/ 	.word	.L_x_91@srel


	//----- nvinfo : EIATTR_CRS_STACK_SIZE
	.align		4
.L_145:
        /*00f8*/ 	.byte	0x04, 0x1e
        /*00fa*/ 	.short	(.L_147 - .L_146)
.L_146:
        /*00fc*/ 	.word	0x00000000


	//----- nvinfo : EIATTR_CBANK_PARAM_SIZE
	.align		4
.L_147:
        /*0100*/ 	.byte	0x03, 0x19
        /*0102*/ 	.short	0x0048


	//----- nvinfo : EIATTR_PARAM_CBANK
	.align		4
        /*0104*/ 	.byte	0x04, 0x0a
        /*0106*/ 	.short	(.L_149 - .L_148)
	.align		4
.L_148:
        /*0108*/ 	.word	index@(.nv.constant0._Z33nppiFilterBoxBorder_8u_C1R_kernelPKhi8NppiSize9NppiPointPhiS1_S1_S2_14NppiBorderType)
        /*010c*/ 	.short	0x0380
        /*010e*/ 	.short	0x0048


	//----- nvinfo : EIATTR_SW_WAR
	.align		4
.L_149:
        /*0110*/ 	.byte	0x04, 0x36
        /*0112*/ 	.short	(.L_151 - .L_150)
.L_150:
        /*0114*/ 	.word	0x00000008
.L_151:


//--------------------- .nv.callgraph             --------------------------
	.section	.nv.callgraph,"",@"SHT_CUDA_CALLGRAPH"
	.align	4
	.sectionentsize	8
	.align		4
        /*0000*/ 	.word	0x00000000
	.align		4
        /*0004*/ 	.word	0xffffffff
	.align		4
        /*0008*/ 	.word	0x00000000
	.align		4
        /*000c*/ 	.word	0xfffffffe
	.align		4
        /*0010*/ 	.word	0x00000000
	.align		4
        /*0014*/ 	.word	0xfffffffd
	.align		4
        /*0018*/ 	.word	0x00000000
	.align		4
        /*001c*/ 	.word	0xfffffffc


//--------------------- .nv.constant2._Z34nppiFilterBoxBorder_32f_C1R_kernelPKfi8NppiSize9NppiPointPfiS1_S1_S2_14NppiBorderType --------------------------
	.section	.nv.constant2._Z34nppiFilterBoxBorder_32f_C1R_kernelPKfi8NppiSize9NppiPointPfiS1_S1_S2_14NppiBorderType,"a",@progbits
	.sectionflags	@""
	.align	4
.nv.constant2._Z34nppiFilterBoxBorder_32f_C1R_kernelPKfi8NppiSize9NppiPointPfiS1_S1_S2_14NppiBorderType:
        /*0000*/ 	.byte	0x50, 0x09, 0x00, 0x00, 0xe0, 0x02, 0x00, 0x00, 0x00, 0x3b, 0x00, 0x00, 0xe0, 0x1f, 0x00, 0x00
        /*0010*/ 	.byte	0x30, 0x14, 0x00, 0x00, 0x00, 0x3b, 0x00, 0x00


//--------------------- .nv.constant2._Z34nppiFilterBoxBorder_16s_C1R_kernelPKsi8NppiSize9NppiPointPsiS1_S1_S2_14NppiBorderType --------------------------
	.section	.nv.constant2._Z34nppiFilterBoxBorder_16s_C1R_kernelPKsi8NppiSize9NppiPointPsiS1_S1_S2_14NppiBorderType,"a",@progbits
	.sectionflags	@""
	.align	4
.nv.constant2._Z34nppiFilterBoxBorder_16s_C1R_kernelPKsi8NppiSize9NppiPointPsiS1_S1_S2_14NppiBorderType:
        /*0000*/ 	.byte	0xe0, 0x08, 0x00, 0x00, 0xe0, 0x02, 0x00, 0x00, 0xe0, 0x39, 0x00, 0x00, 0xc0, 0x1e, 0x00, 0x00
        /*0010*/ 	.byte	0x80, 0x13, 0x00, 0x00, 0xe0, 0x39, 0x00, 0x00


//--------------------- .nv.constant2._Z33nppiFilterBoxBorder_8u_C1R_kernelPKhi8NppiSize9NppiPointPhiS1_S1_S2_14NppiBorderType --------------------------
	.section	.nv.constant2._Z33nppiFilterBoxBorder_8u_C1R_kernelPKhi8NppiSize9NppiPointPhiS1_S1_S2_14NppiBorderType,"a",@progbits
	.sectionflags	@""
	.align	4
.nv.constant2._Z33nppiFilterBoxBorder_8u_C1R_kernelPKhi8NppiSize9NppiPointPhiS1_S1_S2_14NppiBorderType:
        /*0000*/ 	.byte	0x50, 0x0a, 0x00, 0x00, 0xb0, 0x02, 0x00, 0x00, 0x60, 0x42, 0x00, 0x00, 0x80, 0x25, 0x00, 0x00
        /*0010*/ 	.byte	0x20, 0x18, 0x00, 0x00, 0x60, 0x42, 0x00, 0x00


//--------------------- .text._Z34nppiFilterBoxBorder_32f_C1R_kernelPKfi8NppiSize9NppiPointPfiS1_S1_S2_14NppiBorderType --------------------------
	.section	.text._Z34nppiFilterBoxBorder_32f_C1R_kernelPKfi8NppiSize9NppiPointPfiS1_S1_S2_14NppiBorderType,"ax",@progbits
	.align	128
        .global         _Z34nppiFilterBoxBorder_32f_C1R_kernelPKfi8NppiSize9NppiPointPfiS1_S1_S2_14NppiBorderType
        .type           _Z34nppiFilterBoxBorder_32f_C1R_kernelPKfi8NppiSize9NppiPointPfiS1_S1_S2_14NppiBorderType,@function
        .size           _Z34nppiFilterBoxBorder_32f_C1R_kernelPKfi8NppiSize9NppiPointPfiS1_S1_S2_14NppiBorderType,(.L_x_139 - _Z34nppiFilterBoxBorder_32f_C1R_kernelPKfi8NppiSize9NppiPointPfiS1_S1_S2_14NppiBorderType)
        .other          _Z34nppiFilterBoxBorder_32f_C1R_kernelPKfi8NppiSize9NppiPointPfiS1_S1_S2_14NppiBorderType,@"STO_CUDA_ENTRY STV_DEFAULT"
_Z34nppiFilterBoxBorder_32f_C1R_kernelPKfi8NppiSize9NppiPointPfiS1_S1_S2_14NppiBorderType:
.text._Z34nppiFilterBoxBorder_32f_C1R_kernelPKfi8NppiSize9NppiPointPfiS1_S1_S2_14NppiBorderType:
[----:B------:R-:W-:Y:S01]  /*0000*/  LDC R1, c[0x0][0x37c] ;  /* 0x0000df00ff017b82 */ /* 0x000fe20000000800 */
[----:B------:R-:W0:Y:S07]  /*0010*/  S2R R3, SR_TID.Y ;  /* 0x0000000000037919 */ /* 0x000e2e0000002200 */
[----:B------:R-:W1:Y:S01]  /*0020*/  S2UR UR5, SR_CTAID.X ;  /* 0x00000000000579c3 */ /* 0x000e620000002500 */
[----:B------:R-:W1:Y:S01]  /*0030*/  LDCU UR4, c[0x0][0x360] ;  /* 0x00006c00ff0477ac */ /* 0x000e620008000800 */
[----:B------:R-:W2:Y:S01]  /*0040*/  S2R R8, SR_TID.X ;  /* 0x0000000000087919 */ /* 0x000ea20000002100 */
[----:B------:R-:W3:Y:S05]  /*0050*/  LDCU UR7, c[0x0][0x3b0] ;  /* 0x00007600ff0777ac */ /* 0x000eea0008000800 */
[----:B------:R-:W0:Y:S01]  /*0060*/  S2UR UR6, SR_CTAID.Y ;  /* 0x00000000000679c3 */ /* 0x000e220000002600 */
[----:B------:R-:W4:Y:S07]  /*0070*/  LDCU UR8, c[0x0][0x3ac] ;  /* 0x00007580ff0877ac */ /* 0x000f2e0008000800 */
[----:B------:R-:W0:Y:S01]  /*0080*/  LDC R2, c[0x0][0x364] ;  /* 0x0000d900ff027b82 */ /* 0x000e220000000800 */
[----:B-1----:R-:W-:-:S06]  /*0090*/  UIMAD UR5, UR5, UR4, URZ ;  /* 0x00000004050572a4 */ /* 0x002fcc000f8e02ff */
[----:B--2---:R-:W-:Y:S02]  /*00a0*/  VIADD R0, R8, UR5 ;  /* 0x0000000508007c36 */ /* 0x004fe40008000000 */
[----:B0-----:R-:W-:-:S05]  /*00b0*/  IMAD R2, R2, UR6, R3 ;  /* 0x0000000602027c24 */ /* 0x001fca000f8e0203 */
[----:B---3--:R-:W-:-:S04]  /*00c0*/  ISETP.GE.AND P0, PT, R2, UR7, PT ;  /* 0x0000000702007c0c */ /* 0x008fc8000bf06270 */
[----:B----4-:R-:W-:-:S13]  /*00d0*/  ISETP.GE.OR P0, PT, R0, UR8, P0 ;  /* 0x0000000800007c0c */ /* 0x010fda0008706670 */
[----:B------:R-:W-:Y:S05]  /*00e0*/  @P0 EXIT ;  /* 0x000000000000094d */ /* 0x000fea0003800000 */
[----:B------:R-:W0:Y:S01]  /*00f0*/  LDCU UR10, c[0x0][0x3b8] ;  /* 0x00007700ff0a77ac */ /* 0x000e220008000800 */
[----:B------:R-:W-:Y:S01]  /*0100*/  IMAD.MOV.U32 R25, RZ, RZ, RZ ;  /* 0x000000ffff197224 */ /* 0x000fe200078e00ff */
[----:B------:R-:W1:Y:S01]  /*0110*/  LDCU UR4, c[0x0][0x3a8] ;  /* 0x00007500ff0477ac */ /* 0x000e620008000800 */
[----:B------:R-:W2:Y:S01]  /*0120*/  LDCU.64 UR8, c[0x0][0x3a0] ;  /* 0x00007400ff0877ac */ /* 0x000ea20008000a00 */
[----:B------:R-:W3:Y:S01]  /*0130*/  LDCU.64 UR6, c[0x0][0x358] ;  /* 0x00006b00ff0677ac */ /* 0x000ee20008000a00 */
[----:B0-----:R-:W-:Y:S01]  /*0140*/  UISETP.GE.AND UP0, UPT, UR10, 0x1, UPT ;  /* 0x000000010a00788c */ /* 0x001fe2000bf06270 */
[----:B-1----:R-:W-:Y:S01]  /*0150*/  IMAD R3, R2, UR4, RZ ;  /* 0x0000000402037c24 */ /* 0x002fe2000f8e02ff */
[----:B------:R-:W-:-:S04]  /*0160*/  UMOV UR4, URZ ;  /* 0x000000ff00047c82 */ /* 0x000fc80008000000 */
[----:B--2---:R-:W-:-:S04]  /*0170*/  IADD3 R12, P0, PT, R3, UR8, RZ ;  /* 0x00000008030c7c10 */ /* 0x004fc8000ff1e0ff */
[----:B------:R-:W-:Y:S01]  /*0180*/  LEA.HI.X.SX32 R13, R3, UR9, 0x1, P0 ;  /* 0x00000009030d7c11 */ /* 0x000fe200080f0eff */
[----:B---3--:R-:W-:Y:S08]  /*0190*/  BRA.U !UP0, `(.L_x_0) ;  /* 0x0000003908647547 */ /* 0x008ff0000b800000 */
[----:B------:R-:W0:Y:S01]  /*01a0*/  LDC R18, c[0x0][0x3b4] ;  /* 0x0000ed00ff127b82 */ /* 0x000e220000000800 */
[----:B------:R-:W1:Y:S07]  /*01b0*/  LDCU UR8, c[0x0][0x398] ;  /* 0x00007300ff0877ac */ /* 0x000e6e0008000800 */
[----:B------:R-:W1:Y:S01]  /*01c0*/  LDC R3, c[0x0][0x3c0] ;  /* 0x0000f000ff037b82 */ /* 0x000e620000000800 */
[----:B0-----:R-:W-:Y:S02]  /*01d0*/  ISETP.GE.AND P0, PT, R18, 0x1, PT ;  /* 0x000000011200780c */ /* 0x001fe40003f06270 */
[----:B-1----:R-:W-:-:S11]  /*01e0*/  IADD3 R2, PT, PT, -R3, UR8, R2 ;  /* 0x0000000803027c10 */ /* 0x002fd6000fffe102 */
[----:B------:R-:W-:Y:S05]  /*01f0*/  @!P0 BRA `(.L_x_0) ;  /* 0x00000038004c8947 */ /* 0x000fea0003800000 */
[----:B------:R-:W0:Y:S01]  /*0200*/  LDC R4, c[0x0][0x3c4] ;  /* 0x0000f100ff047b82 */ /* 0x000e220000000800 */
[----:B------:R-:W-:-:S07]  /*0210*/  IMAD.MOV.U32 R25, RZ, RZ, RZ ;  /* 0x000000ffff197224 */ /* 0x000fce00078e00ff */
[----:B------:R-:W1:Y:S08]  /*0220*/  LDC R9, c[0x0][0x394] ;  /* 0x0000e500ff097b82 */ /* 0x000e700000000800 */
[----:B------:R-:W1:Y:S01]  /*0230*/  LDC R10, c[0x0][0x3bc] ;  /* 0x0000ef00ff0a7b82 */ /* 0x000e620000000800 */
[----:B0-----:R-:W-:Y:S02]  /*0240*/  ISETP.GT.AND P0, PT, R4, 0x2, PT ;  /* 0x000000020400780c */ /* 0x001fe40003f04270 */
[----:B-1----:R-:W-:-:S11]  /*0250*/  IADD3 R3, PT, PT, -R10, R0, R9 ;  /* 0x000000000a037210 */ /* 0x002fd60007ffe109 */
[----:B------:R-:W-:Y:S05]  /*0260*/  @P0 BRA `(.L_x_1) ;  /* 0x0000001000540947 */ /* 0x000fea0003800000 */
[----:B------:R-:W-:-:S05]  /*0270*/  VIADD R4, R4, 0xffffffff ;  /* 0xffffffff04047836 */ /* 0x000fca0000000000 */
[----:B------:R-:W-:-:S05]  /*0280*/  VIMNMX.U32 R4, PT, PT, R4, 0x2, PT ;  /* 0x0000000204047848 */ /* 0x000fca0003fe0000 */
[----:B------:R-:W-:Y:S01]  /*0290*/  IMAD.SHL.U32 R5, R4, 0x4, RZ ;  /* 0x0000000404057824 */ /* 0x000fe200078e00ff */
[----:B------:R-:W-:-:S03]  /*02a0*/  IADD3 R4, PT, PT, R18, -0x1, RZ ;  /* 0xffffffff12047810 */ /* 0x000fc60007ffe0ff */
[----:B------:R-:W0:Y:S02]  /*02b0*/  LDC R6, c[0x2][R5] ;  /* 0x0080000005067b82 */ /* 0x000e240000000800 */
[----:B0-----:R-:W-:-:S04]  /*02c0*/  SHF.R.S32.HI R7, RZ, 0x1f, R6 ;  /* 0x0000001fff077819 */ /* 0x001fc80000011406 */
.L_x_115:
[----:B------:R-:W-:Y:S05]  /*02d0*/  BRX R6 -0x2e0                                                                                                  (*"BRANCH_TARGETS .L_x_116,.L_x_117,.L_x_6"*) ;  /* 0xfffffffc06487949 */ /* 0x000fea000383ffff */
.L_x_117:
[----:B------:R-:W0:Y:S01]  /*02e0*/  LDC R14, c[0x0][0x38c] ;  /* 0x0000e300ff0e7b82 */ /* 0x000e220000000800 */
[----:B------:R-:W1:Y:S01]  /*02f0*/  LDCU UR5, c[0x0][0x390] ;  /* 0x00007200ff0577ac */ /* 0x000e620008000800 */
[C---:B------:R-:W-:Y:S01]  /*0300*/  LOP3.LUT R24, R18.reuse, 0x7, RZ, 0xc0, !PT ;  /* 0x0000000712187812 */ /* 0x040fe200078ec0ff */
[----:B------:R-:W-:Y:S01]  /*0310*/  IMAD.MOV.U32 R25, RZ, RZ, RZ ;  /* 0x000000ffff197224 */ /* 0x000fe200078e00ff */
[----:B------:R-:W-:Y:S01]  /*0320*/  LOP3.LUT R26, R18, 0x3, RZ, 0xc0, !PT ;  /* 0x00000003121a7812 */ /* 0x000fe200078ec0ff */
[----:B------:R-:W-:Y:S02]  /*0330*/  IMAD.MOV.U32 R15, RZ, RZ, RZ ;  /* 0x000000ffff0f7224 */ /* 0x000fe400078e00ff */
[----:B------:R-:W-:-:S05]  /*0340*/  VIADD R5, R24, 0xffffffff ;  /* 0xffffffff18057836 */ /* 0x000fca0000000000 */
[----:B------:R-:W-:Y:S02]  /*0350*/  ISETP.GE.U32.AND P0, PT, R5, 0x3, PT ;  /* 0x000000030500780c */ /* 0x000fe40003f06070 */
[----:B------:R-:W-:Y:S01]  /*0360*/  LOP3.LUT R5, R18, 0x7ffffff8, RZ, 0xc0, !PT ;  /* 0x7ffffff812057812 */ /* 0x000fe200078ec0ff */
[----:B-1----:R-:W-:Y:S01]  /*0370*/  UIADD3 UR5, UPT, UPT, UR5, -0x1, URZ ;  /* 0xffffffff05057890 */ /* 0x002fe2000fffe0ff */
[----:B0-----:R-:W-:-:S11]  /*0380*/  VIADD R14, R14, 0xffffffff ;  /* 0xffffffff0e0e7836 */ /* 0x001fd60000000000 */
.L_x_7:
[----:B------:R-:W0:Y:S01]  /*0390*/  LDCU UR4, c[0x0][0x388] ;  /* 0x00007100ff0477ac */ /* 0x000e220008000800 */
[----:B------:R-:W-:Y:S01]  /*03a0*/  VIADDMNMX.RELU R6, R2, R15, UR5, PT ;  /* 0x0000000502067e46 */ /* 0x000fe2000b80110f */
[----:B------:R-:W-:Y:S01]  /*03b0*/  IMAD.MOV.U32 R20, RZ, RZ, RZ ;  /* 0x000000ffff147224 */ /* 0x000fe200078e00ff */
[----:B------:R-:W-:Y:S01]  /*03c0*/  ISETP.GE.U32.AND P2, PT, R4, 0x7, PT ;  /* 0x000000070400780c */ /* 0x000fe20003f46070 */
[----:B------:R-:W1:Y:S02]  /*03d0*/  LDCU.64 UR8, c[0x0][0x380] ;  /* 0x00007000ff0877ac */ /* 0x000e640008000a00 */
[----:B0-----:R-:W-:-:S05]  /*03e0*/  IMAD R7, R6, UR4, RZ ;  /* 0x0000000406077c24 */ /* 0x001fca000f8e02ff */
[----:B-1----:R-:W-:-:S04]  /*03f0*/  IADD3 R6, P1, PT, R7, UR8, RZ ;  /* 0x0000000807067c10 */ /* 0x002fc8000ff3e0ff */
[----:B------:R-:W-:Y:S01]  /*0400*/  LEA.HI.X.SX32 R7, R7, UR9, 0x1, P1 ;  /* 0x0000000907077c11 */ /* 0x000fe200088f0eff */
[----:B------:R-:W-:Y:S08]  /*0410*/  @!P2 BRA `(.L_x_2) ;  /* 0x000000000098a947 */ /* 0x000ff00003800000 */
[----:B------:R-:W-:-:S05]  /*0420*/  UMOV UR4, URZ ;  /* 0x000000ff00047c82 */ /* 0x000fca0008000000 */
.L_x_3:
[----:B------:R-:W-:-:S04]  /*0430*/  IADD3 R23, PT, PT, R3, UR4, RZ ;  /* 0x0000000403177c10 */ /* 0x000fc8000fffe0ff */
[C---:B------:R-:W-:Y:S02]  /*0440*/  VIMNMX.RELU R21, PT, PT, R23.reuse, R14, PT ;  /* 0x0000000e17157248 */ /* 0x040fe40003fe1100 */
[C-C-:B------:R-:W-:Y:S02]  /*0450*/  VIADDMNMX.RELU R11, R23.reuse, 0x1, R14.reuse, PT ;  /* 0x00000001170b7846 */ /* 0x140fe4000380110e */
[----:B------:R-:W-:Y:S01]  /*0460*/  VIADDMNMX.RELU R17, R23, 0x2, R14, PT ;  /* 0x0000000217117846 */ /* 0x000fe2000380110e */
[----:B------:R-:W-:Y:S01]  /*0470*/  IMAD.WIDE.U32 R20, R21, 0x4, R6 ;  /* 0x0000000415147825 */ /* 0x000fe200078e0006 */
[----:B------:R-:W-:-:S03]  /*0480*/  VIADDMNMX.RELU R9, R23, 0x3, R14, PT ;  /* 0x0000000317097846 */ /* 0x000fc6000380110e */
[--C-:B------:R-:W-:Y:S01]  /*0490*/  IMAD.WIDE.U32 R10, R11, 0x4, R6.reuse ;  /* 0x000000040b0a7825 */ /* 0x100fe200078e0006 */
[----:B------:R0:W2:Y:S03]  /*04a0*/  LDG.E R28, desc[UR6][R20.64] ;  /* 0x00000006141c7981 */ /* 0x0000a6000c1e1900 */
[----:B------:R-:W-:Y:S01]  /*04b0*/  IMAD.WIDE.U32 R16, R17, 0x4, R6 ;  /* 0x0000000411107825 */ /* 0x000fe200078e0006 */
[----:B------:R1:W3:Y:S01]  /*04c0*/  LDG.E R27, desc[UR6][R10.64] ;  /* 0x000000060a1b7981 */ /* 0x0002e2000c1e1900 */
[----:B------:R-:W-:Y:S02]  /*04d0*/  VIADDMNMX.RELU R19, R23, 0x4, R14, PT ;  /* 0x0000000417137846 */ /* 0x000fe4000380110e */
[----:B------:R-:W-:Y:S01]  /*04e0*/  IMAD.WIDE.U32 R8, R9, 0x4, R6 ;  /* 0x0000000409087825 */ /* 0x000fe200078e0006 */
[----:B------:R-:W-:Y:S01]  /*04f0*/  VIADDMNMX.RELU R29, R23, 0x5, R14, PT ;  /* 0x00000005171d7846 */ /* 0x000fe2000380110e */
[----:B------:R-:W4:Y:S02]  /*0500*/  LDG.E R16, desc[UR6][R16.64] ;  /* 0x0000000610107981 */ /* 0x000f24000c1e1900 */
[----:B------:R-:W-:Y:S01]  /*0510*/  IMAD.WIDE.U32 R18, R19, 0x4, R6 ;  /* 0x0000000413127825 */ /* 0x000fe200078e0006 */
[----:B------:R-:W-:Y:S01]  /*0520*/  VIADDMNMX.RELU R22, R23, 0x6, R14, PT ;  /* 0x0000000617167846 */ /* 0x000fe2000380110e */
[----:B------:R-:W5:Y:S02]  /*0530*/  LDG.E R8, desc[UR6][R8.64] ;  /* 0x0000000608087981 */ /* 0x000f64000c1e1900 */
[----:B0-----:R-:W-:Y:S01]  /*0540*/  IMAD.WIDE.U32 R20, R29, 0x4, R6 ;  /* 0x000000041d147825 */ /* 0x001fe200078e0006 */
[----:B------:R-:W-:Y:S01]  /*0550*/  VIADDMNMX.RELU R23, R23, 0x7, R14, PT ;  /* 0x0000000717177846 */ /* 0x000fe2000380110e */
[----:B------:R-:W5:Y:S02]  /*0560*/  LDG.E R18, desc[UR6][R18.64] ;  /* 0x0000000612127981 */ /* 0x000f64000c1e1900 */
[----:B-1----:R-:W-:-:S02]  /*0570*/  IMAD.WIDE.U32 R10, R22, 0x4, R6 ;  /* 0x00000004160a7825 */ /* 0x002fc400078e0006 */
[----:B------:R-:W5:Y:S02]  /*0580*/  LDG.E R20, desc[UR6][R20.64] ;  /* 0x0000000614147981 */ /* 0x000f64000c1e1900 */
[----:B------:R-:W-:Y:S02]  /*0590*/  IMAD.WIDE.U32 R22, R23, 0x4, R6 ;  /* 0x0000000417167825 */ /* 0x000fe400078e0006 */
[----:B------:R-:W5:Y:S04]  /*05a0*/  LDG.E R10, desc[UR6][R10.64] ;  /* 0x000000060a0a7981 */ /* 0x000f68000c1e1900 */
[----:B------:R-:W5:Y:S01]  /*05b0*/  LDG.E R22, desc[UR6][R22.64] ;  /* 0x0000000616167981 */ /* 0x000f62000c1e1900 */
[----:B------:R-:W-:-:S06]  /*05c0*/  UIADD3 UR4, UPT, UPT, UR4, 0x8, URZ ;  /* 0x0000000804047890 */ /* 0x000fcc000fffe0ff */
[----:B------:R-:W-:Y:S01]  /*05d0*/  ISETP.NE.AND P1, PT, R5, UR4, PT ;  /* 0x0000000405007c0c */ /* 0x000fe2000bf25270 */
[----:B--2---:R-:W-:-:S04]  /*05e0*/  FADD R28, R28, R25 ;  /* 0x000000191c1c7221 */ /* 0x004fc80000000000 */
[----:B---3--:R-:W-:-:S04]  /*05f0*/  FADD R27, R28, R27 ;  /* 0x0000001b1c1b7221 */ /* 0x008fc80000000000 */
[----:B----4-:R-:W-:-:S04]  /*0600*/  FADD R27, R27, R16 ;  /* 0x000000101b1b7221 */ /* 0x010fc80000000000 */
[----:B-----5:R-:W-:-:S04]  /*0610*/  FADD R27, R27, R8 ;  /* 0x000000081b1b7221 */ /* 0x020fc80000000000 */
[----:B------:R-:W-:-:S04]  /*0620*/  FADD R27, R27, R18 ;  /* 0x000000121b1b7221 */ /* 0x000fc80000000000 */
[----:B------:R-:W-:-:S04]  /*0630*/  FADD R27, R27, R20 ;  /* 0x000000141b1b7221 */ /* 0x000fc80000000000 */
[----:B------:R-:W-:-:S04]  /*0640*/  FADD R27, R27, R10 ;  /* 0x0000000a1b1b7221 */ /* 0x000fc80000000000 */
[----:B------:R-:W-:Y:S01]  /*0650*/  FADD R25, R27, R22 ;  /* 0x000000161b197221 */ /* 0x000fe20000000000 */
[----:B------:R-:W-:Y:S06]  /*0660*/  @P1 BRA `(.L_x_3) ;  /* 0xfffffffc00701947 */ /* 0x000fec000383ffff */
[----:B------:R-:W-:-:S07]  /*0670*/  IMAD.MOV.U32 R20, RZ, RZ, R5 ;  /* 0x000000ffff147224 */ /* 0x000fce00078e0005 */
.L_x_2:
[----:B------:R-:W-:-:S13]  /*0680*/  ISETP.NE.AND P1, PT, R24, RZ, PT ;  /* 0x000000ff1800720c */ /* 0x000fda0003f25270 */
[----:B------:R-:W-:Y:S05]  /*0690*/  @!P1 BRA `(.L_x_4) ;  /* 0x0000000000989947 */ /* 0x000fea0003800000 */
[----:B------:R-:W-:Y:S01]  /*06a0*/  ISETP.NE.AND P1, PT, R26, RZ, PT ;  /* 0x000000ff1a00720c */ /* 0x000fe20003f25270 */
[----:B------:R-:W-:-:S12]  /*06b0*/  @!P0 BRA `(.L_x_5) ;  /* 0x0000000000488947 */ /* 0x000fd80003800000 */
[----:B------:R-:W-:-:S05]  /*06c0*/  IMAD.IADD R11, R3, 0x1, R20 ;  /* 0x00000001030b7824 */ /* 0x000fca00078e0214 */
[C---:B------:R-:W-:Y:S02]  /*06d0*/  VIMNMX.RELU R17, PT, PT, R11.reuse, R14, PT ;  /* 0x0000000e0b117248 */ /* 0x040fe40003fe1100 */
[C-C-:B------:R-:W-:Y:S02]  /*06e0*/  VIADDMNMX.RELU R9, R11.reuse, 0x1, R14.reuse, PT ;  /* 0x000000010b097846 */ /* 0x140fe4000380110e */
[----:B------:R-:W-:Y:S01]  /*06f0*/  VIADDMNMX.RELU R19, R11, 0x2, R14, PT ;  /* 0x000000020b137846 */ /* 0x000fe2000380110e */
[----:B------:R-:W-:Y:S01]  /*0700*/  IMAD.WIDE.U32 R16, R17, 0x4, R6 ;  /* 0x0000000411107825 */ /* 0x000fe200078e0006 */
[----:B------:R-:W-:-:S03]  /*0710*/  VIADDMNMX.RELU R21, R11, 0x3, R14, PT ;  /* 0x000000030b157846 */ /* 0x000fc6000380110e */
[--C-:B------:R-:W-:Y:S02]  /*0720*/  IMAD.WIDE.U32 R8, R9, 0x4, R6.reuse ;  /* 0x0000000409087825 */ /* 0x100fe400078e0006 */
[----:B------:R-:W2:Y:S02]  /*0730*/  LDG.E R16, desc[UR6][R16.64] ;  /* 0x0000000610107981 */ /* 0x000ea4000c1e1900 */
[--C-:B------:R-:W-:Y:S02]  /*0740*/  IMAD.WIDE.U32 R10, R19, 0x4, R6.reuse ;  /* 0x00000004130a7825 */ /* 0x100fe400078e0006 */
[----:B------:R-:W3:Y:S02]  /*0750*/  LDG.E R8, desc[UR6][R8.64] ;  /* 0x0000000608087981 */ /* 0x000ee4000c1e1900 */
[----:B------:R-:W-:Y:S02]  /*0760*/  IMAD.WIDE.U32 R18, R21, 0x4, R6 ;  /* 0x0000000415127825 */ /* 0x000fe400078e0006 */
[----:B------:R-:W4:Y:S04]  /*0770*/  LDG.E R10, desc[UR6][R10.64] ;  /* 0x000000060a0a7981 */ /* 0x000f28000c1e1900 */
[----:B------:R-:W5:Y:S01]  /*0780*/  LDG.E R18, desc[UR6][R18.64] ;  /* 0x0000000612127981 */ /* 0x000f62000c1e1900 */
[----:B------:R-:W-:-:S02]  /*0790*/  VIADD R20, R20, 0x4 ;  /* 0x0000000414147836 */ /* 0x000fc40000000000 */
[----:B--2---:R-:W-:-:S04]  /*07a0*/  FADD R25, R25, R16 ;  /* 0x0000001019197221 */ /* 0x004fc80000000000 */
[----:B---3--:R-:W-:-:S04]  /*07b0*/  FADD R25, R25, R8 ;  /* 0x0000000819197221 */ /* 0x008fc80000000000 */
[----:B----4-:R-:W-:-:S04]  /*07c0*/  FADD R25, R25, R10 ;  /* 0x0000000a19197221 */ /* 0x010fc80000000000 */
[----:B-----5:R-:W-:-:S07]  /*07d0*/  FADD R25, R25, R18 ;  /* 0x0000001219197221 */ /* 0x020fce0000000000 */
.L_x_5:
[----:B------:R-:W-:Y:S05]  /*07e0*/  @!P1 BRA `(.L_x_4) ;  /* 0x0000000000449947 */ /* 0x000fea0003800000 */
[----:B------:R-:W0:Y:S01]  /*07f0*/  LDC R8, c[0x0][0x3b4] ;  /* 0x0000ed00ff087b82 */ /* 0x000e220000000800 */
[----:B------:R-:W-:-:S13]  /*0800*/  ISETP.NE.AND P1, PT, R26, 0x1, PT ;  /* 0x000000011a00780c */ /* 0x000fda0003f25270 */
[----:B------:R-:W-:Y:S02]  /*0810*/  @P1 IMAD.IADD R9, R3, 0x1, R20 ;  /* 0x0000000103091824 */ /* 0x000fe400078e0214 */
[----:B------:R-:W-:-:S03]  /*0820*/  @P1 VIADD R20, R20, 0x2 ;  /* 0x0000000214141836 */ /* 0x000fc60000000000 */
[C---:B------:R-:W-:Y:S02]  /*0830*/  @P1 VIMNMX.RELU R11, PT, PT, R9.reuse, R14, PT ;  /* 0x0000000e090b1248 */ /* 0x040fe40003fe1100 */
[----:B------:R-:W-:Y:S02]  /*0840*/  @P1 VIADDMNMX.RELU R19, R9, 0x1, R14, PT ;  /* 0x0000000109131846 */ /* 0x000fe4000380110e */
[----:B0-----:R-:W-:Y:S01]  /*0850*/  LOP3.LUT P2, RZ, R8, 0x1, RZ, 0xc0, !PT ;  /* 0x0000000108ff7812 */ /* 0x001fe2000784c0ff */
[----:B------:R-:W-:-:S04]  /*0860*/  @P1 IMAD.WIDE.U32 R8, R11, 0x4, R6 ;  /* 0x000000040b081825 */ /* 0x000fc800078e0006 */
[----:B------:R-:W-:Y:S02]  /*0870*/  @P1 IMAD.WIDE.U32 R10, R19, 0x4, R6 ;  /* 0x00000004130a1825 */ /* 0x000fe400078e0006 */
[----:B------:R-:W2:Y:S04]  /*0880*/  @P1 LDG.E R8, desc[UR6][R8.64] ;  /* 0x0000000608081981 */ /* 0x000ea8000c1e1900 */
[----:B------:R-:W3:Y:S02]  /*0890*/  @P1 LDG.E R11, desc[UR6][R10.64] ;  /* 0x000000060a0b1981 */ /* 0x000ee4000c1e1900 */
[----:B------:R-:W-:-:S05]  /*08a0*/  @P2 VIADDMNMX.RELU R17, R3, R20, R14, PT ;  /* 0x0000001403112246 */ /* 0x000fca000380110e */
[----:B------:R-:W-:-:S06]  /*08b0*/  @P2 IMAD.WIDE.U32 R6, R17, 0x4, R6 ;  /* 0x0000000411062825 */ /* 0x000fcc00078e0006 */
[----:B------:R-:W4:Y:S01]  /*08c0*/  @P2 LDG.E R6, desc[UR6][R6.64] ;  /* 0x0000000606062981 */ /* 0x000f22000c1e1900 */
[----:B--2---:R-:W-:-:S04]  /*08d0*/  @P1 FADD R16, R25, R8 ;  /* 0x0000000819101221 */ /* 0x004fc80000000000 */
[----:B---3--:R-:W-:-:S04]  /*08e0*/  @P1 FADD R25, R16, R11 ;  /* 0x0000000b10191221 */ /* 0x008fc80000000000 */
[----:B----4-:R-:W-:-:S07]  /*08f0*/  @P2 FADD R25, R25, R6 ;  /* 0x0000000619192221 */ /* 0x010fce0000000000 */
.L_x_4:
[----:B------:R-:W0:Y:S01]  /*0900*/  LDCU UR4, c[0x0][0x3b8] ;  /* 0x00007700ff0477ac */ /* 0x000e220008000800 */
[----:B------:R-:W-:-:S04]  /*0910*/  IADD3 R15, PT, PT, R15, 0x1, RZ ;  /* 0x000000010f0f7810 */ /* 0x000fc80007ffe0ff */
[----:B0-----:R-:W-:-:S13]  /*0920*/  ISETP.NE.AND P1, PT, R15, UR4, PT ;  /* 0x000000040f007c0c */ /* 0x001fda000bf25270 */
[----:B------:R-:W-:Y:S05]  /*0930*/  @!P1 BRA `(.L_x_6) ;  /* 0x0000003000709947 */ /* 0x000fea0003800000 */
[----:B------:R-:W-:Y:S05]  /*0940*/  BRA `(.L_x_7) ;  /* 0xfffffff800907947 */ /* 0x000fea000383ffff */
.L_x_116:
[C---:B------:R-:W-:Y:S01]  /*0950*/  LOP3.LUT R5, R18.reuse, 0x7, RZ, 0xc0, !PT ;  /* 0x0000000712057812 */ /* 0x040fe200078ec0ff */
[----:B------:R-:W-:Y:S01]  /*0960*/  IMAD.MOV.U32 R25, RZ, RZ, RZ ;  /* 0x000000ffff197224 */ /* 0x000fe200078e00ff */
[----:B------:R-:W-:Y:S01]  /*0970*/  IADD3 R7, PT, PT, R9, UR5, R8 ;  /* 0x0000000509077c10 */ /* 0x000fe2000fffe008 */
[----:B------:R-:W-:Y:S01]  /*0980*/  UMOV UR4, URZ ;  /* 0x000000ff00047c82 */ /* 0x000fe20008000000 */
[----:B------:R-:W-:Y:S01]  /*0990*/  LOP3.LUT R8, R18, 0x3, RZ, 0xc0, !PT ;  /* 0x0000000312087812 */ /* 0x000fe200078ec0ff */
[----:B------:R-:W-:Y:S01]  /*09a0*/  VIADD R6, R5, 0xffffffff ;  /* 0xffffffff05067836 */ /* 0x000fe20000000000 */
[----:B------:R-:W-:-:S04]  /*09b0*/  IADD3 R7, PT, PT, R7, 0x3, -R10 ;  /* 0x0000000307077810 */ /* 0x000fc80007ffe80a */
[----:B------:R-:W-:Y:S02]  /*09c0*/  ISETP.GE.U32.AND P5, PT, R6, 0x3, PT ;  /* 0x000000030600780c */ /* 0x000fe40003fa6070 */
[----:B------:R-:W-:-:S05]  /*09d0*/  LOP3.LUT R6, R18, 0x7ffffff8, RZ, 0xc0, !PT ;  /* 0x7ffffff812067812 */ /* 0x000fca00078ec0ff */
[----:B------:R-:W-:-:S07]  /*09e0*/  IMAD.MOV R9, RZ, RZ, -R6 ;  /* 0x000000ffff097224 */ /* 0x000fce00078e0a06 */
.L_x_15:
[----:B0-----:R-:W0:Y:S01]  /*09f0*/  LDCU UR8, c[0x0][0x388] ;  /* 0x00007100ff0877ac */ /* 0x001e220008000800 */
[----:B------:R-:W-:Y:S01]  /*0a00*/  VIADD R10, R2, UR4 ;  /* 0x00000004020a7c36 */ /* 0x000fe20008000000 */
[----:B------:R-:W-:Y:S01]  /*0a10*/  ISETP.GE.U32.AND P2, PT, R4, 0x7, PT ;  /* 0x000000070400780c */ /* 0x000fe20003f46070 */
[----:B------:R-:W-:Y:S01]  /*0a20*/  IMAD.MOV.U32 R22, RZ, RZ, RZ ;  /* 0x000000ffff167224 */ /* 0x000fe200078e00ff */
[----:B------:R-:W1:Y:S01]  /*0a30*/  LDCU.64 UR10, c[0x0][0x380] ;  /* 0x00007000ff0a77ac */ /* 0x000e620008000a00 */
[----:B------:R-:W2:Y:S01]  /*0a40*/  LDCU UR5, c[0x0][0x390] ;  /* 0x00007200ff0577ac */ /* 0x000ea20008000800 */
[----:B0-----:R-:W-:-:S05]  /*0a50*/  IMAD R11, R10, UR8, RZ ;  /* 0x000000080a0b7c24 */ /* 0x001fca000f8e02ff */
[C---:B-1----:R-:W-:Y:S02]  /*0a60*/  IADD3 R14, P1, PT, R11.reuse, UR10, RZ ;  /* 0x0000000a0b0e7c10 */ /* 0x042fe4000ff3e0ff */
[C---:B--2---:R-:W-:Y:S02]  /*0a70*/  ISETP.GE.AND P0, PT, R10.reuse, UR5, PT ;  /* 0x000000050a007c0c */ /* 0x044fe4000bf06270 */
[----:B------:R-:W-:Y:S02]  /*0a80*/  LEA.HI.X.SX32 R15, R11, UR11, 0x1, P1 ;  /* 0x0000000b0b0f7c11 */ /* 0x000fe400088f0eff */
[----:B------:R-:W-:Y:S01]  /*0a90*/  ISETP.LT.OR P0, PT, R10, RZ, P0 ;  /* 0x000000ff0a00720c */ /* 0x000fe20000701670 */
[----:B------:R-:W-:-:S12]  /*0aa0*/  @!P2 BRA `(.L_x_8) ;  /* 0x000000040010a947 */ /* 0x000fd80003800000 */
[----:B------:R-:W-:Y:S01]  /*0ab0*/  MOV R10, R7 ;  /* 0x00000007000a7202 */ /* 0x000fe20000000f00 */
[----:B------:R-:W-:Y:S01]  /*0ac0*/  IMAD.MOV.U32 R11, RZ, RZ, R9 ;  /* 0x000000ffff0b7224 */ /* 0x000fe200078e0009 */
[----:B------:R-:W0:Y:S06]  /*0ad0*/  LDCU UR5, c[0x0][0x38c] ;  /* 0x00007180ff0577ac */ /* 0x000e2c0008000800 */
.L_x_9:
[C---:B------:R-:W-:Y:S01]  /*0ae0*/  VIADD R19, R10.reuse, 0xfffffffe ;  /* 0xfffffffe0a137836 */ /* 0x040fe20000000000 */
[----:B------:R-:W-:Y:S01]  /*0af0*/  CS2R R26, SRZ ;  /* 0x00000000001a7805 */ /* 0x000fe2000001ff00 */
[C---:B------:R-:W-:Y:S02]  /*0b00*/  VIADD R23, R10.reuse, 0xfffffffd ;  /* 0xfffffffd0a177836 */ /* 0x040fe40000000000 */
[C---:B------:R-:W-:Y:S01]  /*0b10*/  VIADD R17, R10.reuse, 0xffffffff ;  /* 0xffffffff0a117836 */ /* 0x040fe20000000000 */
[----:B0-----:R-:W-:Y:S01]  /*0b20*/  ISETP.GE.AND P1, PT, R19, UR5, PT ;  /* 0x0000000513007c0c */ /* 0x001fe2000bf26270 */
[----:B------:R-:W-:Y:S01]  /*0b30*/  VIADD R21, R10, 0x1 ;  /* 0x000000010a157836 */ /* 0x000fe20000000000 */
[----:B------:R-:W-:Y:S02]  /*0b40*/  ISETP.GE.AND P2, PT, R23, UR5, PT ;  /* 0x0000000517007c0c */ /* 0x000fe4000bf46270 */
[----:B------:R-:W-:Y:S02]  /*0b50*/  ISETP.LT.OR P1, PT, R19, RZ, P1 ;  /* 0x000000ff1300720c */ /* 0x000fe40000f21670 */
[----:B------:R-:W-:-:S02]  /*0b60*/  ISETP.LT.OR P2, PT, R23, RZ, P2 ;  /* 0x000000ff1700720c */ /* 0x000fc40001741670 */
[----:B------:R-:W-:Y:S02]  /*0b70*/  PLOP3.LUT P1, PT, P1, P0, PT, 0xf8, 0x8f ;  /* 0x00000000008f781c */ /* 0x000fe40000f21f70 */
[C---:B------:R-:W-:Y:S02]  /*0b80*/  ISETP.GE.AND P3, PT, R17.reuse, UR5, PT ;  /* 0x0000000511007c0c */ /* 0x040fe4000bf66270 */
[----:B------:R-:W-:Y:S02]  /*0b90*/  PLOP3.LUT P2, PT, P2, P0, PT, 0xf8, 0x8f ;  /* 0x00000000008f781c */ /* 0x000fe40001741f70 */
[----:B------:R-:W-:Y:S02]  /*0ba0*/  ISETP.LT.OR P3, PT, R17, RZ, P3 ;  /* 0x000000ff1100720c */ /* 0x000fe40001f61670 */
[----:B------:R-:W-:Y:S02]  /*0bb0*/  ISETP.GE.AND P4, PT, R21, UR5, PT ;  /* 0x0000000515007c0c */ /* 0x000fe4000bf86270 */
[----:B------:R-:W-:-:S02]  /*0bc0*/  PLOP3.LUT P3, PT, P3, P0, PT, 0xf8, 0x8f ;  /* 0x00000000008f781c */ /* 0x000fc40001f61f70 */
[----:B------:R-:W-:Y:S01]  /*0bd0*/  ISETP.LT.OR P4, PT, R21, RZ, P4 ;  /* 0x000000ff1500720c */ /* 0x000fe20002781670 */
[----:B------:R-:W-:Y:S01]  /*0be0*/  @!P1 IMAD.WIDE.U32 R18, R19, 0x4, R14 ;  /* 0x0000000413129825 */ /* 0x000fe200078e000e */
[----:B------:R-:W-:-:S04]  /*0bf0*/  CS2R R28, SRZ ;  /* 0x00000000001c7805 */ /* 0x000fc8000001ff00 */
[----:B------:R0:W2:Y:S01]  /*0c00*/  @!P1 LDG.E R27, desc[UR6][R18.64] ;  /* 0x00000006121b9981 */ /* 0x0000a2000c1e1900 */
[----:B------:R-:W-:Y:S01]  /*0c10*/  PLOP3.LUT P1, PT, P4, P0, PT, 0xf8, 0x8f ;  /* 0x00000000008f781c */ /* 0x000fe20002721f70 */
[----:B------:R-:W-:-:S04]  /*0c20*/  @!P2 IMAD.WIDE.U32 R22, R23, 0x4, R14 ;  /* 0x000000041716a825 */ /* 0x000fc800078e000e */
[----:B------:R-:W-:Y:S02]  /*0c30*/  HFMA2 R24, -RZ, RZ, 0, 0 ;  /* 0x00000000ff187431 */ /* 0x000fe400000001ff */
[--C-:B------:R-:W-:Y:S01]  /*0c40*/  @!P3 IMAD.WIDE.U32 R16, R17, 0x4, R14.reuse ;  /* 0x000000041110b825 */ /* 0x100fe200078e000e */
[----:B------:R1:W3:Y:S01]  /*0c50*/  @!P2 LDG.E R28, desc[UR6][R22.64] ;  /* 0x00000006161ca981 */ /* 0x0002e2000c1e1900 */
[C---:B------:R-:W-:Y:S02]  /*0c60*/  ISETP.GE.AND P2, PT, R10.reuse, UR5, PT ;  /* 0x000000050a007c0c */ /* 0x040fe4000bf46270 */
[C---:B------:R-:W-:Y:S01]  /*0c70*/  VIADD R20, R10.reuse, 0x2 ;  /* 0x000000020a147836 */ /* 0x040fe20000000000 */
[----:B------:R4:W5:Y:S01]  /*0c80*/  @!P3 LDG.E R26, desc[UR6][R16.64] ;  /* 0x00000006101ab981 */ /* 0x000962000c1e1900 */
[----:B------:R-:W-:Y:S01]  /*0c90*/  ISETP.LT.OR P2, PT, R10, RZ, P2 ;  /* 0x000000ff0a00720c */ /* 0x000fe20001741670 */
[----:B0-----:R-:W-:Y:S02]  /*0ca0*/  @!P1 IMAD.WIDE.U32 R18, R21, 0x4, R14 ;  /* 0x0000000415129825 */ /* 0x001fe400078e000e */
[----:B------:R-:W-:-:S02]  /*0cb0*/  ISETP.GE.AND P3, PT, R20, UR5, PT ;  /* 0x0000000514007c0c */ /* 0x000fc4000bf66270 */
[----:B------:R-:W-:Y:S01]  /*0cc0*/  PLOP3.LUT P2, PT, P2, P0, PT, 0xf8, 0x8f ;  /* 0x00000000008f781c */ /* 0x000fe20001741f70 */
[----:B------:R-:W-:Y:S01]  /*0cd0*/  VIADD R21, R10, 0x3 ;  /* 0x000000030a157836 */ /* 0x000fe20000000000 */
[----:B------:R-:W-:Y:S01]  /*0ce0*/  ISETP.LT.OR P3, PT, R20, RZ, P3 ;  /* 0x000000ff1400720c */ /* 0x000fe20001f61670 */
[----:B-1----:R-:W-:Y:S01]  /*0cf0*/  VIADD R23, R10, 0x4 ;  /* 0x000000040a177836 */ /* 0x002fe20000000000 */
[----:B------:R0:W5:Y:S02]  /*0d00*/  @!P1 LDG.E R24, desc[UR6][R18.64] ;  /* 0x0000000612189981 */ /* 0x000164000c1e1900 */
[----:B------:R-:W-:Y:S02]  /*0d10*/  ISETP.GE.AND P4, PT, R21, UR5, PT ;  /* 0x0000000515007c0c */ /* 0x000fe4000bf86270 */
[----:B------:R-:W-:Y:S02]  /*0d20*/  ISETP.GE.AND P1, PT, R23, UR5, PT ;  /* 0x0000000517007c0c */ /* 0x000fe4000bf26270 */
[----:B------:R-:W-:-:S02]  /*0d30*/  ISETP.LT.OR P4, PT, R21, RZ, P4 ;  /* 0x000000ff1500720c */ /* 0x000fc40002781670 */
[----:B------:R-:W-:Y:S01]  /*0d40*/  PLOP3.LUT P3, PT, P3, P0, PT, 0xf8, 0x8f ;  /* 0x00000000008f781c */ /* 0x000fe20001f61f70 */
[--C-:B----4-:R-:W-:Y:S01]  /*0d50*/  @!P2 IMAD.WIDE.U32 R16, R10, 0x4, R14.reuse ;  /* 0x000000040a10a825 */ /* 0x110fe200078e000e */
[----:B------:R-:W-:Y:S02]  /*0d60*/  ISETP.LT.OR P1, PT, R23, RZ, P1 ;  /* 0x000000ff1700720c */ /* 0x000fe40000f21670 */
[----:B------:R-:W-:Y:S02]  /*0d70*/  PLOP3.LUT P4, PT, P4, P0, PT, 0xf8, 0x8f ;  /* 0x00000000008f781c */ /* 0x000fe40002781f70 */
[----:B------:R-:W-:Y:S01]  /*0d80*/  PLOP3.LUT P1, PT, P1, P0, PT, 0xf8, 0x8f ;  /* 0x00000000008f781c */ /* 0x000fe20000f21f70 */
[----:B------:R1:W4:Y:S06]  /*0d90*/  @!P2 LDG.E R29, desc[UR6][R16.64] ;  /* 0x00000006101da981 */ /* 0x00032c000c1e1900 */
[----:B0-----:R-:W-:Y:S01]  /*0da0*/  @!P3 IMAD.WIDE.U32 R18, R20, 0x4, R14 ;  /* 0x000000041412b825 */ /* 0x001fe200078e000e */
[----:B-1----:R-:W-:-:S03]  /*0db0*/  CS2R R16, SRZ ;  /* 0x0000000000107805 */ /* 0x002fc6000001ff00 */
[----:B------:R-:W-:-:S03]  /*0dc0*/  @!P4 IMAD.WIDE.U32 R20, R21, 0x4, R14 ;  /* 0x000000041514c825 */ /* 0x000fc600078e000e */
[----:B------:R0:W4:Y:S01]  /*0dd0*/  @!P3 LDG.E R16, desc[UR6][R18.64] ;  /* 0x000000061210b981 */ /* 0x000122000c1e1900 */
[----:B------:R-:W-:-:S03]  /*0de0*/  @!P1 IMAD.WIDE.U32 R22, R23, 0x4, R14 ;  /* 0x0000000417169825 */ /* 0x000fc600078e000e */
[----:B------:R-:W4:Y:S01]  /*0df0*/  @!P4 LDG.E R17, desc[UR6][R20.64] ;  /* 0x000000061411c981 */ /* 0x000f22000c1e1900 */
[----:B0-----:R-:W-:-:S06]  /*0e00*/  IMAD.MOV.U32 R18, RZ, RZ, RZ ;  /* 0x000000ffff127224 */ /* 0x001fcc00078e00ff */
[----:B------:R-:W4:Y:S01]  /*0e10*/  @!P1 LDG.E R18, desc[UR6][R22.64] ;  /* 0x0000000616129981 */ /* 0x000f22000c1e1900 */
[----:B------:R-:W-:Y:S01]  /*0e20*/  VIADD R11, R11, 0x8 ;  /* 0x000000080b0b7836 */ /* 0x000fe20000000000 */
[----:B------:R-:W-:-:S04]  /*0e30*/  IADD3 R10, PT, PT, R10, 0x8, RZ ;  /* 0x000000080a0a7810 */ /* 0x000fc80007ffe0ff */
[----:B------:R-:W-:Y:S01]  /*0e40*/  ISETP.NE.AND P1, PT, R11, RZ, PT ;  /* 0x000000ff0b00720c */ /* 0x000fe20003f25270 */
[----:B---3--:R-:W-:-:S04]  /*0e50*/  FADD R28, R28, R25 ;  /* 0x000000191c1c7221 */ /* 0x008fc80000000000 */
[----:B--2---:R-:W-:-:S04]  /*0e60*/  FADD R27, R28, R27 ;  /* 0x0000001b1c1b7221 */ /* 0x004fc80000000000 */
[----:B-----5:R-:W-:-:S04]  /*0e70*/  FADD R26, R27, R26 ;  /* 0x0000001a1b1a7221 */ /* 0x020fc80000000000 */
[----:B----4-:R-:W-:-:S04]  /*0e80*/  FADD R29, R26, R29 ;  /* 0x0000001d1a1d7221 */ /* 0x010fc80000000000 */
[----:B------:R-:W-:-:S04]  /*0e90*/  FADD R29, R29, R24 ;  /* 0x000000181d1d7221 */ /* 0x000fc80000000000 */
[----:B------:R-:W-:-:S04]  /*0ea0*/  FADD R16, R29, R16 ;  /* 0x000000101d107221 */ /* 0x000fc80000000000 */
[----:B------:R-:W-:-:S04]  /*0eb0*/  FADD R17, R16, R17 ;  /* 0x0000001110117221 */ /* 0x000fc80000000000 */
[----:B------:R-:W-:Y:S01]  /*0ec0*/  FADD R25, R17, R18 ;  /* 0x0000001211197221 */ /* 0x000fe20000000000 */
[----:B------:R-:W-:Y:S06]  /*0ed0*/  @P1 BRA `(.L_x_9) ;  /* 0xfffffffc00001947 */ /* 0x000fec000383ffff */
[----:B------:R-:W-:-:S07]  /*0ee0*/  IMAD.MOV.U32 R22, RZ, RZ, R6 ;  /* 0x000000ffff167224 */ /* 0x000fce00078e0006 */
.L_x_8:
[----:B------:R-:W-:-:S13]  /*0ef0*/  ISETP.NE.AND P1, PT, R5, RZ, PT ;  /* 0x000000ff0500720c */ /* 0x000fda0003f25270 */
[----:B------:R-:W-:Y:S05]  /*0f00*/  @!P1 BRA `(.L_x_10) ;  /* 0x0000000400189947 */ /* 0x000fea0003800000 */
[----:B------:R-:W-:Y:S01]  /*0f10*/  ISETP.NE.AND P6, PT, R8, RZ, PT ;  /* 0x000000ff0800720c */ /* 0x000fe20003fc5270 */
[----:B------:R-:W-:-:S12]  /*0f20*/  @!P5 BRA `(.L_x_11) ;  /* 0x000000000084d947 */ /* 0x000fd80003800000 */
[----:B------:R-:W0:Y:S01]  /*0f30*/  LDCU UR5, c[0x0][0x38c] ;  /* 0x00007180ff0577ac */ /* 0x000e220008000800 */
[----:B------:R-:W-:Y:S01]  /*0f40*/  IMAD.IADD R19, R3, 0x1, R22 ;  /* 0x0000000103137824 */ /* 0x000fe200078e0216 */
[----:B------:R-:W-:Y:S01]  /*0f50*/  MOV R24, RZ ;  /* 0x000000ff00187202 */ /* 0x000fe20000000f00 */
[----:B------:R-:W-:Y:S02]  /*0f60*/  IMAD.MOV.U32 R23, RZ, RZ, RZ ;  /* 0x000000ffff177224 */ /* 0x000fe400078e00ff */
[C---:B------:R-:W-:Y:S02]  /*0f70*/  VIADD R11, R19.reuse, 0x1 ;  /* 0x00000001130b7836 */ /* 0x040fe40000000000 */
[C---:B------:R-:W-:Y:S02]  /*0f80*/  VIADD R17, R19.reuse, 0x2 ;  /* 0x0000000213117836 */ /* 0x040fe40000000000 */
[C---:B------:R-:W-:Y:S01]  /*0f90*/  VIADD R21, R19.reuse, 0x3 ;  /* 0x0000000313157836 */ /* 0x040fe20000000000 */
[----:B0-----:R-:W-:-:S02]  /*0fa0*/  ISETP.GE.AND P1, PT, R19, UR5, PT ;  /* 0x0000000513007c0c */ /* 0x001fc4000bf26270 */
[----:B------:R-:W-:Y:S02]  /*0fb0*/  ISETP.GE.AND P4, PT, R11, UR5, PT ;  /* 0x000000050b007c0c */ /* 0x000fe4000bf86270 */
[----:B------:R-:W-:Y:S02]  /*0fc0*/  ISETP.LT.OR P1, PT, R19, RZ, P1 ;  /* 0x000000ff1300720c */ /* 0x000fe40000f21670 */
[----:B------:R-:W-:Y:S02]  /*0fd0*/  ISETP.GE.AND P3, PT, R17, UR5, PT ;  /* 0x0000000511007c0c */ /* 0x000fe4000bf66270 */
[----:B------:R-:W-:Y:S02]  /*0fe0*/  PLOP3.LUT P1, PT, P1, P0, PT, 0xf8, 0x8f ;  /* 0x00000000008f781c */ /* 0x000fe40000f21f70 */
[----:B------:R-:W-:Y:S02]  /*0ff0*/  ISETP.LT.OR P4, PT, R11, RZ, P4 ;  /* 0x000000ff0b00720c */ /* 0x000fe40002781670 */
[----:B------:R-:W-:-:S02]  /*1000*/  ISETP.GE.AND P2, PT, R21, UR5, PT ;  /* 0x0000000515007c0c */ /* 0x000fc4000bf46270 */
[----:B------:R-:W-:Y:S02]  /*1010*/  ISETP.LT.OR P3, PT, R17, RZ, P3 ;  /* 0x000000ff1100720c */ /* 0x000fe40001f61670 */
[----:B------:R-:W-:Y:S02]  /*1020*/  PLOP3.LUT P4, PT, P4, P0, PT, 0xf8, 0x8f ;  /* 0x00000000008f781c */ /* 0x000fe40002781f70 */
[----:B------:R-:W-:Y:S02]  /*1030*/  ISETP.LT.OR P2, PT, R21, RZ, P2 ;  /* 0x000000ff1500720c */ /* 0x000fe40001741670 */
[----:B------:R-:W-:Y:S01]  /*1040*/  PLOP3.LUT P3, PT, P3, P0, PT, 0xf8, 0x8f ;  /* 0x00000000008f781c */ /* 0x000fe20001f61f70 */
[----:B------:R-:W-:Y:S01]  /*1050*/  @!P1 IMAD.WIDE.U32 R18, R19, 0x4, R14 ;  /* 0x0000000413129825 */ /* 0x000fe200078e000e */
[----:B------:R-:W-:Y:S02]  /*1060*/  PLOP3.LUT P2, PT, P2, P0, PT, 0xf8, 0x8f ;  /* 0x00000000008f781c */ /* 0x000fe40001741f70 */
[----:B------:R-:W-:-:S02]  /*1070*/  CS2R R26, SRZ ;  /* 0x00000000001a7805 */ /* 0x000fc4000001ff00 */
[----:B------:R-:W2:Y:S03]  /*1080*/  @!P1 LDG.E R24, desc[UR6][R18.64] ;  /* 0x0000000612189981 */ /* 0x000ea6000c1e1900 */
[----:B------:R-:W-:-:S04]  /*1090*/  @!P4 IMAD.WIDE.U32 R10, R11, 0x4, R14 ;  /* 0x000000040b0ac825 */ /* 0x000fc800078e000e */
[--C-:B------:R-:W-:Y:S01]  /*10a0*/  @!P3 IMAD.WIDE.U32 R16, R17, 0x4, R14.reuse ;  /* 0x000000041110b825 */ /* 0x100fe200078e000e */
[----:B------:R-:W3:Y:S03]  /*10b0*/  @!P4 LDG.E R23, desc[UR6][R10.64] ;  /* 0x000000060a17c981 */ /* 0x000ee6000c1e1900 */
[----:B------:R-:W-:Y:S01]  /*10c0*/  @!P2 IMAD.WIDE.U32 R20, R21, 0x4, R14 ;  /* 0x000000041514a825 */ /* 0x000fe200078e000e */
[----:B------:R-:W4:Y:S04]  /*10d0*/  @!P3 LDG.E R26, desc[UR6][R16.64] ;  /* 0x00000006101ab981 */ /* 0x000f28000c1e1900 */
[----:B------:R-:W5:Y:S01]  /*10e0*/  @!P2 LDG.E R27, desc[UR6][R20.64] ;  /* 0x00000006141ba981 */ /* 0x000f62000c1e1900 */
[----:B------:R-:W-:-:S02]  /*10f0*/  VIADD R22, R22, 0x4 ;  /* 0x0000000416167836 */ /* 0x000fc40000000000 */
[----:B--2---:R-:W-:-:S04]  /*1100*/  FADD R24, R25, R24 ;  /* 0x0000001819187221 */ /* 0x004fc80000000000 */
[----:B---3--:R-:W-:-:S04]  /*1110*/  FADD R23, R24, R23 ;  /* 0x0000001718177221 */ /* 0x008fc80000000000 */
[----:B----4-:R-:W-:-:S04]  /*1120*/  FADD R26, R23, R26 ;  /* 0x0000001a171a7221 */ /* 0x010fc80000000000 */
[----:B-----5:R-:W-:-:S07]  /*1130*/  FADD R25, R26, R27 ;  /* 0x0000001b1a197221 */ /* 0x020fce0000000000 */
.L_x_11:
[----:B------:R-:W-:Y:S05]  /*1140*/  @!P6 BRA `(.L_x_10) ;  /* 0x000000000088e947 */ /* 0x000fea0003800000 */
[----:B------:R-:W0:Y:S01]  /*1150*/  LDCU UR5, c[0x0][0x3b4] ;  /* 0x00007680ff0577ac */ /* 0x000e220008000800 */
[----:B------:R-:W-:Y:S01]  /*1160*/  ISETP.NE.AND P1, PT, R8, 0x1, PT ;  /* 0x000000010800780c */ /* 0x000fe20003f25270 */
[----:B0-----:R-:W-:-:S12]  /*1170*/  ULOP3.LUT UP0, URZ, UR5, 0x1, URZ, 0xc0, !UPT ;  /* 0x0000000105ff7892 */ /* 0x001fd8000f80c0ff */
[----:B------:R-:W-:Y:S05]  /*1180*/  @!P1 BRA `(.L_x_12) ;  /* 0x0000000000449947 */ /* 0x000fea0003800000 */
[----:B------:R-:W0:Y:S01]  /*1190*/  LDCU UR5, c[0x0][0x38c] ;  /* 0x00007180ff0577ac */ /* 0x000e220008000800 */
[----:B------:R-:W-:Y:S01]  /*11a0*/  IMAD.IADD R11, R3, 0x1, R22 ;  /* 0x00000001030b7824 */ /* 0x000fe200078e0216 */
[----:B------:R-:W-:-:S03]  /*11b0*/  CS2R R18, SRZ ;  /* 0x0000000000127805 */ /* 0x000fc6000001ff00 */
[C---:B------:R-:W-:Y:S01]  /*11c0*/  VIADD R17, R11.reuse, 0x1 ;  /* 0x000000010b117836 */ /* 0x040fe20000000000 */
[----:B0-----:R-:W-:-:S04]  /*11d0*/  ISETP.GE.AND P1, PT, R11, UR5, PT ;  /* 0x000000050b007c0c */ /* 0x001fc8000bf26270 */
[----:B------:R-:W-:Y:S02]  /*11e0*/  ISETP.GE.AND P2, PT, R17, UR5, PT ;  /* 0x0000000511007c0c */ /* 0x000fe4000bf46270 */
[----:B------:R-:W-:Y:S02]  /*11f0*/  ISETP.LT.OR P1, PT, R11, RZ, P1 ;  /* 0x000000ff0b00720c */ /* 0x000fe40000f21670 */
[----:B------:R-:W-:Y:S02]  /*1200*/  ISETP.LT.OR P2, PT, R17, RZ, P2 ;  /* 0x000000ff1100720c */ /* 0x000fe40001741670 */
[----:B------:R-:W-:Y:S02]  /*1210*/  PLOP3.LUT P1, PT, P1, P0, PT, 0xf8, 0x8f ;  /* 0x00000000008f781c */ /* 0x000fe40000f21f70 */
[----:B------:R-:W-:-:S11]  /*1220*/  PLOP3.LUT P2, PT, P2, P0, PT, 0xf8, 0x8f ;  /* 0x00000000008f781c */ /* 0x000fd60001741f70 */
[----:B------:R-:W-:-:S04]  /*1230*/  @!P1 IMAD.WIDE.U32 R10, R11, 0x4, R14 ;  /* 0x000000040b0a9825 */ /* 0x000fc800078e000e */
[----:B------:R-:W-:Y:S01]  /*1240*/  @!P2 IMAD.WIDE.U32 R16, R17, 0x4, R14 ;  /* 0x000000041110a825 */ /* 0x000fe200078e000e */
[----:B------:R-:W2:Y:S04]  /*1250*/  @!P1 LDG.E R18, desc[UR6][R10.64] ;  /* 0x000000060a129981 */ /* 0x000ea8000c1e1900 */
[----:B------:R-:W3:Y:S01]  /*1260*/  @!P2 LDG.E R19, desc[UR6][R16.64] ;  /* 0x000000061013a981 */ /* 0x000ee2000c1e1900 */
[----:B------:R-:W-:Y:S02]  /*1270*/  VIADD R22, R22, 0x2 ;  /* 0x0000000216167836 */ /* 0x000fe40000000000 */
[----:B--2---:R-:W-:-:S04]  /*1280*/  FADD R18, R25, R18 ;  /* 0x0000001219127221 */ /* 0x004fc80000000000 */
[----:B---3--:R-:W-:-:S07]  /*1290*/  FADD R25, R18, R19 ;  /* 0x0000001312197221 */ /* 0x008fce0000000000 */
.L_x_12:
[----:B------:R-:W-:Y:S05]  /*12a0*/  BRA.U !UP0, `(.L_x_10) ;  /* 0x0000000108307547 */ /* 0x000fea000b800000 */
[----:B------:R-:W0:Y:S01]  /*12b0*/  LDCU UR5, c[0x0][0x38c] ;  /* 0x00007180ff0577ac */ /* 0x000e220008000800 */
[----:B------:R-:W-:Y:S01]  /*12c0*/  IADD3 R11, PT, PT, R3, R22, RZ ;  /* 0x00000016030b7210 */ /* 0x000fe20007ffe0ff */
[----:B------:R-:W-:Y:S01]  /*12d0*/  BSSY.RECONVERGENT B0, `(.L_x_13) ;  /* 0x0000008000007945 */ /* 0x000fe20003800200 */
[----:B------:R-:W-:Y:S02]  /*12e0*/  IMAD.MOV.U32 R10, RZ, RZ, RZ ;  /* 0x000000ffff0a7224 */ /* 0x000fe400078e00ff */
[----:B0-----:R-:W-:-:S04]  /*12f0*/  ISETP.GE.AND P1, PT, R11, UR5, PT ;  /* 0x000000050b007c0c */ /* 0x001fc8000bf26270 */
[----:B------:R-:W-:-:S04]  /*1300*/  ISETP.LT.OR P1, PT, R11, RZ, P1 ;  /* 0x000000ff0b00720c */ /* 0x000fc80000f21670 */
[----:B------:R-:W-:-:S13]  /*1310*/  PLOP3.LUT P1, PT, P1, P0, PT, 0xf8, 0x8f ;  /* 0x00000000008f781c */ /* 0x000fda0000f21f70 */
[----:B------:R-:W-:Y:S05]  /*1320*/  @P1 BRA `(.L_x_14) ;  /* 0x0000000000081947 */ /* 0x000fea0003800000 */
[----:B------:R-:W-:-:S05]  /*1330*/  IMAD.WIDE.U32 R14, R11, 0x4, R14 ;  /* 0x000000040b0e7825 */ /* 0x000fca00078e000e */
[----:B------:R0:W5:Y:S02]  /*1340*/  LDG.E R10, desc[UR6][R14.64] ;  /* 0x000000060e0a7981 */ /* 0x000164000c1e1900 */
.L_x_14:
[----:B------:R-:W-:Y:S05]  /*1350*/  BSYNC.RECONVERGENT B0 ;  /* 0x0000000000007941 */ /* 0x000fea0003800200 */
.L_x_13:
[----:B-----5:R-:W-:-:S07]  /*1360*/  FADD R25, R25, R10 ;  /* 0x0000000a19197221 */ /* 0x020fce0000000000 */
.L_x_10:
[----:B------:R-:W1:Y:S01]  /*1370*/  LDCU UR5, c[0x0][0x3b8] ;  /* 0x00007700ff0577ac */ /* 0x000e620008000800 */
[----:B------:R-:W-:-:S04]  /*1380*/  UIADD3 UR4, UPT, UPT, UR4, 0x1, URZ ;  /* 0x0000000104047890 */ /* 0x000fc8000fffe0ff */
[----:B-1----:R-:W-:-:S09]  /*1390*/  UISETP.NE.AND UP0, UPT, UR4, UR5, UPT ;  /* 0x000000050400728c */ /* 0x002fd2000bf05270 */
[----:B------:R-:W-:Y:S05]  /*13a0*/  BRA.U !UP0, `(.L_x_6) ;  /* 0x0000002508d47547 */ /* 0x000fea000b800000 */
[----:B------:R-:W-:Y:S05]  /*13b0*/  BRA `(.L_x_15) ;  /* 0xfffffff4008c7947 */ /* 0x000fea000383ffff */
.L_x_1:
[----:B------:R-:W-:Y:S02]  /*13c0*/  IMAD.MOV.U32 R5, RZ, RZ, -0x3 ;  /* 0xfffffffdff057424 */ /* 0x000fe400078e00ff */
[----:B------:R-:W-:-:S03]  /*13d0*/  VIADD R8, R18, 0xffffffff ;  /* 0xffffffff12087836 */ /* 0x000fc60000000000 */
[----:B------:R-:W-:-:S05]  /*13e0*/  VIADDMNMX.U32 R4, R4, R5, 0x2, PT ;  /* 0x0000000204047446 */ /* 0x000fca0003800005 */
[----:B------:R-:W-:-:S04]  /*13f0*/  IMAD.SHL.U32 R6, R4, 0x4, RZ ;  /* 0x0000000404067824 */ /* 0x000fc800078e00ff */
[----:B------:R-:W0:Y:S02]  /*1400*/  LDC R4, c[0x2][R6+0xc] ;  /* 0x0080030006047b82 */ /* 0x000e240000000800 */
[----:B0-----:R-:W-:-:S04]  /*1410*/  SHF.R.S32.HI R5, RZ, 0x1f, R4 ;  /* 0x0000001fff057819 */ /* 0x001fc80000011404 */
.L_x_119:
[----:B------:R-:W-:Y:S05]  /*1420*/  BRX R4 -0x1430                                                                                                 (*"BRANCH_TARGETS .L_x_120,.L_x_121,.L_x_6"*) ;  /* 0xffffffe804f47949 */ /* 0x000fea000383ffff */
.L_x_121:
[C---:B------:R-:W-:Y:S01]  /*1430*/  LOP3.LUT R21, R18.reuse, 0x7, RZ, 0xc0, !PT ;  /* 0x0000000712157812 */ /* 0x040fe200078ec0ff */
[----:B------:R-:W-:Y:S01]  /*1440*/  HFMA2 R25, -RZ, RZ, 0, 0 ;  /* 0x00000000ff197431 */ /* 0x000fe200000001ff */
[C---:B------:R-:W-:Y:S01]  /*1450*/  LOP3.LUT R24, R18.reuse, 0x3, RZ, 0xc0, !PT ;  /* 0x0000000312187812 */ /* 0x040fe200078ec0ff */
[----:B------:R-:W-:Y:S01]  /*1460*/  UMOV UR4, URZ ;  /* 0x000000ff00047c82 */ /* 0x000fe20008000000 */
[----:B------:R-:W-:Y:S01]  /*1470*/  LOP3.LUT R18, R18, 0x7ffffff8, RZ, 0xc0, !PT ;  /* 0x7ffffff812127812 */ /* 0x000fe200078ec0ff */
[----:B------:R-:W-:-:S05]  /*1480*/  VIADD R4, R21, 0xffffffff ;  /* 0xffffffff15047836 */ /* 0x000fca0000000000 */
[----:B------:R-:W-:-:S13]  /*1490*/  ISETP.GE.U32.AND P0, PT, R4, 0x3, PT ;  /* 0x000000030400780c */ /* 0x000fda0003f06070 */
.L_x_20:
[----:B------:R-:W0:Y:S01]  /*14a0*/  LDC R6, c[0x0][0x390] ;  /* 0x0000e400ff067b82 */ /* 0x000e220000000800 */
[----:B------:R-:W-:Y:S01]  /*14b0*/  VIADD R4, R2, UR4 ;  /* 0x0000000402047c36 */ /* 0x000fe20008000000 */
[----:B------:R-:W1:Y:S01]  /*14c0*/  LDCU UR5, c[0x0][0x388] ;  /* 0x00007100ff0577ac */ /* 0x000e620008000800 */
[----:B------:R-:W-:Y:S01]  /*14d0*/  ISETP.GE.U32.AND P2, PT, R8, 0x7, PT ;  /* 0x000000070800780c */ /* 0x000fe20003f46070 */
[----:B------:R-:W-:Y:S02]  /*14e0*/  IMAD.MOV.U32 R16, RZ, RZ, RZ ;  /* 0x000000ffff107224 */ /* 0x000fe400078e00ff */
[----:B------:R-:W-:Y:S01]  /*14f0*/  SHF.R.S32.HI R5, RZ, 0x1f, R4 ;  /* 0x0000001fff057819 */ /* 0x000fe20000011404 */
[----:B------:R-:W2:Y:S03]  /*1500*/  LDCU.64 UR8, c[0x0][0x380] ;  /* 0x00007000ff0877ac */ /* 0x000ea60008000a00 */
[----:B------:R-:W-:Y:S01]  /*1510*/  LOP3.LUT R4, R5, R4, RZ, 0x3c, !PT ;  /* 0x0000000405047212 */ /* 0x000fe200078e3cff */
[----:B------:R-:W3:Y:S03]  /*1520*/  LDCU UR10, c[0x0][0x3b8] ;  /* 0x00007700ff0a77ac */ /* 0x000ee60008000800 */
[----:B------:R-:W-:Y:S01]  /*1530*/  LOP3.LUT R5, RZ, R4, RZ, 0x33, !PT ;  /* 0x00000004ff057212 */ /* 0x000fe200078e33ff */
[----:B------:R-:W-:Y:S01]  /*1540*/  UIADD3 UR4, UPT, UPT, UR4, 0x1, URZ ;  /* 0x0000000104047890 */ /* 0x000fe2000fffe0ff */
[----:B0-----:R-:W-:-:S03]  /*1550*/  ISETP.GE.AND P1, PT, R4, R6, PT ;  /* 0x000000060400720c */ /* 0x001fc60003f26270 */
[----:B---3--:R-:W-:-:S10]  /*1560*/  UISETP.NE.AND UP0, UPT, UR4, UR10, UPT ;  /* 0x0000000a0400728c */ /* 0x008fd4000bf05270 */
[----:B------:R-:W-:-:S04]  /*1570*/  @P1 IMAD R4, R6, 0x2, R5 ;  /* 0x0000000206041824 */ /* 0x000fc800078e0205 */
[----:B-1----:R-:W-:-:S05]  /*1580*/  IMAD R5, R4, UR5, RZ ;  /* 0x0000000504057c24 */ /* 0x002fca000f8e02ff */
[----:B--2---:R-:W-:-:S04]  /*1590*/  IADD3 R4, P1, PT, R5, UR8, RZ ;  /* 0x0000000805047c10 */ /* 0x004fc8000ff3e0ff */
[----:B------:R-:W-:Y:S01]  /*15a0*/  LEA.HI.X.SX32 R5, R5, UR9, 0x1, P1 ;  /* 0x0000000905057c11 */ /* 0x000fe200088f0eff */
[----:B------:R-:W-:Y:S08]  /*15b0*/  @!P2 BRA `(.L_x_16) ;  /* 0x000000040038a947 */ /* 0x000ff00003800000 */
[----:B------:R-:W0:Y:S01]  /*15c0*/  LDC R9, c[0x0][0x38c] ;  /* 0x0000e300ff097b82 */ /* 0x000e220000000800 */
[----:B------:R-:W-:-:S05]  /*15d0*/  UMOV UR5, URZ ;  /* 0x000000ff00057c82 */ /* 0x000fca0008000000 */
.L_x_17:
[----:B------:R-:W-:-:S04]  /*15e0*/  VIADD R7, R3, UR5 ;  /* 0x0000000503077c36 */ /* 0x000fc80008000000 */
[C---:B------:R-:W-:Y:S01]  /*15f0*/  VIADD R6, R7.reuse, 0x1 ;  /* 0x0000000107067836 */ /* 0x040fe20000000000 */
[----:B------:R-:W-:Y:S01]  /*1600*/  SHF.R.S32.HI R14, RZ, 0x1f, R7 ;  /* 0x0000001fff0e7819 */ /* 0x000fe20000011407 */
[C---:B------:R-:W-:Y:S01]  /*1610*/  VIADD R10, R7.reuse, 0x2 ;  /* 0x00000002070a7836 */ /* 0x040fe20000000000 */
[C---:B------:R-:W-:Y:S01]  /*1620*/  IADD3 R17, PT, PT, R7.reuse, 0x3, RZ ;  /* 0x0000000307117810 */ /* 0x040fe20007ffe0ff */
[C---:B------:R-:W-:Y:S01]  /*1630*/  VIADD R15, R7.reuse, 0x4 ;  /* 0x00000004070f7836 */ /* 0x040fe20000000000 */
[----:B------:R-:W-:Y:S01]  /*1640*/  SHF.R.S32.HI R11, RZ, 0x1f, R6 ;  /* 0x0000001fff0b7819 */ /* 0x000fe20000011406 */
[----:B------:R-:W-:Y:S01]  /*1650*/  VIADD R23, R7, 0x5 ;  /* 0x0000000507177836 */ /* 0x000fe20000000000 */
[----:B------:R-:W-:Y:S02]  /*1660*/  LOP3.LUT R14, R14, R7, RZ, 0x3c, !PT ;  /* 0x000000070e0e7212 */ /* 0x000fe400078e3cff */
[----:B------:R-:W-:Y:S02]  /*1670*/  LOP3.LUT R6, R11, R6, RZ, 0x3c, !PT ;  /* 0x000000060b067212 */ /* 0x000fe400078e3cff */
[----:B------:R-:W-:-:S02]  /*1680*/  SHF.R.S32.HI R11, RZ, 0x1f, R10 ;  /* 0x0000001fff0b7819 */ /* 0x000fc4000001140a */
[----:B0-----:R-:W-:Y:S02]  /*1690*/  ISETP.GE.AND P1, PT, R14, R9, PT ;  /* 0x000000090e00720c */ /* 0x001fe40003f26270 */
[----:B------:R-:W-:Y:S02]  /*16a0*/  SHF.R.S32.HI R16, RZ, 0x1f, R17 ;  /* 0x0000001fff107819 */ /* 0x000fe40000011411 */
[----:B------:R-:W-:Y:S02]  /*16b0*/  SHF.R.S32.HI R20, RZ, 0x1f, R15 ;  /* 0x0000001fff147819 */ /* 0x000fe4000001140f */
[----:B------:R-:W-:Y:S01]  /*16c0*/  LOP3.LUT R10, R11, R10, RZ, 0x3c, !PT ;  /* 0x0000000a0b0a7212 */ /* 0x000fe200078e3cff */
[C---:B------:R-:W-:Y:S01]  /*16d0*/  VIADD R11, R7.reuse, 0x6 ;  /* 0x00000006070b7836 */ /* 0x040fe20000000000 */
[----:B------:R-:W-:Y:S01]  /*16e0*/  LOP3.LUT R17, R16, R17, RZ, 0x3c, !PT ;  /* 0x0000001110117212 */ /* 0x000fe200078e3cff */
[----:B------:R-:W-:Y:S01]  /*16f0*/  VIADD R7, R7, 0x7 ;  /* 0x0000000707077836 */ /* 0x000fe20000000000 */
[----:B------:R-:W-:-:S02]  /*1700*/  LOP3.LUT R16, R20, R15, RZ, 0x3c, !PT ;  /* 0x0000000f14107212 */ /* 0x000fc400078e3cff */
[-C--:B------:R-:W-:Y:S02]  /*1710*/  ISETP.GE.AND P2, PT, R6, R9.reuse, PT ;  /* 0x000000090600720c */ /* 0x080fe40003f46270 */
[----:B------:R-:W-:Y:S02]  /*1720*/  LOP3.LUT R20, RZ, R14, RZ, 0x33, !PT ;  /* 0x0000000eff147212 */ /* 0x000fe400078e33ff */
[----:B------:R-:W-:Y:S02]  /*1730*/  ISETP.GE.AND P3, PT, R10, R9, PT ;  /* 0x000000090a00720c */ /* 0x000fe40003f66270 */
[----:B------:R-:W-:Y:S01]  /*1740*/  SHF.R.S32.HI R22, RZ, 0x1f, R23 ;  /* 0x0000001fff167819 */ /* 0x000fe20000011417 */
[----:B------:R-:W-:Y:S01]  /*1750*/  @P1 IMAD R14, R9, 0x2, R20 ;  /* 0x00000002090e1824 */ /* 0x000fe200078e0214 */
[----:B------:R-:W-:Y:S02]  /*1760*/  SHF.R.S32.HI R26, RZ, 0x1f, R11 ;  /* 0x0000001fff1a7819 */ /* 0x000fe4000001140b */
[----:B------:R-:W-:Y:S01]  /*1770*/  LOP3.LUT R23, R22, R23, RZ, 0x3c, !PT ;  /* 0x0000001716177212 */ /* 0x000fe200078e3cff */
[----:B------:R-:W-:Y:S01]  /*1780*/  IMAD.WIDE R14, R14, 0x4, R4 ;  /* 0x000000040e0e7825 */ /* 0x000fe200078e0204 */
[----:B------:R-:W-:-:S02]  /*1790*/  ISETP.GE.AND P1, PT, R17, R9, PT ;  /* 0x000000091100720c */ /* 0x000fc40003f26270 */
[----:B------:R-:W-:Y:S02]  /*17a0*/  LOP3.LUT R22, R26, R11, RZ, 0x3c, !PT ;  /* 0x0000000b1a167212 */ /* 0x000fe400078e3cff */
[----:B------:R-:W-:Y:S02]  /*17b0*/  LOP3.LUT R20, RZ, R6, RZ, 0x33, !PT ;  /* 0x00000006ff147212 */ /* 0x000fe400078e33ff */
[-C--:B------:R-:W-:Y:S02]  /*17c0*/  ISETP.GE.AND P4, PT, R16, R9.reuse, PT ;  /* 0x000000091000720c */ /* 0x080fe40003f86270 */
[----:B------:R-:W-:Y:S01]  /*17d0*/  LOP3.LUT R26, RZ, R10, RZ, 0x33, !PT ;  /* 0x0000000aff1a7212 */ /* 0x000fe200078e33ff */
[----:B------:R-:W-:Y:S01]  /*17e0*/  @P2 IMAD R6, R9, 0x2, R20 ;  /* 0x0000000209062824 */ /* 0x000fe200078e0214 */
[----:B------:R-:W-:Y:S01]  /*17f0*/  SHF.R.S32.HI R28, RZ, 0x1f, R7 ;  /* 0x0000001fff1c7819 */ /* 0x000fe20000011407 */
[----:B------:R0:W2:Y:S01]  /*1800*/  LDG.E R20, desc[UR6][R14.64] ;  /* 0x000000060e147981 */ /* 0x0000a2000c1e1900 */
[----:B------:R-:W-:Y:S01]  /*1810*/  ISETP.GE.AND P2, PT, R23, R9, PT ;  /* 0x000000091700720c */ /* 0x000fe20003f46270 */
[----:B------:R-:W-:Y:S01]  /*1820*/  @P3 IMAD R10, R9, 0x2, R26 ;  /* 0x00000002090a3824 */ /* 0x000fe200078e021a */
[----:B------:R-:W-:-:S02]  /*1830*/  LOP3.LUT R26, RZ, R17, RZ, 0x33, !PT ;  /* 0x00000011ff1a7212 */ /* 0x000fc400078e33ff */
[----:B------:R-:W-:Y:S01]  /*1840*/  LOP3.LUT R19, R28, R7, RZ, 0x3c, !PT ;  /* 0x000000071c137212 */ /* 0x000fe200078e3cff */
[----:B------:R-:W-:Y:S01]  /*1850*/  IMAD.WIDE R6, R6, 0x4, R4 ;  /* 0x0000000406067825 */ /* 0x000fe200078e0204 */
[----:B------:R-:W-:Y:S02]  /*1860*/  LOP3.LUT R28, RZ, R16, RZ, 0x33, !PT ;  /* 0x00000010ff1c7212 */ /* 0x000fe400078e33ff */
[-C--:B------:R-:W-:Y:S01]  /*1870*/  ISETP.GE.AND P3, PT, R22, R9.reuse, PT ;  /* 0x000000091600720c */ /* 0x080fe20003f66270 */
[----:B------:R-:W-:Y:S02]  /*1880*/  @P1 IMAD R17, R9, 0x2, R26 ;  /* 0x0000000209111824 */ /* 0x000fe400078e021a */
[----:B------:R-:W-:Y:S01]  /*1890*/  IMAD.WIDE R10, R10, 0x4, R4 ;  /* 0x000000040a0a7825 */ /* 0x000fe200078e0204 */
[----:B------:R-:W3:Y:S01]  /*18a0*/  LDG.E R26, desc[UR6][R6.64] ;  /* 0x00000006061a7981 */ /* 0x000ee2000c1e1900 */
[----:B------:R-:W-:Y:S02]  /*18b0*/  ISETP.GE.AND P1, PT, R19, R9, PT ;  /* 0x000000091300720c */ /* 0x000fe40003f26270 */
[----:B------:R-:W-:Y:S01]  /*18c0*/  @P4 IMAD R16, R9, 0x2, R28 ;  /* 0x0000000209104824 */ /* 0x000fe200078e021c */
[----:B------:R-:W-:Y:S01]  /*18d0*/  LOP3.LUT R28, RZ, R23, RZ, 0x33, !PT ;  /* 0x00000017ff1c7212 */ /* 0x000fe200078e33ff */
[----:B0-----:R-:W-:Y:S01]  /*18e0*/  IMAD.WIDE R14, R17, 0x4, R4 ;  /* 0x00000004110e7825 */ /* 0x001fe200078e0204 */
[----:B------:R0:W4:Y:S01]  /*18f0*/  LDG.E R27, desc[UR6][R10.64] ;  /* 0x000000060a1b7981 */ /* 0x000122000c1e1900 */
[----:B------:R-:W-:-:S02]  /*1900*/  LOP3.LUT R29, RZ, R22, RZ, 0x33, !PT ;  /* 0x00000016ff1d7212 */ /* 0x000fc400078e33ff */
[----:B------:R-:W-:Y:S02]  /*1910*/  IMAD.WIDE R16, R16, 0x4, R4 ;  /* 0x0000000410107825 */ /* 0x000fe400078e0204 */
[----:B------:R-:W5:Y:S02]  /*1920*/  LDG.E R14, desc[UR6][R14.64] ;  /* 0x000000060e0e7981 */ /* 0x000f64000c1e1900 */
[C---:B------:R-:W-:Y:S01]  /*1930*/  @P2 IMAD R23, R9.reuse, 0x2, R28 ;  /* 0x0000000209172824 */ /* 0x040fe200078e021c */
[----:B------:R-:W-:Y:S01]  /*1940*/  LOP3.LUT R28, RZ, R19, RZ, 0x33, !PT ;  /* 0x00000013ff1c7212 */ /* 0x000fe200078e33ff */
[----:B------:R-:W-:Y:S01]  /*1950*/  @P3 IMAD R22, R9, 0x2, R29 ;  /* 0x0000000209163824 */ /* 0x000fe200078e021d */
[----:B------:R-:W5:Y:S01]  /*1960*/  LDG.E R16, desc[UR6][R16.64] ;  /* 0x0000000610107981 */ /* 0x000f62000c1e1900 */
[----:B0-----:R-:W-:-:S04]  /*1970*/  IMAD.WIDE R10, R23, 0x4, R4 ;  /* 0x00000004170a7825 */ /* 0x001fc800078e0204 */
[----:B------:R-:W-:Y:S02]  /*1980*/  @P1 IMAD R19, R9, 0x2, R28 ;  /* 0x0000000209131824 */ /* 0x000fe400078e021c */
[--C-:B------:R-:W-:Y:S01]  /*1990*/  IMAD.WIDE R6, R22, 0x4, R4.reuse ;  /* 0x0000000416067825 */ /* 0x100fe200078e0204 */
[----:B------:R-:W5:Y:S03]  /*19a0*/  LDG.E R10, desc[UR6][R10.64] ;  /* 0x000000060a0a7981 */ /* 0x000f66000c1e1900 */
[----:B------:R-:W-:Y:S02]  /*19b0*/  IMAD.WIDE R22, R19, 0x4, R4 ;  /* 0x0000000413167825 */ /* 0x000fe400078e0204 */
        /* <DEDUP_REMOVED lines=14> */
.L_x_16:
[----:B------:R-:W-:-:S13]  /*1aa0*/  ISETP.NE.AND P1, PT, R21, RZ, PT ;  /* 0x000000ff1500720c */ /* 0x000fda0003f25270 */
[----:B------:R-:W-:Y:S05]  /*1ab0*/  @!P1 BRA `(.L_x_18) ;  /* 0x0000000400409947 */ /* 0x000fea0003800000 */
[----:B------:R-:W-:Y:S01]  /*1ac0*/  ISETP.NE.AND P5, PT, R24, RZ, PT ;  /* 0x000000ff1800720c */ /* 0x000fe20003fa5270 */
[----:B------:R-:W-:-:S12]  /*1ad0*/  @!P0 BRA `(.L_x_19) ;  /* 0x0000000000988947 */ /* 0x000fd80003800000 */
[----:B------:R-:W0:Y:S01]  /*1ae0*/  LDC R9, c[0x0][0x38c] ;  /* 0x0000e300ff097b82 */ /* 0x000e220000000800 */
[----:B------:R-:W-:-:S04]  /*1af0*/  IADD3 R6, PT, PT, R3, R16, RZ ;  /* 0x0000001003067210 */ /* 0x000fc80007ffe0ff */
[----:B------:R-:W-:Y:S01]  /*1b00*/  SHF.R.S32.HI R7, RZ, 0x1f, R6 ;  /* 0x0000001fff077819 */ /* 0x000fe20000011406 */
[C---:B------:R-:W-:Y:S02]  /*1b10*/  VIADD R10, R6.reuse, 0x1 ;  /* 0x00000001060a7836 */ /* 0x040fe40000000000 */
[C---:B------:R-:W-:Y:S01]  /*1b20*/  VIADD R15, R6.reuse, 0x2 ;  /* 0x00000002060f7836 */ /* 0x040fe20000000000 */
[----:B------:R-:W-:Y:S01]  /*1b30*/  LOP3.LUT R7, R7, R6, RZ, 0x3c, !PT ;  /* 0x0000000607077212 */ /* 0x000fe200078e3cff */
[----:B------:R-:W-:Y:S01]  /*1b40*/  VIADD R6, R6, 0x3 ;  /* 0x0000000306067836 */ /* 0x000fe20000000000 */
[----:B------:R-:W-:Y:S02]  /*1b50*/  SHF.R.S32.HI R11, RZ, 0x1f, R10 ;  /* 0x0000001fff0b7819 */ /* 0x000fe4000001140a */
[----:B------:R-:W-:Y:S02]  /*1b60*/  SHF.R.S32.HI R20, RZ, 0x1f, R15 ;  /* 0x0000001fff147819 */ /* 0x000fe4000001140f */
[----:B------:R-:W-:-:S02]  /*1b70*/  LOP3.LUT R14, R11, R10, RZ, 0x3c, !PT ;  /* 0x0000000a0b0e7212 */ /* 0x000fc400078e3cff */
[----:B------:R-:W-:Y:S02]  /*1b80*/  LOP3.LUT R15, R20, R15, RZ, 0x3c, !PT ;  /* 0x0000000f140f7212 */ /* 0x000fe400078e3cff */
[----:B------:R-:W-:Y:S02]  /*1b90*/  SHF.R.S32.HI R11, RZ, 0x1f, R6 ;  /* 0x0000001fff0b7819 */ /* 0x000fe40000011406 */
[----:B------:R-:W-:Y:S02]  /*1ba0*/  LOP3.LUT R10, RZ, R14, RZ, 0x33, !PT ;  /* 0x0000000eff0a7212 */ /* 0x000fe400078e33ff */
[----:B------:R-:W-:Y:S02]  /*1bb0*/  LOP3.LUT R22, R11, R6, RZ, 0x3c, !PT ;  /* 0x000000060b167212 */ /* 0x000fe400078e3cff */
[-C--:B0-----:R-:W-:Y:S02]  /*1bc0*/  ISETP.GE.AND P1, PT, R7, R9.reuse, PT ;  /* 0x000000090700720c */ /* 0x081fe40003f26270 */
[----:B------:R-:W-:-:S02]  /*1bd0*/  ISETP.GE.AND P2, PT, R14, R9, PT ;  /* 0x000000090e00720c */ /* 0x000fc40003f46270 */
[----:B------:R-:W-:Y:S02]  /*1be0*/  ISETP.GE.AND P3, PT, R15, R9, PT ;  /* 0x000000090f00720c */ /* 0x000fe40003f66270 */
[----:B------:R-:W-:Y:S02]  /*1bf0*/  LOP3.LUT R6, RZ, R7, RZ, 0x33, !PT ;  /* 0x00000007ff067212 */ /* 0x000fe400078e33ff */
[----:B------:R-:W-:Y:S02]  /*1c00*/  ISETP.GE.AND P4, PT, R22, R9, PT ;  /* 0x000000091600720c */ /* 0x000fe40003f86270 */
[----:B------:R-:W-:-:S03]  /*1c10*/  LOP3.LUT R20, RZ, R22, RZ, 0x33, !PT ;  /* 0x00000016ff147212 */ /* 0x000fc600078e33ff */
[C---:B------:R-:W-:Y:S01]  /*1c20*/  @P1 IMAD R7, R9.reuse, 0x2, R6 ;  /* 0x0000000209071824 */ /* 0x040fe200078e0206 */
[----:B------:R-:W-:Y:S01]  /*1c30*/  LOP3.LUT R6, RZ, R15, RZ, 0x33, !PT ;  /* 0x0000000fff067212 */ /* 0x000fe200078e33ff */
[----:B------:R-:W-:Y:S02]  /*1c40*/  @P2 IMAD R14, R9, 0x2, R10 ;  /* 0x00000002090e2824 */ /* 0x000fe400078e020a */
[----:B------:R-:W-:-:S04]  /*1c50*/  IMAD.WIDE R10, R7, 0x4, R4 ;  /* 0x00000004070a7825 */ /* 0x000fc800078e0204 */
[C---:B------:R-:W-:Y:S02]  /*1c60*/  @P3 IMAD R15, R9.reuse, 0x2, R6 ;  /* 0x00000002090f3824 */ /* 0x040fe400078e0206 */
[----:B------:R-:W-:Y:S01]  /*1c70*/  IMAD.WIDE R6, R14, 0x4, R4 ;  /* 0x000000040e067825 */ /* 0x000fe200078e0204 */
[----:B------:R-:W2:Y:S03]  /*1c80*/  LDG.E R10, desc[UR6][R10.64] ;  /* 0x000000060a0a7981 */ /* 0x000ea6000c1e1900 */
[----:B------:R-:W-:Y:S02]  /*1c90*/  @P4 IMAD R22, R9, 0x2, R20 ;  /* 0x0000000209164824 */ /* 0x000fe400078e0214 */
[--C-:B------:R-:W-:Y:S01]  /*1ca0*/  IMAD.WIDE R14, R15, 0x4, R4.reuse ;  /* 0x000000040f0e7825 */ /* 0x100fe200078e0204 */
[----:B------:R-:W3:Y:S03]  /*1cb0*/  LDG.E R6, desc[UR6][R6.64] ;  /* 0x0000000606067981 */ /* 0x000ee6000c1e1900 */
[----:B------:R-:W-:-:S02]  /*1cc0*/  IMAD.WIDE R22, R22, 0x4, R4 ;  /* 0x0000000416167825 */ /* 0x000fc400078e0204 */
[----:B------:R-:W4:Y:S04]  /*1cd0*/  LDG.E R14, desc[UR6][R14.64] ;  /* 0x000000060e0e7981 */ /* 0x000f28000c1e1900 */
[----:B------:R-:W5:Y:S01]  /*1ce0*/  LDG.E R22, desc[UR6][R22.64] ;  /* 0x0000000616167981 */ /* 0x000f62000c1e1900 */
[----:B------:R-:W-:Y:S02]  /*1cf0*/  VIADD R16, R16, 0x4 ;  /* 0x0000000410107836 */ /* 0x000fe40000000000 */
[----:B--2---:R-:W-:-:S04]  /*1d00*/  FADD R25, R25, R10 ;  /* 0x0000000a19197221 */ /* 0x004fc80000000000 */
[----:B---3--:R-:W-:-:S04]  /*1d10*/  FADD R25, R25, R6 ;  /* 0x0000000619197221 */ /* 0x008fc80000000000 */
[----:B----4-:R-:W-:-:S04]  /*1d20*/  FADD R25, R25, R14 ;  /* 0x0000000e19197221 */ /* 0x010fc80000000000 */
[----:B-----5:R-:W-:-:S07]  /*1d30*/  FADD R25, R25, R22 ;  /* 0x0000001619197221 */ /* 0x020fce0000000000 */
.L_x_19:
[----:B------:R-:W-:Y:S05]  /*1d40*/  @!P5 BRA `(.L_x_18) ;  /* 0x00000000009cd947 */ /* 0x000fea0003800000 */
[----:B------:R-:W0:Y:S01]  /*1d50*/  LDC R6, c[0x0][0x3b4] ;  /* 0x0000ed00ff067b82 */ /* 0x000e220000000800 */
[----:B------:R-:W-:Y:S02]  /*1d60*/  ISETP.NE.AND P2, PT, R24, 0x1, PT ;  /* 0x000000011800780c */ /* 0x000fe40003f45270 */
[----:B------:R-:W-:Y:S02]  /*1d70*/  PLOP3.LUT P3, PT, PT, PT, PT, 0x8, 0x80 ;  /* 0x000000000080781c */ /* 0x000fe40003f6e170 */
[----:B------:R-:W-:-:S09]  /*1d80*/  PLOP3.LUT P6, PT, PT, PT, PT, 0x8, 0x80 ;  /* 0x000000000080781c */ /* 0x000fd20003fce170 */
[----:B------:R-:W1:Y:S01]  /*1d90*/  @P2 LDC R14, c[0x0][0x38c] ;  /* 0x0000e300ff0e2b82 */ /* 0x000e620000000800 */
[----:B------:R-:W-:Y:S01]  /*1da0*/  @P2 IMAD.IADD R7, R3, 0x1, R16 ;  /* 0x0000000103072824 */ /* 0x000fe200078e0210 */
[----:B------:R-:W-:-:S03]  /*1db0*/  @P2 IADD3 R16, PT, PT, R16, 0x2, RZ ;  /* 0x0000000210102810 */ /* 0x000fc60007ffe0ff */
[----:B------:R-:W-:Y:S01]  /*1dc0*/  @P2 VIADD R9, R7, 0x1 ;  /* 0x0000000107092836 */ /* 0x000fe20000000000 */
[----:B------:R-:W-:Y:S02]  /*1dd0*/  @P2 SHF.R.S32.HI R10, RZ, 0x1f, R7 ;  /* 0x0000001fff0a2819 */ /* 0x000fe40000011407 */
[----:B0-----:R-:W-:Y:S02]  /*1de0*/  LOP3.LUT P1, RZ, R6, 0x1, RZ, 0xc0, !PT ;  /* 0x0000000106ff7812 */ /* 0x001fe4000782c0ff */
[----:B------:R-:W-:-:S11]  /*1df0*/  @P2 LOP3.LUT R11, R10, R7, RZ, 0x3c, !PT ;  /* 0x000000070a0b2212 */ /* 0x000fd600078e3cff */
[----:B------:R-:W0:Y:S01]  /*1e00*/  @P1 LDC R19, c[0x0][0x38c] ;  /* 0x0000e300ff131b82 */ /* 0x000e220000000800 */
[----:B------:R-:W-:Y:S01]  /*1e10*/  @P1 IMAD.IADD R6, R3, 0x1, R16 ;  /* 0x0000000103061824 */ /* 0x000fe200078e0210 */
[----:B------:R-:W-:Y:S02]  /*1e20*/  @P2 SHF.R.S32.HI R16, RZ, 0x1f, R9 ;  /* 0x0000001fff102819 */ /* 0x000fe40000011409 */
[-C--:B-1----:R-:W-:Y:S02]  /*1e30*/  @P2 ISETP.GE.AND P4, PT, R11, R14.reuse, PT ;  /* 0x0000000e0b00220c */ /* 0x082fe40003f86270 */
[----:B------:R-:W-:Y:S02]  /*1e40*/  @P2 LOP3.LUT R15, R16, R9, RZ, 0x3c, !PT ;  /* 0x00000009100f2212 */ /* 0x000fe400078e3cff */
[----:B------:R-:W-:Y:S02]  /*1e50*/  @P1 SHF.R.S32.HI R7, RZ, 0x1f, R6 ;  /* 0x0000001fff071819 */ /* 0x000fe40000011406 */
[----:B------:R-:W-:-:S02]  /*1e60*/  @P2 ISETP.GE.AND P5, PT, R15, R14, PT ;  /* 0x0000000e0f00220c */ /* 0x000fc40003fa6270 */
[----:B------:R-:W-:Y:S02]  /*1e70*/  @P1 LOP3.LUT R9, R7, R6, RZ, 0x3c, !PT ;  /* 0x0000000607091212 */ /* 0x000fe400078e3cff */
[----:B------:R-:W-:Y:S02]  /*1e80*/  @P2 PLOP3.LUT P3, PT, P4, PT, PT, 0x80, 0x8 ;  /* 0x000000000008281c */ /* 0x000fe4000276f070 */
[----:B------:R-:W-:Y:S02]  /*1e90*/  PLOP3.LUT P4, PT, PT, PT, PT, 0x8, 0x80 ;  /* 0x000000000080781c */ /* 0x000fe40003f8e170 */
[----:B------:R-:W-:Y:S02]  /*1ea0*/  @P2 PLOP3.LUT P4, PT, P5, PT, PT, 0x80, 0x8 ;  /* 0x000000000008281c */ /* 0x000fe40002f8f070 */
[----:B------:R-:W-:Y:S02]  /*1eb0*/  @P2 LOP3.LUT R7, RZ, R11, RZ, 0x33, !PT ;  /* 0x0000000bff072212 */ /* 0x000fe400078e33ff */
[----:B------:R-:W-:-:S02]  /*1ec0*/  @P2 LOP3.LUT R17, RZ, R15, RZ, 0x33, !PT ;  /* 0x0000000fff112212 */ /* 0x000fc400078e33ff */
[----:B0-----:R-:W-:Y:S02]  /*1ed0*/  @P1 ISETP.GE.AND P5, PT, R9, R19, PT ;  /* 0x000000130900120c */ /* 0x001fe40003fa6270 */
[----:B------:R-:W-:Y:S01]  /*1ee0*/  @P1 LOP3.LUT R6, RZ, R9, RZ, 0x33, !PT ;  /* 0x00000009ff061212 */ /* 0x000fe200078e33ff */
[----:B------:R-:W-:Y:S01]  /*1ef0*/  @P3 IMAD R11, R14, 0x2, R7 ;  /* 0x000000020e0b3824 */ /* 0x000fe200078e0207 */
[----:B------:R-:W-:-:S03]  /*1f00*/  @P1 PLOP3.LUT P6, PT, P5, PT, PT, 0x80, 0x8 ;  /* 0x000000000008181c */ /* 0x000fc60002fcf070 */
[----:B------:R-:W-:Y:S02]  /*1f10*/  @P4 IMAD R15, R14, 0x2, R17 ;  /* 0x000000020e0f4824 */ /* 0x000fe400078e0211 */
[----:B------:R-:W-:-:S06]  /*1f20*/  @P2 IMAD.WIDE R10, R11, 0x4, R4 ;  /* 0x000000040b0a2825 */ /* 0x000fcc00078e0204 */
[----:B------:R-:W2:Y:S02]  /*1f30*/  @P2 LDG.E R10, desc[UR6][R10.64] ;  /* 0x000000060a0a2981 */ /* 0x000ea4000c1e1900 */
[----:B------:R-:W-:Y:S02]  /*1f40*/  @P6 IMAD R9, R19, 0x2, R6 ;  /* 0x0000000213096824 */ /* 0x000fe400078e0206 */
[----:B------:R-:W-:-:S04]  /*1f50*/  @P2 IMAD.WIDE R6, R15, 0x4, R4 ;  /* 0x000000040f062825 */ /* 0x000fc800078e0204 */
[----:B------:R-:W-:Y:S02]  /*1f60*/  @P1 IMAD.WIDE R4, R9, 0x4, R4 ;  /* 0x0000000409041825 */ /* 0x000fe400078e0204 */
[----:B------:R-:W3:Y:S04]  /*1f70*/  @P2 LDG.E R6, desc[UR6][R6.64] ;  /* 0x0000000606062981 */ /* 0x000ee8000c1e1900 */
[----:B------:R-:W4:Y:S01]  /*1f80*/  @P1 LDG.E R4, desc[UR6][R4.64] ;  /* 0x0000000604041981 */ /* 0x000f22000c1e1900 */
[----:B--2---:R-:W-:-:S04]  /*1f90*/  @P2 FADD R9, R25, R10 ;  /* 0x0000000a19092221 */ /* 0x004fc80000000000 */
[----:B---3--:R-:W-:-:S04]  /*1fa0*/  @P2 FADD R25, R9, R6 ;  /* 0x0000000609192221 */ /* 0x008fc80000000000 */
[----:B----4-:R-:W-:-:S07]  /*1fb0*/  @P1 FADD R25, R25, R4 ;  /* 0x0000000419191221 */ /* 0x010fce0000000000 */
.L_x_18:
[----:B------:R-:W-:Y:S05]  /*1fc0*/  BRA.U UP0, `(.L_x_20) ;  /* 0xfffffff500347547 */ /* 0x000fea000b83ffff */
[----:B------:R-:W-:Y:S05]  /*1fd0*/  BRA `(.L_x_6) ;  /* 0x0000001800c87947 */ /* 0x000fea0003800000 */
.L_x_120:
[----:B------:R-:W0:Y:S01]  /*1fe0*/  LDCU UR5, c[0x0][0x38c] ;  /* 0x00007180ff0577ac */ /* 0x000e220008000800 */
[----:B------:R-:W-:Y:S01]  /*1ff0*/  LOP3.LUT R4, R18, 0x7, RZ, 0xc0, !PT ;  /* 0x0000000712047812 */ /* 0x000fe200078ec0ff */
[----:B------:R-:W-:Y:S01]  /*2000*/  IMAD.MOV.U32 R25, RZ, RZ, RZ ;  /* 0x000000ffff197224 */ /* 0x000fe200078e00ff */
[----:B------:R-:W-:Y:S01]  /*2010*/  ISETP.GE.U32.AND P0, PT, R8, 0x7, PT ;  /* 0x000000070800780c */ /* 0x000fe20003f06070 */
[----:B------:R-:W1:Y:S01]  /*2020*/  LDCU UR4, c[0x0][0x390] ;  /* 0x00007200ff0477ac */ /* 0x000e620008000800 */
[----:B------:R-:W-:Y:S01]  /*2030*/  LOP3.LUT R6, R18, 0x7ffffff8, RZ, 0xc0, !PT ;  /* 0x7ffffff812067812 */ /* 0x000fe200078ec0ff */
[----:B------:R-:W-:-:S05]  /*2040*/  VIADD R5, R4, 0xffffffff ;  /* 0xffffffff04057836 */ /* 0x000fca0000000000 */
[----:B------:R-:W-:Y:S02]  /*2050*/  ISETP.GE.U32.AND P1, PT, R5, 0x3, PT ;  /* 0x000000030500780c */ /* 0x000fe40003f26070 */
[----:B------:R-:W-:Y:S02]  /*2060*/  LOP3.LUT R5, R18, 0x3, RZ, 0xc0, !PT ;  /* 0x0000000312057812 */ /* 0x000fe400078ec0ff */
[----:B0-----:R-:W-:Y:S01]  /*2070*/  IADD3 R7, PT, PT, R3, UR5, RZ ;  /* 0x0000000503077c10 */ /* 0x001fe2000fffe0ff */
[----:B-1----:R-:W-:Y:S01]  /*2080*/  VIADD R2, R2, UR4 ;  /* 0x0000000402027c36 */ /* 0x002fe20008000000 */
[----:B------:R-:W-:-:S07]  /*2090*/  UMOV UR4, URZ ;  /* 0x000000ff00047c82 */ /* 0x000fce0008000000 */
.L_x_26:
[----:B------:R-:W0:Y:S01]  /*20a0*/  LDCU UR5, c[0x0][0x3b8] ;  /* 0x00007700ff0577ac */ /* 0x000e220008000800 */
[----:B------:R-:W-:Y:S02]  /*20b0*/  VIADD R8, R2, UR4 ;  /* 0x0000000402087c36 */ /* 0x000fe40008000000 */
[----:B------:R-:W-:Y:S01]  /*20c0*/  IMAD.MOV.U32 R14, RZ, RZ, RZ ;  /* 0x000000ffff0e7224 */ /* 0x000fe200078e00ff */
[----:B------:R-:W-:-:S04]  /*20d0*/  UIADD3 UR4, UPT, UPT, UR4, 0x1, URZ ;  /* 0x0000000104047890 */ /* 0x000fc8000fffe0ff */
[----:B0-----:R-:W-:Y:S01]  /*20e0*/  UISETP.NE.AND UP0, UPT, UR4, UR5, UPT ;  /* 0x000000050400728c */ /* 0x001fe2000bf05270 */
[----:B------:R-:W-:Y:S10]  /*20f0*/  @!P0 BRA `(.L_x_21) ;  /* 0x0000000800c08947 */ /* 0x000ff40003800000 */
[----:B------:R-:W0:Y:S01]  /*2100*/  LDC R18, c[0x0][0x390] ;  /* 0x0000e400ff127b82 */ /* 0x000e220000000800 */
[----:B------:R-:W-:Y:S01]  /*2110*/  ISETP.GE.AND P4, PT, R8, RZ, PT ;  /* 0x000000ff0800720c */ /* 0x000fe20003f86270 */
[----:B------:R-:W-:-:S06]  /*2120*/  UMOV UR5, URZ ;  /* 0x000000ff00057c82 */ /* 0x000fcc0008000000 */
[----:B------:R-:W1:Y:S01]  /*2130*/  LDC.64 R16, c[0x0][0x388] ;  /* 0x0000e200ff107b82 */ /* 0x000e620000000a00 */
[----:B0-----:R-:W-:-:S04]  /*2140*/  IABS R3, R18 ;  /* 0x0000001200037213 */ /* 0x001fc80000000000 */
[----:B------:R-:W0:Y:S08]  /*2150*/  I2F.RP R9, R3 ;  /* 0x0000000300097306 */ /* 0x000e300000209400 */
[----:B0-----:R-:W0:Y:S02]  /*2160*/  MUFU.RCP R9, R9 ;  /* 0x0000000900097308 */ /* 0x001e240000001000 */
[----:B0-----:R-:W-:Y:S01]  /*2170*/  VIADD R10, R9, 0xffffffe ;  /* 0x0ffffffe090a7836 */ /* 0x001fe20000000000 */
[----:B-1----:R-:W-:-:S05]  /*2180*/  IABS R9, R17 ;  /* 0x0000001100097213 */ /* 0x002fca0000000000 */
[----:B------:R0:W1:Y:S02]  /*2190*/  F2I.FTZ.U32.TRUNC.NTZ R11, R10 ;  /* 0x0000000a000b7305 */ /* 0x000064000021f000 */
[----:B0-----:R-:W-:Y:S02]  /*21a0*/  IMAD.MOV.U32 R10, RZ, RZ, RZ ;  /* 0x000000ffff0a7224 */ /* 0x001fe400078e00ff */
[----:B-1----:R-:W-:-:S04]  /*21b0*/  IMAD.MOV R14, RZ, RZ, -R11 ;  /* 0x000000ffff0e7224 */ /* 0x002fc800078e0a0b */
[----:B------:R-:W-:Y:S01]  /*21c0*/  IMAD R15, R14, R3, RZ ;  /* 0x000000030e0f7224 */ /* 0x000fe200078e02ff */
[----:B------:R-:W-:-:S03]  /*21d0*/  IABS R14, R8 ;  /* 0x00000008000e7213 */ /* 0x000fc60000000000 */
[----:B------:R-:W-:-:S06]  /*21e0*/  IMAD.HI.U32 R11, R11, R15, R10 ;  /* 0x0000000f0b0b7227 */ /* 0x000fcc00078e000a */
[----:B------:R-:W-:-:S05]  /*21f0*/  IMAD.HI.U32 R11, R11, R14, RZ ;  /* 0x0000000e0b0b7227 */ /* 0x000fca00078e00ff */
[----:B------:R-:W-:Y:S02]  /*2200*/  IADD3 R10, PT, PT, -R11, RZ, RZ ;  /* 0x000000ff0b0a7210 */ /* 0x000fe40007ffe1ff */
[----:B------:R-:W0:Y:S03]  /*2210*/  I2F.RP R11, R9 ;  /* 0x00000009000b7306 */ /* 0x000e260000209400 */
[C---:B------:R-:W-:Y:S02]  /*2220*/  IMAD R10, R3.reuse, R10, R14 ;  /* 0x0000000a030a7224 */ /* 0x040fe400078e020e */
[----:B------:R-:W1:Y:S03]  /*2230*/  LDC.64 R14, c[0x0][0x380] ;  /* 0x0000e000ff0e7b82 */ /* 0x000e660000000a00 */
[----:B------:R-:W-:Y:S01]  /*2240*/  ISETP.GT.U32.AND P2, PT, R3, R10, PT ;  /* 0x0000000a0300720c */ /* 0x000fe20003f44070 */
[----:B0-----:R-:W0:-:S12]  /*2250*/  MUFU.RCP R11, R11 ;  /* 0x0000000b000b7308 */ /* 0x001e180000001000 */
[----:B------:R-:W-:Y:S01]  /*2260*/  @!P2 IMAD.IADD R10, R10, 0x1, -R3 ;  /* 0x000000010a0aa824 */ /* 0x000fe200078e0a03 */
[----:B------:R-:W-:-:S04]  /*2270*/  ISETP.NE.AND P2, PT, R18, RZ, PT ;  /* 0x000000ff1200720c */ /* 0x000fc80003f45270 */
[----:B------:R-:W-:Y:S01]  /*2280*/  ISETP.GT.U32.AND P3, PT, R3, R10, PT ;  /* 0x0000000a0300720c */ /* 0x000fe20003f64070 */
[----:B0-----:R-:W-:-:S06]  /*2290*/  VIADD R17, R11, 0xffffffe ;  /* 0x0ffffffe0b117836 */ /* 0x001fcc0000000000 */
[----:B------:R-:W0:Y:S06]  /*22a0*/  F2I.FTZ.U32.TRUNC.NTZ R17, R17 ;  /* 0x0000001100117305 */ /* 0x000e2c000021f000 */
[----:B------:R-:W-:-:S04]  /*22b0*/  @!P3 IMAD.IADD R10, R10, 0x1, -R3 ;  /* 0x000000010a0ab824 */ /* 0x000fc800078e0a03 */
[----:B------:R-:W-:Y:S02]  /*22c0*/  IMAD.MOV.U32 R3, RZ, RZ, R10 ;  /* 0x000000ffff037224 */ /* 0x000fe400078e000a */
[----:B------:R-:W2:Y:S02]  /*22d0*/  LDC R10, c[0x0][0x38c] ;  /* 0x0000e300ff0a7b82 */ /* 0x000ea40000000800 */
[----:B------:R-:W-:Y:S01]  /*22e0*/  @!P4 IMAD.MOV R3, RZ, RZ, -R3 ;  /* 0x000000ffff03c224 */ /* 0x000fe200078e0a03 */
[----:B------:R-:W-:Y:S02]  /*22f0*/  @!P2 LOP3.LUT R3, RZ, R18, RZ, 0x33, !PT ;  /* 0x00000012ff03a212 */ /* 0x000fe400078e33ff */
[----:B0-----:R-:W-:-:S03]  /*2300*/  IADD3 R18, PT, PT, RZ, -R17, RZ ;  /* 0x80000011ff127210 */ /* 0x001fc60007ffe0ff */
[----:B------:R-:W-:Y:S02]  /*2310*/  IMAD R11, R3, R16, RZ ;  /* 0x00000010030b7224 */ /* 0x000fe400078e02ff */
[----:B------:R-:W-:-:S03]  /*2320*/  IMAD.MOV.U32 R16, RZ, RZ, R18 ;  /* 0x000000ffff107224 */ /* 0x000fc600078e0012 */
[----:B-1----:R-:W-:Y:S01]  /*2330*/  IADD3 R14, P2, PT, R11, R14, RZ ;  /* 0x0000000e0b0e7210 */ /* 0x002fe20007f5e0ff */
[----:B------:R-:W-:-:S03]  /*2340*/  IMAD R3, R16, R9, RZ ;  /* 0x0000000910037224 */ /* 0x000fc600078e02ff */
[----:B------:R-:W-:Y:S01]  /*2350*/  LEA.HI.X.SX32 R15, R11, R15, 0x1, P2 ;  /* 0x0000000f0b0f7211 */ /* 0x000fe200010f0eff */
[----:B------:R-:W-:-:S04]  /*2360*/  IMAD.MOV.U32 R16, RZ, RZ, RZ ;  /* 0x000000ffff107224 */ /* 0x000fc800078e00ff */
[----:B------:R-:W-:-:S07]  /*2370*/  IMAD.HI.U32 R3, R17, R3, R16 ;  /* 0x0000000311037227 */ /* 0x000fce00078e0010 */
.L_x_22:
[-C--:B--2---:R-:W-:Y:S01]  /*2380*/  IABS R22, R10.reuse ;  /* 0x0000000a00167213 */ /* 0x084fe20000000000 */
[----:B------:R-:W-:Y:S01]  /*2390*/  VIADD R11, R7, UR5 ;  /* 0x00000005070b7c36 */ /* 0x000fe20008000000 */
[----:B------:R-:W-:Y:S02]  /*23a0*/  LOP3.LUT R26, RZ, R10, RZ, 0x33, !PT ;  /* 0x0000000aff1a7212 */ /* 0x000fe400078e33ff */
[----:B------:R-:W0:Y:S01]  /*23b0*/  I2F.RP R19, R22 ;  /* 0x0000001600137306 */ /* 0x000e220000209400 */
[C---:B------:R-:W-:Y:S01]  /*23c0*/  VIADD R20, R11.reuse, 0x1 ;  /* 0x000000010b147836 */ /* 0x040fe20000000000 */
[----:B------:R-:W-:Y:S01]  /*23d0*/  IABS R18, R11 ;  /* 0x0000000b00127213 */ /* 0x000fe20000000000 */
[----:B------:R-:W-:-:S03]  /*23e0*/  VIADD R24, R11, 0x3 ;  /* 0x000000030b187836 */ /* 0x000fc60000000000 */
[----:B------:R-:W-:Y:S01]  /*23f0*/  ISETP.GE.AND P4, PT, R20, RZ, PT ;  /* 0x000000ff1400720c */ /* 0x000fe20003f86270 */
[----:B------:R-:W-:Y:S01]  /*2400*/  IMAD.HI.U32 R3, R3, R18, RZ ;  /* 0x0000001203037227 */ /* 0x000fe200078e00ff */
[----:B------:R-:W-:-:S03]  /*2410*/  ISETP.GE.AND P3, PT, R24, RZ, PT ;  /* 0x000000ff1800720c */ /* 0x000fc60003f66270 */
[----:B------:R-:W-:Y:S01]  /*2420*/  IMAD.MOV R3, RZ, RZ, -R3 ;  /* 0x000000ffff037224 */ /* 0x000fe200078e0a03 */
[----:B0-----:R-:W0:Y:S03]  /*2430*/  MUFU.RCP R19, R19 ;  /* 0x0000001300137308 */ /* 0x001e260000001000 */
[----:B------:R-:W-:-:S05]  /*2440*/  IMAD R18, R22, R3, R18 ;  /* 0x0000000316127224 */ /* 0x000fca00078e0212 */
[----:B------:R-:W-:Y:S01]  /*2450*/  ISETP.GT.U32.AND P2, PT, R9, R18, PT ;  /* 0x000000120900720c */ /* 0x000fe20003f44070 */
[----:B0-----:R-:W-:Y:S01]  /*2460*/  VIADD R16, R19, 0xffffffe ;  /* 0x0ffffffe13107836 */ /* 0x001fe20000000000 */
[----:B------:R-:W-:-:S11]  /*2470*/  IABS R19, R20 ;  /* 0x0000001400137213 */ /* 0x000fd60000000000 */
[----:B------:R-:W-:Y:S01]  /*2480*/  @!P2 IMAD.IADD R18, R18, 0x1, -R22 ;  /* 0x000000011212a824 */ /* 0x000fe200078e0a16 */
[----:B------:R0:W1:Y:S04]  /*2490*/  F2I.FTZ.U32.TRUNC.NTZ R17, R16 ;  /* 0x0000001000117305 */ /* 0x000068000021f000 */
[----:B------:R-:W-:Y:S02]  /*24a0*/  ISETP.GT.U32.AND P5, PT, R9, R18, PT ;  /* 0x000000120900720c */ /* 0x000fe40003fa4070 */
[----:B------:R-:W-:Y:S01]  /*24b0*/  MOV R9, R22 ;  /* 0x0000001600097202 */ /* 0x000fe20000000f00 */
[----:B0-----:R-:W-:Y:S01]  /*24c0*/  IMAD.MOV.U32 R16, RZ, RZ, RZ ;  /* 0x000000ffff107224 */ /* 0x001fe200078e00ff */
[----:B-1----:R-:W-:-:S09]  /*24d0*/  IADD3 R21, PT, PT, RZ, -R17, RZ ;  /* 0x80000011ff157210 */ /* 0x002fd20007ffe0ff */
[-C--:B------:R-:W-:Y:S01]  /*24e0*/  @!P5 IADD3 R18, PT, PT, R18, -R22.reuse, RZ ;  /* 0x800000161212d210 */ /* 0x080fe20007ffe0ff */
[----:B------:R-:W-:Y:S01]  /*24f0*/  IMAD R3, R21, R22, RZ ;  /* 0x0000001615037224 */ /* 0x000fe200078e02ff */
[----:B------:R-:W-:-:S03]  /*2500*/  IABS R21, R24 ;  /* 0x0000001800157213 */ /* 0x000fc60000000000 */
[----:B------:R-:W-:-:S04]  /*2510*/  IMAD.HI.U32 R3, R17, R3, R16 ;  /* 0x0000000311037227 */ /* 0x000fc800078e0010 */
[----:B------:R-:W-:Y:S02]  /*2520*/  VIADD R17, R11, 0x2 ;  /* 0x000000020b117836 */ /* 0x000fe40000000000 */
[----:B------:R-:W-:-:S03]  /*2530*/  IMAD.HI.U32 R16, R3, R19, RZ ;  /* 0x0000001303107227 */ /* 0x000fc600078e00ff */
[----:B------:R-:W-:Y:S01]  /*2540*/  IABS R23, R17 ;  /* 0x0000001100177213 */ /* 0x000fe20000000000 */
[----:B------:R-:W-:Y:S01]  /*2550*/  IMAD.MOV R16, RZ, RZ, -R16 ;  /* 0x000000ffff107224 */ /* 0x000fe200078e0a10 */
[----:B------:R-:W-:Y:S01]  /*2560*/  ISETP.GE.AND P2, PT, R17, RZ, PT ;  /* 0x000000ff1100720c */ /* 0x000fe20003f46270 */
[----:B------:R-:W-:Y:S02]  /*2570*/  VIADD R17, R11, 0x4 ;  /* 0x000000040b117836 */ /* 0x000fe40000000000 */
[----:B------:R-:W-:Y:S02]  /*2580*/  IMAD R19, R22, R16, R19 ;  /* 0x0000001016137224 */ /* 0x000fe400078e0213 */
[----:B------:R-:W-:Y:S01]  /*2590*/  IMAD.HI.U32 R16, R3, R23, RZ ;  /* 0x0000001703107227 */ /* 0x000fe200078e00ff */
[----:B------:R-:W-:Y:S02]  /*25a0*/  IABS R27, R17 ;  /* 0x00000011001b7213 */ /* 0x000fe40000000000 */
[----:B------:R-:W-:Y:S01]  /*25b0*/  ISETP.GT.U32.AND P6, PT, R9, R19, PT ;  /* 0x000000130900720c */ /* 0x000fe20003fc4070 */
[----:B------:R-:W-:-:S02]  /*25c0*/  IMAD.MOV R16, RZ, RZ, -R16 ;  /* 0x000000ffff107224 */ /* 0x000fc400078e0a10 */
[----:B------:R-:W-:-:S04]  /*25d0*/  IMAD.HI.U32 R24, R3, R27, RZ ;  /* 0x0000001b03187227 */ /* 0x000fc800078e00ff */
[----:B------:R-:W-:Y:S02]  /*25e0*/  IMAD R23, R22, R16, R23 ;  /* 0x0000001016177224 */ /* 0x000fe400078e0217 */
[----:B------:R-:W-:-:S04]  /*25f0*/  IMAD.HI.U32 R16, R3, R21, RZ ;  /* 0x0000001503107227 */ /* 0x000fc800078e00ff */
[----:B------:R-:W-:Y:S01]  /*2600*/  @!P6 IMAD.IADD R19, R19, 0x1, -R22 ;  /* 0x000000011313e824 */ /* 0x000fe200078e0a16 */
[C---:B------:R-:W-:Y:S01]  /*2610*/  ISETP.GT.U32.AND P6, PT, R9.reuse, R23, PT ;  /* 0x000000170900720c */ /* 0x040fe20003fc4070 */
[----:B------:R-:W-:Y:S02]  /*2620*/  IMAD.MOV R20, RZ, RZ, -R16 ;  /* 0x000000ffff147224 */ /* 0x000fe400078e0a10 */
[----:B------:R-:W-:Y:S01]  /*2630*/  IMAD.MOV R24, RZ, RZ, -R24 ;  /* 0x000000ffff187224 */ /* 0x000fe200078e0a18 */
[----:B------:R-:W-:Y:S01]  /*2640*/  ISETP.GT.U32.AND P5, PT, R9, R19, PT ;  /* 0x000000130900720c */ /* 0x000fe20003fa4070 */
[C---:B------:R-:W-:Y:S02]  /*2650*/  IMAD R21, R22.reuse, R20, R21 ;  /* 0x0000001416157224 */ /* 0x040fe400078e0215 */
[----:B------:R-:W-:Y:S02]  /*2660*/  VIADD R16, R11, 0x5 ;  /* 0x000000050b107836 */ /* 0x000fe40000000000 */
[----:B------:R-:W-:-:S03]  /*2670*/  IMAD R27, R22, R24, R27 ;  /* 0x00000018161b7224 */ /* 0x000fc600078e021b */
[----:B------:R-:W-:Y:S02]  /*2680*/  IABS R20, R16 ;  /* 0x0000001000147213 */ /* 0x000fe40000000000 */
[----:B------:R-:W-:-:S03]  /*2690*/  @!P6 IADD3 R23, PT, PT, R23, -R22, RZ ;  /* 0x800000161717e210 */ /* 0x000fc60007ffe0ff */
[----:B------:R-:W-:Y:S01]  /*26a0*/  @!P5 IMAD.IADD R19, R19, 0x1, -R22 ;  /* 0x000000011313d824 */ /* 0x000fe200078e0a16 */
[----:B------:R-:W-:Y:S01]  /*26b0*/  ISETP.GT.U32.AND P6, PT, R9, R23, PT ;  /* 0x000000170900720c */ /* 0x000fe20003fc4070 */
[----:B------:R-:W-:Y:S01]  /*26c0*/  IMAD.HI.U32 R24, R3, R20, RZ ;  /* 0x0000001403187227 */ /* 0x000fe200078e00ff */
[----:B------:R-:W-:-:S03]  /*26d0*/  ISETP.GT.U32.AND P5, PT, R9, R21, PT ;  /* 0x000000150900720c */ /* 0x000fc60003fa4070 */
[----:B------:R-:W-:Y:S01]  /*26e0*/  @!P4 IMAD.MOV R19, RZ, RZ, -R19 ;  /* 0x000000ffff13c224 */ /* 0x000fe200078e0a13 */
[----:B------:R-:W-:Y:S01]  /*26f0*/  ISETP.GE.AND P4, PT, R11, RZ, PT ;  /* 0x000000ff0b00720c */ /* 0x000fe20003f86270 */
[----:B------:R-:W-:-:S04]  /*2700*/  IMAD.MOV R29, RZ, RZ, -R24 ;  /* 0x000000ffff1d7224 */ /* 0x000fc800078e0a18 */
[----:B------:R-:W-:Y:S02]  /*2710*/  IMAD R20, R22, R29, R20 ;  /* 0x0000001d16147224 */ /* 0x000fe400078e0214 */
[--C-:B------:R-:W-:Y:S01]  /*2720*/  @!P6 IMAD.IADD R23, R23, 0x1, -R22.reuse ;  /* 0x000000011717e824 */ /* 0x100fe200078e0a16 */
[----:B------:R-:W-:Y:S01]  /*2730*/  ISETP.GT.U32.AND P6, PT, R9, R27, PT ;  /* 0x0000001b0900720c */ /* 0x000fe20003fc4070 */
[----:B------:R-:W-:Y:S02]  /*2740*/  @!P5 IMAD.IADD R21, R21, 0x1, -R22 ;  /* 0x000000011515d824 */ /* 0x000fe400078e0a16 */
[----:B------:R-:W-:Y:S01]  /*2750*/  @!P2 IMAD.MOV R23, RZ, RZ, -R23 ;  /* 0x000000ffff17a224 */ /* 0x000fe200078e0a17 */
[----:B------:R-:W-:Y:S02]  /*2760*/  ISETP.GE.AND P2, PT, R17, RZ, PT ;  /* 0x000000ff1100720c */ /* 0x000fe40003f46270 */
[----:B------:R-:W-:Y:S02]  /*2770*/  ISETP.GT.U32.AND P5, PT, R9, R21, PT ;  /* 0x000000150900720c */ /* 0x000fe40003fa4070 */
[----:B------:R-:W-:-:S02]  /*2780*/  @!P4 IADD3 R18, PT, PT, -R18, RZ, RZ ;  /* 0x000000ff1212c210 */ /* 0x000fc40007ffe1ff */
[----:B------:R-:W-:-:S03]  /*2790*/  ISETP.GT.U32.AND P4, PT, R9, R20, PT ;  /* 0x000000140900720c */ /* 0x000fc60003f84070 */
[----:B------:R-:W-:-:S05]  /*27a0*/  @!P6 IMAD.IADD R27, R27, 0x1, -R22 ;  /* 0x000000011b1be824 */ /* 0x000fca00078e0a16 */
[----:B------:R-:W-:Y:S01]  /*27b0*/  ISETP.GT.U32.AND P6, PT, R9, R27, PT ;  /* 0x0000001b0900720c */ /* 0x000fe20003fc4070 */
[----:B------:R-:W-:Y:S01]  /*27c0*/  @!P5 IMAD.IADD R21, R21, 0x1, -R22 ;  /* 0x000000011515d824 */ /* 0x000fe200078e0a16 */
[----:B------:R-:W-:-:S03]  /*27d0*/  ISETP.NE.AND P5, PT, R10, RZ, PT ;  /* 0x000000ff0a00720c */ /* 0x000fc60003fa5270 */
[----:B------:R-:W-:Y:S01]  /*27e0*/  @!P4 IMAD.IADD R20, R20, 0x1, -R22 ;  /* 0x000000011414c824 */ /* 0x000fe200078e0a16 */
[----:B------:R-:W-:Y:S02]  /*27f0*/  SEL R17, R26, R18, !P5 ;  /* 0x000000121a117207 */ /* 0x000fe40006800000 */
[----:B------:R-:W-:Y:S02]  /*2800*/  @!P3 IADD3 R21, PT, PT, -R21, RZ, RZ ;  /* 0x000000ff1515b210 */ /* 0x000fe40007ffe1ff */
[----:B------:R-:W-:Y:S01]  /*2810*/  ISETP.GE.AND P4, PT, R16, RZ, PT ;  /* 0x000000ff1000720c */ /* 0x000fe20003f86270 */
[----:B------:R-:W-:Y:S01]  /*2820*/  IMAD.WIDE R16, R17, 0x4, R14 ;  /* 0x0000000411107825 */ /* 0x000fe200078e020e */
[----:B------:R-:W-:-:S03]  /*2830*/  SEL R21, R26, R21, !P5 ;  /* 0x000000151a157207 */ /* 0x000fc60006800000 */
[----:B------:R-:W-:Y:S01]  /*2840*/  @!P6 IMAD.IADD R27, R27, 0x1, -R22 ;  /* 0x000000011b1be824 */ /* 0x000fe200078e0a16 */
[----:B------:R0:W2:Y:S01]  /*2850*/  LDG.E R24, desc[UR6][R16.64] ;  /* 0x0000000610187981 */ /* 0x0000a2000c1e1900 */
[C---:B------:R-:W-:Y:S02]  /*2860*/  SEL R29, R26.reuse, R23, !P5 ;  /* 0x000000171a1d7207 */ /* 0x040fe40006800000 */
[----:B------:R-:W-:Y:S01]  /*2870*/  @!P2 IMAD.MOV R27, RZ, RZ, -R27 ;  /* 0x000000ffff1ba224 */ /* 0x000fe200078e0a1b */
[----:B------:R-:W-:Y:S02]  /*2880*/  ISETP.GT.U32.AND P3, PT, R9, R20, PT ;  /* 0x000000140900720c */ /* 0x000fe40003f64070 */
[C---:B------:R-:W-:Y:S01]  /*2890*/  SEL R19, R26.reuse, R19, !P5 ;  /* 0x000000131a137207 */ /* 0x040fe20006800000 */
[----:B0-----:R-:W-:Y:S01]  /*28a0*/  IMAD.WIDE R16, R21, 0x4, R14 ;  /* 0x0000000415107825 */ /* 0x001fe200078e020e */
[----:B------:R-:W-:-:S04]  /*28b0*/  SEL R21, R26, R27, !P5 ;  /* 0x0000001b1a157207 */ /* 0x000fc80006800000 */
[----:B------:R0:W3:Y:S01]  /*28c0*/  LDG.E R27, desc[UR6][R16.64] ;  /* 0x00000006101b7981 */ /* 0x0000e2000c1e1900 */
[----:B------:R-:W-:-:S06]  /*28d0*/  IMAD.WIDE R28, R29, 0x4, R14 ;  /* 0x000000041d1c7825 */ /* 0x000fcc00078e020e */
[----:B------:R1:W4:Y:S01]  /*28e0*/  LDG.E R28, desc[UR6][R28.64] ;  /* 0x000000061c1c7981 */ /* 0x000322000c1e1900 */
[----:B0-----:R-:W-:-:S04]  /*28f0*/  IADD3 R16, PT, PT, R11, 0x6, RZ ;  /* 0x000000060b107810 */ /* 0x001fc80007ffe0ff */
[----:B------:R-:W-:-:S05]  /*2900*/  IABS R17, R16 ;  /* 0x0000001000117213 */ /* 0x000fca0000000000 */
[----:B-1----:R-:W-:-:S04]  /*2910*/  IMAD.HI.U32 R29, R3, R17, RZ ;  /* 0x00000011031d7227 */ /* 0x002fc800078e00ff */
[----:B------:R-:W-:Y:S02]  /*2920*/  IMAD.MOV R29, RZ, RZ, -R29 ;  /* 0x000000ffff1d7224 */ /* 0x000fe400078e0a1d */
[----:B------:R-:W-:Y:S01]  /*2930*/  @!P3 IMAD.IADD R20, R20, 0x1, -R22 ;  /* 0x000000011414b824 */ /* 0x000fe200078e0a16 */
[----:B------:R-:W-:Y:S01]  /*2940*/  ISETP.GE.AND P3, PT, R16, RZ, PT ;  /* 0x000000ff1000720c */ /* 0x000fe20003f66270 */
[----:B------:R-:W-:-:S05]  /*2950*/  IMAD R16, R22, R29, R17 ;  /* 0x0000001d16107224 */ /* 0x000fca00078e0211 */
[----:B------:R-:W-:Y:S01]  /*2960*/  ISETP.GT.U32.AND P2, PT, R9, R16, PT ;  /* 0x000000100900720c */ /* 0x000fe20003f44070 */
[----:B------:R-:W-:-:S04]  /*2970*/  IMAD.WIDE R18, R19, 0x4, R14 ;  /* 0x0000000413127825 */ /* 0x000fc800078e020e */
[----:B------:R-:W-:Y:S01]  /*2980*/  @!P4 IMAD.MOV R20, RZ, RZ, -R20 ;  /* 0x000000ffff14c224 */ /* 0x000fe200078e0a14 */
[----:B------:R0:W5:Y:S07]  /*2990*/  LDG.E R23, desc[UR6][R18.64] ;  /* 0x0000000612177981 */ /* 0x00016e000c1e1900 */
[----:B------:R-:W-:Y:S02]  /*29a0*/  @!P2 IMAD.IADD R16, R16, 0x1, -R22 ;  /* 0x000000011010a824 */ /* 0x000fe400078e0a16 */
[----:B0-----:R-:W-:-:S03]  /*29b0*/  IMAD.WIDE R18, R21, 0x4, R14 ;  /* 0x0000000415127825 */ /* 0x001fc600078e020e */
[----:B------:R-:W-:Y:S02]  /*29c0*/  ISETP.GT.U32.AND P2, PT, R9, R16, PT ;  /* 0x000000100900720c */ /* 0x000fe40003f44070 */
[----:B------:R-:W-:Y:S01]  /*29d0*/  SEL R21, R26, R20, !P5 ;  /* 0x000000141a157207 */ /* 0x000fe20006800000 */
[----:B------:R0:W3:Y:S04]  /*29e0*/  LDG.E R18, desc[UR6][R18.64] ;  /* 0x0000000612127981 */ /* 0x0000e8000c1e1900 */
[----:B------:R-:W-:-:S06]  /*29f0*/  IMAD.WIDE R20, R21, 0x4, R14 ;  /* 0x0000000415147825 */ /* 0x000fcc00078e020e */
[----:B------:R1:W3:Y:S01]  /*2a00*/  LDG.E R20, desc[UR6][R20.64] ;  /* 0x0000000614147981 */ /* 0x0002e2000c1e1900 */
[----:B0-----:R-:W-:Y:S01]  /*2a10*/  IADD3 R19, PT, PT, R11, 0x7, RZ ;  /* 0x000000070b137810 */ /* 0x001fe20007ffe0ff */
[----:B------:R-:W-:-:S04]  /*2a20*/  @!P2 IMAD.IADD R16, R16, 0x1, -R22 ;  /* 0x000000011010a824 */ /* 0x000fc800078e0a16 */
[----:B------:R-:W-:Y:S01]  /*2a30*/  @!P3 IMAD.MOV R16, RZ, RZ, -R16 ;  /* 0x000000ffff10b224 */ /* 0x000fe200078e0a10 */
[----:B-1----:R-:W-:Y:S02]  /*2a40*/  IABS R21, R19 ;  /* 0x0000001300157213 */ /* 0x002fe40000000000 */
[----:B------:R-:W-:-:S03]  /*2a50*/  ISETP.GE.AND P3, PT, R19, RZ, PT ;  /* 0x000000ff1300720c */ /* 0x000fc60003f66270 */
[----:B------:R-:W-:-:S04]  /*2a60*/  IMAD.HI.U32 R19, R3, R21, RZ ;  /* 0x0000001503137227 */ /* 0x000fc800078e00ff */
[----:B------:R-:W-:-:S04]  /*2a70*/  IMAD.MOV R19, RZ, RZ, -R19 ;  /* 0x000000ffff137224 */ /* 0x000fc800078e0a13 */
[----:B------:R-:W-:-:S05]  /*2a80*/  IMAD R19, R22, R19, R21 ;  /* 0x0000001316137224 */ /* 0x000fca00078e0215 */
[----:B------:R-:W-:-:S13]  /*2a90*/  ISETP.GT.U32.AND P2, PT, R9, R19, PT ;  /* 0x000000130900720c */ /* 0x000fda0003f44070 */
[----:B------:R-:W-:-:S05]  /*2aa0*/  @!P2 IMAD.IADD R19, R19, 0x1, -R22 ;  /* 0x000000011313a824 */ /* 0x000fca00078e0a16 */
[----:B------:R-:W-:Y:S02]  /*2ab0*/  ISETP.GT.U32.AND P2, PT, R9, R19, PT ;  /* 0x000000130900720c */ /* 0x000fe40003f44070 */
[----:B------:R-:W-:-:S05]  /*2ac0*/  SEL R17, R26, R16, !P5 ;  /* 0x000000101a117207 */ /* 0x000fca0006800000 */
[----:B------:R-:W-:-:S05]  /*2ad0*/  IMAD.WIDE R16, R17, 0x4, R14 ;  /* 0x0000000411107825 */ /* 0x000fca00078e020e */
[----:B------:R0:W3:Y:S01]  /*2ae0*/  LDG.E R11, desc[UR6][R16.64] ;  /* 0x00000006100b7981 */ /* 0x0000e2000c1e1900 */
[----:B------:R-:W-:-:S04]  /*2af0*/  @!P2 IMAD.IADD R19, R19, 0x1, -R22 ;  /* 0x000000011313a824 */ /* 0x000fc800078e0a16 */
[----:B------:R-:W-:-:S05]  /*2b00*/  @!P3 IMAD.MOV R19, RZ, RZ, -R19 ;  /* 0x000000ffff13b224 */ /* 0x000fca00078e0a13 */
[----:B0-----:R-:W-:-:S05]  /*2b10*/  SEL R17, R26, R19, !P5 ;  /* 0x000000131a117207 */ /* 0x001fca0006800000 */
[----:B------:R-:W-:-:S06]  /*2b20*/  IMAD.WIDE R16, R17, 0x4, R14 ;  /* 0x0000000411107825 */ /* 0x000fcc00078e020e */
[----:B------:R-:W3:Y:S01]  /*2b30*/  LDG.E R16, desc[UR6][R16.64] ;  /* 0x0000000610107981 */ /* 0x000ee2000c1e1900 */
[----:B------:R-:W-:-:S06]  /*2b40*/  UIADD3 UR5, UPT, UPT, UR5, 0x8, URZ ;  /* 0x0000000805057890 */ /* 0x000fcc000fffe0ff */
[----:B------:R-:W-:Y:S01]  /*2b50*/  ISETP.NE.AND P2, PT, R6, UR5, PT ;  /* 0x0000000506007c0c */ /* 0x000fe2000bf45270 */
[----:B--2---:R-:W-:-:S04]  /*2b60*/  FADD R24, R24, R25 ;  /* 0x0000001918187221 */ /* 0x004fc80000000000 */
[----:B-----5:R-:W-:-:S04]  /*2b70*/  FADD R23, R24, R23 ;  /* 0x0000001718177221 */ /* 0x020fc80000000000 */
[----:B----4-:R-:W-:-:S04]  /*2b80*/  FADD R28, R23, R28 ;  /* 0x0000001c171c7221 */ /* 0x010fc80000000000 */
[----:B---3--:R-:W-:-:S04]  /*2b90*/  FADD R27, R28, R27 ;  /* 0x0000001b1c1b7221 */ /* 0x008fc80000000000 */
[----:B------:R-:W-:-:S04]  /*2ba0*/  FADD R27, R27, R18 ;  /* 0x000000121b1b7221 */ /* 0x000fc80000000000 */
[----:B------:R-:W-:-:S04]  /*2bb0*/  FADD R20, R27, R20 ;  /* 0x000000141b147221 */ /* 0x000fc80000000000 */
[----:B------:R-:W-:-:S04]  /*2bc0*/  FADD R11, R20, R11 ;  /* 0x0000000b140b7221 */ /* 0x000fc80000000000 */
[----:B------:R-:W-:Y:S01]  /*2bd0*/  FADD R25, R11, R16 ;  /* 0x000000100b197221 */ /* 0x000fe20000000000 */
[----:B------:R-:W-:Y:S06]  /*2be0*/  @P2 BRA `(.L_x_22) ;  /* 0xfffffff400e42947 */ /* 0x000fec000383ffff */
[----:B------:R-:W-:-:S07]  /*2bf0*/  MOV R14, R6 ;  /* 0x00000006000e7202 */ /* 0x000fce0000000f00 */
.L_x_21:
[----:B------:R-:W-:-:S13]  /*2c00*/  ISETP.NE.AND P2, PT, R4, RZ, PT ;  /* 0x000000ff0400720c */ /* 0x000fda0003f45270 */
[----:B------:R-:W-:Y:S05]  /*2c10*/  @!P2 BRA `(.L_x_23) ;  /* 0x0000000c00b4a947 */ /* 0x000fea0003800000 */
[----:B------:R-:W-:Y:S01]  /*2c20*/  ISETP.NE.AND P2, PT, R5, RZ, PT ;  /* 0x000000ff0500720c */ /* 0x000fe20003f45270 */
[----:B------:R-:W-:-:S12]  /*2c30*/  @!P1 BRA `(.L_x_24) ;  /* 0x00000004009c9947 */ /* 0x000fd80003800000 */
[----:B------:R-:W0:Y:S01]  /*2c40*/  LDC R19, c[0x0][0x390] ;  /* 0x0000e400ff137b82 */ /* 0x000e220000000800 */
[----:B------:R-:W-:Y:S01]  /*2c50*/  IABS R20, R8 ;  /* 0x0000000800147213 */ /* 0x000fe20000000000 */
[----:B------:R-:W1:Y:S01]  /*2c60*/  LDCU UR5, c[0x0][0x388] ;  /* 0x00007100ff0577ac */ /* 0x000e620008000800 */
[----:B------:R-:W-:Y:S01]  /*2c70*/  ISETP.GE.AND P4, PT, R8, RZ, PT ;  /* 0x000000ff0800720c */ /* 0x000fe20003f86270 */
[----:B------:R-:W2:Y:S04]  /*2c80*/  LDCU.64 UR8, c[0x0][0x380] ;  /* 0x00007000ff0877ac */ /* 0x000ea80008000a00 */
[----:B------:R-:W3:Y:S01]  /*2c90*/  LDC R3, c[0x0][0x38c] ;  /* 0x0000e300ff037b82 */ /* 0x000ee20000000800 */
[----:B0-----:R-:W-:Y:S02]  /*2ca0*/  IABS R18, R19 ;  /* 0x0000001300127213 */ /* 0x001fe40000000000 */
[----:B------:R-:W-:-:S02]  /*2cb0*/  ISETP.NE.AND P5, PT, R19, RZ, PT ;  /* 0x000000ff1300720c */ /* 0x000fc40003fa5270 */
[----:B------:R-:W0:Y:S01]  /*2cc0*/  I2F.RP R11, R18 ;  /* 0x00000012000b7306 */ /* 0x000e220000209400 */
[----:B---3--:R-:W-:-:S07]  /*2cd0*/  IABS R9, R3 ;  /* 0x0000000300097213 */ /* 0x008fce0000000000 */
[----:B------:R-:W3:Y:S08]  /*2ce0*/  I2F.RP R15, R9 ;  /* 0x00000009000f7306 */ /* 0x000ef00000209400 */
[----:B0-----:R-:W0:Y:S08]  /*2cf0*/  MUFU.RCP R11, R11 ;  /* 0x0000000b000b7308 */ /* 0x001e300000001000 */
[----:B---3--:R-:W3:Y:S01]  /*2d00*/  MUFU.RCP R15, R15 ;  /* 0x0000000f000f7308 */ /* 0x008ee20000001000 */
[----:B0-----:R-:W-:-:S07]  /*2d10*/  VIADD R16, R11, 0xffffffe ;  /* 0x0ffffffe0b107836 */ /* 0x001fce0000000000 */
[----:B------:R0:W4:Y:S01]  /*2d20*/  F2I.FTZ.U32.TRUNC.NTZ R17, R16 ;  /* 0x0000001000117305 */ /* 0x000122000021f000 */
[----:B---3--:R-:W-:-:S07]  /*2d30*/  VIADD R10, R15, 0xffffffe ;  /* 0x0ffffffe0f0a7836 */ /* 0x008fce0000000000 */
[----:B------:R3:W5:Y:S01]  /*2d40*/  F2I.FTZ.U32.TRUNC.NTZ R11, R10 ;  /* 0x0000000a000b7305 */ /* 0x000762000021f000 */
[----:B0-----:R-:W-:Y:S02]  /*2d50*/  IMAD.MOV.U32 R16, RZ, RZ, RZ ;  /* 0x000000ffff107224 */ /* 0x001fe400078e00ff */
[----:B----4-:R-:W-:Y:S02]  /*2d60*/  IMAD.MOV R21, RZ, RZ, -R17 ;  /* 0x000000ffff157224 */ /* 0x010fe400078e0a11 */
[----:B---3--:R-:W-:Y:S02]  /*2d70*/  HFMA2 R10, -RZ, RZ, 0, 0 ;  /* 0x00000000ff0a7431 */ /* 0x008fe400000001ff */
[----:B------:R-:W-:-:S04]  /*2d80*/  IMAD R21, R21, R18, RZ ;  /* 0x0000001215157224 */ /* 0x000fc800078e02ff */
[----:B------:R-:W-:Y:S01]  /*2d90*/  IMAD.HI.U32 R21, R17, R21, R16 ;  /* 0x0000001511157227 */ /* 0x000fe200078e0010 */
[----:B------:R-:W-:-:S03]  /*2da0*/  MOV R17, R20 ;  /* 0x0000001400117202 */ /* 0x000fc60000000f00 */
[----:B-----5:R-:W-:Y:S02]  /*2db0*/  IMAD.MOV R20, RZ, RZ, -R11 ;  /* 0x000000ffff147224 */ /* 0x020fe400078e0a0b */
[----:B------:R-:W-:-:S04]  /*2dc0*/  IMAD.HI.U32 R21, R21, R17, RZ ;  /* 0x0000001115157227 */ /* 0x000fc800078e00ff */
[----:B------:R-:W-:Y:S02]  /*2dd0*/  IMAD.MOV R21, RZ, RZ, -R21 ;  /* 0x000000ffff157224 */ /* 0x000fe400078e0a15 */
[----:B------:R-:W-:Y:S02]  /*2de0*/  IMAD.IADD R16, R7, 0x1, R14 ;  /* 0x0000000107107824 */ /* 0x000fe400078e020e */
[----:B------:R-:W-:Y:S02]  /*2df0*/  IMAD R17, R18, R21, R17 ;  /* 0x0000001512117224 */ /* 0x000fe400078e0211 */
[----:B------:R-:W-:Y:S02]  /*2e00*/  VIADD R15, R16, 0x1 ;  /* 0x00000001100f7836 */ /* 0x000fe40000000000 */
[----:B------:R-:W-:Y:S01]  /*2e10*/  IMAD R21, R20, R9, RZ ;  /* 0x0000000914157224 */ /* 0x000fe200078e02ff */
[----:B------:R-:W-:Y:S02]  /*2e20*/  ISETP.GT.U32.AND P3, PT, R18, R17, PT ;  /* 0x000000111200720c */ /* 0x000fe40003f64070 */
[----:B------:R-:W-:Y:S01]  /*2e30*/  IABS R24, R15 ;  /* 0x0000000f00187213 */ /* 0x000fe20000000000 */
[----:B------:R-:W-:Y:S01]  /*2e40*/  IMAD.HI.U32 R11, R11, R21, R10 ;  /* 0x000000150b0b7227 */ /* 0x000fe200078e000a */
[----:B------:R-:W-:-:S03]  /*2e50*/  IABS R20, R16 ;  /* 0x0000001000147213 */ /* 0x000fc60000000000 */
[----:B------:R-:W-:Y:S02]  /*2e60*/  VIADD R21, R16, 0x2 ;  /* 0x0000000210157836 */ /* 0x000fe40000000000 */
[----:B------:R-:W-:-:S03]  /*2e70*/  IMAD.HI.U32 R10, R11, R24, RZ ;  /* 0x000000180b0a7227 */ /* 0x000fc600078e00ff */
[----:B------:R-:W-:Y:S01]  /*2e80*/  IABS R23, R21 ;  /* 0x0000001500177213 */ /* 0x000fe20000000000 */
[----:B------:R-:W-:Y:S02]  /*2e90*/  @!P3 IMAD.IADD R17, R17, 0x1, -R18 ;  /* 0x000000011111b824 */ /* 0x000fe400078e0a12 */
[----:B------:R-:W-:Y:S02]  /*2ea0*/  IMAD.MOV R10, RZ, RZ, -R10 ;  /* 0x000000ffff0a7224 */ /* 0x000fe400078e0a0a */
[----:B------:R-:W-:Y:S01]  /*2eb0*/  IMAD.HI.U32 R22, R11, R20, RZ ;  /* 0x000000140b167227 */ /* 0x000fe200078e00ff */
[----:B------:R-:W-:-:S03]  /*2ec0*/  ISETP.GT.U32.AND P3, PT, R18, R17, PT ;  /* 0x000000111200720c */ /* 0x000fc60003f64070 */
[C---:B------:R-:W-:Y:S02]  /*2ed0*/  IMAD R10, R9.reuse, R10, R24 ;  /* 0x0000000a090a7224 */ /* 0x040fe400078e0218 */
[----:B------:R-:W-:Y:S01]  /*2ee0*/  IMAD.MOV R24, RZ, RZ, -R22 ;  /* 0x000000ffff187224 */ /* 0x000fe200078e0a16 */
[----:B------:R-:W-:Y:S01]  /*2ef0*/  MOV R22, R23 ;  /* 0x0000001700167202 */ /* 0x000fe20000000f00 */
[----:B------:R-:W-:Y:S01]  /*2f00*/  VIADD R23, R16, 0x3 ;  /* 0x0000000310177836 */ /* 0x000fe20000000000 */
[C---:B------:R-:W-:Y:S01]  /*2f10*/  ISETP.GT.U32.AND P6, PT, R9.reuse, R10, PT ;  /* 0x0000000a0900720c */ /* 0x040fe20003fc4070 */
[----:B------:R-:W-:-:S03]  /*2f20*/  IMAD R20, R9, R24, R20 ;  /* 0x0000001809147224 */ /* 0x000fc600078e0214 */
[----:B------:R-:W-:Y:S01]  /*2f30*/  IABS R24, R23 ;  /* 0x0000001700187213 */ /* 0x000fe20000000000 */
[----:B------:R-:W-:Y:S01]  /*2f40*/  @!P3 IMAD.IADD R17, R17, 0x1, -R18 ;  /* 0x000000011111b824 */ /* 0x000fe200078e0a12 */
[----:B------:R-:W-:Y:S01]  /*2f50*/  ISETP.GT.U32.AND P3, PT, R9, R20, PT ;  /* 0x000000140900720c */ /* 0x000fe20003f64070 */
[----:B------:R-:W-:-:S04]  /*2f60*/  IMAD.HI.U32 R18, R11, R22, RZ ;  /* 0x000000160b127227 */ /* 0x000fc800078e00ff */
[----:B------:R-:W-:Y:S02]  /*2f70*/  IMAD.HI.U32 R11, R11, R24, RZ ;  /* 0x000000180b0b7227 */ /* 0x000fe400078e00ff */
[----:B------:R-:W-:Y:S02]  /*2f80*/  @!P6 IADD3 R10, PT, PT, R10, -R9, RZ ;  /* 0x800000090a0ae210 */ /* 0x000fe40007ffe0ff */
[----:B------:R-:W-:Y:S02]  /*2f90*/  IMAD.MOV R18, RZ, RZ, -R18 ;  /* 0x000000ffff127224 */ /* 0x000fe400078e0a12 */
[----:B------:R-:W-:Y:S01]  /*2fa0*/  IMAD.MOV R11, RZ, RZ, -R11 ;  /* 0x000000ffff0b7224 */ /* 0x000fe200078e0a0b */
[C---:B------:R-:W-:Y:S01]  /*2fb0*/  ISETP.GT.U32.AND P6, PT, R9.reuse, R10, PT ;  /* 0x0000000a0900720c */ /* 0x040fe20003fc4070 */
[----:B------:R-:W-:Y:S02]  /*2fc0*/  @!P3 IMAD.IADD R20, R20, 0x1, -R9 ;  /* 0x000000011414b824 */ /* 0x000fe400078e0a09 */
[----:B------:R-:W-:-:S02]  /*2fd0*/  IMAD R18, R9, R18, R22 ;  /* 0x0000001209127224 */ /* 0x000fc400078e0216 */
[C---:B------:R-:W-:Y:S01]  /*2fe0*/  IMAD R24, R9.reuse, R11, R24 ;  /* 0x0000000b09187224 */ /* 0x040fe200078e0218 */
[C---:B------:R-:W-:Y:S01]  /*2ff0*/  ISETP.GT.U32.AND P3, PT, R9.reuse, R20, PT ;  /* 0x000000140900720c */ /* 0x040fe20003f64070 */
[----:B------:R-:W-:Y:S01]  /*3000*/  @!P4 IMAD.MOV R17, RZ, RZ, -R17 ;  /* 0x000000ffff11c224 */ /* 0x000fe200078e0a11 */
[C---:B------:R-:W-:Y:S02]  /*3010*/  ISETP.GT.U32.AND P4, PT, R9.reuse, R18, PT ;  /* 0x000000120900720c */ /* 0x040fe40003f84070 */
[----:B------:R-:W-:Y:S02]  /*3020*/  @!P5 LOP3.LUT R17, RZ, R19, RZ, 0x33, !PT ;  /* 0x00000013ff11d212 */ /* 0x000fe400078e33ff */
[----:B------:R-:W-:Y:S01]  /*3030*/  ISETP.GT.U32.AND P5, PT, R9, R24, PT ;  /* 0x000000180900720c */ /* 0x000fe20003fa4070 */
[----:B------:R-:W-:Y:S01]  /*3040*/  @!P6 IMAD.IADD R10, R10, 0x1, -R9 ;  /* 0x000000010a0ae824 */ /* 0x000fe200078e0a09 */
[----:B------:R-:W-:Y:S01]  /*3050*/  ISETP.GE.AND P6, PT, R15, RZ, PT ;  /* 0x000000ff0f00720c */ /* 0x000fe20003fc6270 */
[----:B-1----:R-:W-:-:S02]  /*3060*/  IMAD R17, R17, UR5, RZ ;  /* 0x0000000511117c24 */ /* 0x002fc4000f8e02ff */
[----:B------:R-:W-:Y:S02]  /*3070*/  IMAD.MOV.U32 R15, RZ, RZ, R10 ;  /* 0x000000ffff0f7224 */ /* 0x000fe400078e000a */
[----:B------:R-:W-:Y:S01]  /*3080*/  @!P3 IMAD.IADD R20, R20, 0x1, -R9 ;  /* 0x000000011414b824 */ /* 0x000fe200078e0a09 */
[----:B------:R-:W-:Y:S02]  /*3090*/  ISETP.GE.AND P3, PT, R16, RZ, PT ;  /* 0x000000ff1000720c */ /* 0x000fe40003f66270 */
[----:B------:R-:W-:-:S03]  /*30a0*/  @!P4 IADD3 R18, PT, PT, R18, -R9, RZ ;  /* 0x800000091212c210 */ /* 0x000fc60007ffe0ff */
[----:B------:R-:W-:Y:S01]  /*30b0*/  @!P5 IMAD.IADD R24, R24, 0x1, -R9 ;  /* 0x000000011818d824 */ /* 0x000fe200078e0a09 */
[----:B------:R-:W-:Y:S01]  /*30c0*/  ISETP.GT.U32.AND P5, PT, R9, R18, PT ;  /* 0x000000120900720c */ /* 0x000fe20003fa4070 */
[----:B------:R-:W-:Y:S01]  /*30d0*/  @!P6 IMAD.MOV R15, RZ, RZ, -R15 ;  /* 0x000000ffff0fe224 */ /* 0x000fe200078e0a0f */
[----:B--2---:R-:W-:Y:S02]  /*30e0*/  IADD3 R10, P6, PT, R17, UR8, RZ ;  /* 0x00000008110a7c10 */ /* 0x004fe4000ffde0ff */
[----:B------:R-:W-:Y:S02]  /*30f0*/  ISETP.GT.U32.AND P4, PT, R9, R24, PT ;  /* 0x000000180900720c */ /* 0x000fe40003f84070 */
[----:B------:R-:W-:Y:S01]  /*3100*/  LEA.HI.X.SX32 R11, R17, UR9, 0x1, P6 ;  /* 0x00000009110b7c11 */ /* 0x000fe2000b0f0eff */
[----:B------:R-:W-:Y:S01]  /*3110*/  @!P3 IMAD.MOV R20, RZ, RZ, -R20 ;  /* 0x000000ffff14b224 */ /* 0x000fe200078e0a14 */
[----:B------:R-:W-:Y:S02]  /*3120*/  ISETP.GE.AND P3, PT, R21, RZ, PT ;  /* 0x000000ff1500720c */ /* 0x000fe40003f66270 */
[----:B------:R-:W-:-:S03]  /*3130*/  ISETP.GE.AND P6, PT, R23, RZ, PT ;  /* 0x000000ff1700720c */ /* 0x000fc60003fc6270 */
[----:B------:R-:W-:Y:S02]  /*3140*/  @!P5 IADD3 R18, PT, PT, R18, -R9, RZ ;  /* 0x800000091212d210 */ /* 0x000fe40007ffe0ff */
[----:B------:R-:W-:Y:S02]  /*3150*/  ISETP.NE.AND P5, PT, R3, RZ, PT ;  /* 0x000000ff0300720c */ /* 0x000fe40003fa5270 */
[----:B------:R-:W-:Y:S01]  /*3160*/  LOP3.LUT R3, RZ, R3, RZ, 0x33, !PT ;  /* 0x00000003ff037212 */ /* 0x000fe200078e33ff */
[----:B------:R-:W-:-:S03]  /*3170*/  @!P4 IMAD.IADD R24, R24, 0x1, -R9 ;  /* 0x000000011818c824 */ /* 0x000fc600078e0a09 */
[C---:B------:R-:W-:Y:S01]  /*3180*/  SEL R21, R3.reuse, R20, !P5 ;  /* 0x0000001403157207 */ /* 0x040fe20006800000 */
[----:B------:R-:W-:Y:S01]  /*3190*/  @!P3 IMAD.MOV R18, RZ, RZ, -R18 ;  /* 0x000000ffff12b224 */ /* 0x000fe200078e0a12 */
[----:B------:R-:W-:Y:S01]  /*31a0*/  SEL R17, R3, R15, !P5 ;  /* 0x0000000f03117207 */ /* 0x000fe20006800000 */
[----:B------:R-:W-:Y:S02]  /*31b0*/  @!P6 IMAD.MOV R24, RZ, RZ, -R24 ;  /* 0x000000ffff18e224 */ /* 0x000fe400078e0a18 */
[----:B------:R-:W-:Y:S01]  /*31c0*/  IMAD.WIDE R20, R21, 0x4, R10 ;  /* 0x0000000415147825 */ /* 0x000fe200078e020a */
[----:B------:R-:W-:-:S03]  /*31d0*/  SEL R19, R3, R18, !P5 ;  /* 0x0000001203137207 */ /* 0x000fc60006800000 */
[--C-:B------:R-:W-:Y:S01]  /*31e0*/  IMAD.WIDE R16, R17, 0x4, R10.reuse ;  /* 0x0000000411107825 */ /* 0x100fe200078e020a */
[----:B------:R-:W-:Y:S01]  /*31f0*/  SEL R3, R3, R24, !P5 ;  /* 0x0000001803037207 */ /* 0x000fe20006800000 */
[----:B------:R-:W2:Y:S02]  /*3200*/  LDG.E R20, desc[UR6][R20.64] ;  /* 0x0000000614147981 */ /* 0x000ea4000c1e1900 */
[--C-:B------:R-:W-:Y:S02]  /*3210*/  IMAD.WIDE R18, R19, 0x4, R10.reuse ;  /* 0x0000000413127825 */ /* 0x100fe400078e020a */
[----:B------:R-:W3:Y:S02]  /*3220*/  LDG.E R16, desc[UR6][R16.64] ;  /* 0x0000000610107981 */ /* 0x000ee4000c1e1900 */
[----:B------:R-:W-:Y:S02]  /*3230*/  IMAD.WIDE R10, R3, 0x4, R10 ;  /* 0x00000004030a7825 */ /* 0x000fe400078e020a */
[----:B------:R-:W4:Y:S04]  /*3240*/  LDG.E R18, desc[UR6][R18.64] ;  /* 0x0000000612127981 */ /* 0x000f28000c1e1900 */
[----:B------:R-:W5:Y:S01]  /*3250*/  LDG.E R10, desc[UR6][R10.64] ;  /* 0x000000060a0a7981 */ /* 0x000f62000c1e1900 */
[----:B------:R-:W-:-:S02]  /*3260*/  VIADD R14, R14, 0x4 ;  /* 0x000000040e0e7836 */ /* 0x000fc40000000000 */
[----:B--2---:R-:W-:-:S04]  /*3270*/  FADD R25, R25, R20 ;  /* 0x0000001419197221 */ /* 0x004fc80000000000 */
[----:B---3--:R-:W-:-:S04]  /*3280*/  FADD R25, R25, R16 ;  /* 0x0000001019197221 */ /* 0x008fc80000000000 */
[----:B----4-:R-:W-:-:S04]  /*3290*/  FADD R25, R25, R18 ;  /* 0x0000001219197221 */ /* 0x010fc80000000000 */
[----:B-----5:R-:W-:-:S07]  /*32a0*/  FADD R25, R25, R10 ;  /* 0x0000000a19197221 */ /* 0x020fce0000000000 */
.L_x_24:
[----:B------:R-:W-:Y:S05]  /*32b0*/  @!P2 BRA `(.L_x_23) ;  /* 0x00000008000ca947 */ /* 0x000fea0003800000 */
[----:B------:R-:W0:Y:S01]  /*32c0*/  LDCU UR5, c[0x0][0x3b4] ;  /* 0x00007680ff0577ac */ /* 0x000e220008000800 */
[----:B------:R-:W-:Y:S01]  /*32d0*/  ISETP.NE.AND P2, PT, R5, 0x1, PT ;  /* 0x000000010500780c */ /* 0x000fe20003f45270 */
[----:B0-----:R-:W-:-:S12]  /*32e0*/  ULOP3.LUT UP1, URZ, UR5, 0x1, URZ, 0xc0, !UPT ;  /* 0x0000000105ff7892 */ /* 0x001fd8000f82c0ff */
[----:B------:R-:W-:Y:S05]  /*32f0*/  @!P2 BRA `(.L_x_25) ;  /* 0x000000040018a947 */ /* 0x000fea0003800000 */
[----:B------:R-:W0:Y:S01]  /*3300*/  LDC R19, c[0x0][0x390] ;  /* 0x0000e400ff137b82 */ /* 0x000e220000000800 */
[----:B------:R-:W-:Y:S01]  /*3310*/  ISETP.GE.AND P5, PT, R8, RZ, PT ;  /* 0x000000ff0800720c */ /* 0x000fe20003fa6270 */
[----:B------:R-:W1:Y:S01]  /*3320*/  LDCU UR5, c[0x0][0x388] ;  /* 0x00007100ff0577ac */ /* 0x000e620008000800 */
[----:B------:R-:W2:Y:S05]  /*3330*/  LDCU.64 UR8, c[0x0][0x380] ;  /* 0x00007000ff0877ac */ /* 0x000eaa0008000a00 */
        /* <DEDUP_REMOVED lines=8> */
[----:B0-----:R-:W-:-:S07]  /*33c0*/  IADD3 R10, PT, PT, R20, 0xffffffe, RZ ;  /* 0x0ffffffe140a7810 */ /* 0x001fce0007ffe0ff */
[----:B------:R0:W4:Y:S01]  /*33d0*/  F2I.FTZ.U32.TRUNC.NTZ R11, R10 ;  /* 0x0000000a000b7305 */ /* 0x000122000021f000 */
[----:B---3--:R-:W-:Y:S01]  /*33e0*/  VIADD R16, R18, 0xffffffe ;  /* 0x0ffffffe12107836 */ /* 0x008fe20000000000 */
[----:B------:R-:W-:-:S06]  /*33f0*/  IABS R18, R8 ;  /* 0x0000000800127213 */ /* 0x000fcc0000000000 */
[----:B------:R-:W3:Y:S01]  /*3400*/  F2I.FTZ.U32.TRUNC.NTZ R17, R16 ;  /* 0x0000001000117305 */ /* 0x000ee2000021f000 */
[----:B0-----:R-:W-:Y:S02]  /*3410*/  IMAD.MOV.U32 R10, RZ, RZ, RZ ;  /* 0x000000ffff0a7224 */ /* 0x001fe400078e00ff */
[----:B----4-:R-:W-:-:S04]  /*3420*/  IMAD.MOV R22, RZ, RZ, -R11 ;  /* 0x000000ffff167224 */ /* 0x010fc800078e0a0b */
[----:B------:R-:W-:-:S04]  /*3430*/  IMAD R21, R22, R15, RZ ;  /* 0x0000000f16157224 */ /* 0x000fc800078e02ff */
[----:B------:R-:W-:Y:S01]  /*3440*/  IMAD.HI.U32 R21, R11, R21, R10 ;  /* 0x000000150b157227 */ /* 0x000fe200078e000a */
[----:B------:R-:W-:-:S03]  /*3450*/  IADD3 R10, PT, PT, R7, R14, RZ ;  /* 0x0000000e070a7210 */ /* 0x000fc60007ffe0ff */
[----:B---3--:R-:W-:Y:S02]  /*3460*/  IMAD.MOV R20, RZ, RZ, -R17 ;  /* 0x000000ffff147224 */ /* 0x008fe400078e0a11 */
[----:B------:R-:W-:-:S04]  /*3470*/  IMAD.HI.U32 R21, R21, R18, RZ ;  /* 0x0000001215157227 */ /* 0x000fc800078e00ff */
[----:B------:R-:W-:Y:S02]  /*3480*/  IMAD.MOV R16, RZ, RZ, -R21 ;  /* 0x000000ffff107224 */ /* 0x000fe400078e0a15 */
[----:B------:R-:W-:Y:S01]  /*3490*/  IMAD R11, R20, R9, RZ ;  /* 0x00000009140b7224 */ /* 0x000fe200078e02ff */
[----:B------:R-:W-:Y:S01]  /*34a0*/  IABS R20, R10 ;  /* 0x0000000a00147213 */ /* 0x000fe20000000000 */
[C---:B------:R-:W-:Y:S02]  /*34b0*/  IMAD R18, R15.reuse, R16, R18 ;  /* 0x000000100f127224 */ /* 0x040fe400078e0212 */
[----:B------:R-:W-:Y:S02]  /*34c0*/  IMAD.MOV.U32 R16, RZ, RZ, RZ ;  /* 0x000000ffff107224 */ /* 0x000fe400078e00ff */
[----:B------:R-:W-:Y:S01]  /*34d0*/  VIADD R21, R10, 0x1 ;  /* 0x000000010a157836 */ /* 0x000fe20000000000 */
[----:B------:R-:W-:Y:S01]  /*34e0*/  ISETP.GT.U32.AND P2, PT, R15, R18, PT ;  /* 0x000000120f00720c */ /* 0x000fe20003f44070 */
[----:B------:R-:W-:-:S03]  /*34f0*/  IMAD.HI.U32 R17, R17, R11, R16 ;  /* 0x0000000b11117227 */ /* 0x000fc600078e0010 */
[----:B------:R-:W-:-:S03]  /*3500*/  IABS R22, R21 ;  /* 0x0000001500167213 */ /* 0x000fc60000000000 */
[----:B------:R-:W-:-:S04]  /*3510*/  IMAD.HI.U32 R11, R17, R20, RZ ;  /* 0x00000014110b7227 */ /* 0x000fc800078e00ff */
[----:B------:R-:W-:-:S04]  /*3520*/  IMAD.HI.U32 R16, R17, R22, RZ ;  /* 0x0000001611107227 */ /* 0x000fc800078e00ff */
[----:B------:R-:W-:Y:S01]  /*3530*/  IMAD.MOV R11, RZ, RZ, -R11 ;  /* 0x000000ffff0b7224 */ /* 0x000fe200078e0a0b */
[----:B------:R-:W-:Y:S01]  /*3540*/  IADD3 R17, PT, PT, -R16, RZ, RZ ;  /* 0x000000ff10117210 */ /* 0x000fe20007ffe1ff */
[----:B------:R-:W-:Y:S02]  /*3550*/  @!P2 IMAD.IADD R18, R18, 0x1, -R15 ;  /* 0x000000011212a824 */ /* 0x000fe400078e0a0f */
[C---:B------:R-:W-:Y:S02]  /*3560*/  IMAD R16, R9.reuse, R11, R20 ;  /* 0x0000000b09107224 */ /* 0x040fe400078e0214 */
[----:B------:R-:W-:Y:S01]  /*3570*/  IMAD R20, R9, R17, R22 ;  /* 0x0000001109147224 */ /* 0x000fe200078e0216 */
[----:B------:R-:W-:Y:S02]  /*3580*/  ISETP.GT.U32.AND P6, PT, R15, R18, PT ;  /* 0x000000120f00720c */ /* 0x000fe40003fc4070 */
[C---:B------:R-:W-:Y:S02]  /*3590*/  ISETP.GT.U32.AND P2, PT, R9.reuse, R16, PT ;  /* 0x000000100900720c */ /* 0x040fe40003f44070 */
[----:B------:R-:W-:-:S09]  /*35a0*/  ISETP.GT.U32.AND P3, PT, R9, R20, PT ;  /* 0x000000140900720c */ /* 0x000fd20003f64070 */
[----:B------:R-:W-:Y:S02]  /*35b0*/  @!P6 IMAD.IADD R18, R18, 0x1, -R15 ;  /* 0x000000011212e824 */ /* 0x000fe400078e0a0f */
[--C-:B------:R-:W-:Y:S02]  /*35c0*/  @!P2 IMAD.IADD R16, R16, 0x1, -R9.reuse ;  /* 0x000000011010a824 */ /* 0x100fe400078e0a09 */
[----:B------:R-:W-:Y:S01]  /*35d0*/  @!P3 IMAD.IADD R20, R20, 0x1, -R9 ;  /* 0x000000011414b824 */ /* 0x000fe200078e0a09 */
[----:B------:R-:W-:Y:S02]  /*35e0*/  @!P5 IADD3 R18, PT, PT, -R18, RZ, RZ ;  /* 0x000000ff1212d210 */ /* 0x000fe40007ffe1ff */
[C---:B------:R-:W-:Y:S02]  /*35f0*/  ISETP.GT.U32.AND P3, PT, R9.reuse, R16, PT ;  /* 0x000000100900720c */ /* 0x040fe40003f64070 */
[----:B------:R-:W-:Y:S02]  /*3600*/  ISETP.GT.U32.AND P2, PT, R9, R20, PT ;  /* 0x000000140900720c */ /* 0x000fe40003f44070 */
[----:B------:R-:W-:-:S02]  /*3610*/  ISETP.GE.AND P5, PT, R10, RZ, PT ;  /* 0x000000ff0a00720c */ /* 0x000fc40003fa6270 */
[----:B------:R-:W-:Y:S02]  /*3620*/  @!P4 LOP3.LUT R18, RZ, R19, RZ, 0x33, !PT ;  /* 0x00000013ff12c212 */ /* 0x000fe400078e33ff */
[----:B------:R-:W-:-:S03]  /*3630*/  ISETP.GE.AND P4, PT, R21, RZ, PT ;  /* 0x000000ff1500720c */ /* 0x000fc60003f86270 */
[----:B-1----:R-:W-:Y:S02]  /*3640*/  IMAD R18, R18, UR5, RZ ;  /* 0x0000000512127c24 */ /* 0x002fe4000f8e02ff */
[--C-:B------:R-:W-:Y:S01]  /*3650*/  @!P3 IMAD.IADD R16, R16, 0x1, -R9.reuse ;  /* 0x000000011010b824 */ /* 0x100fe200078e0a09 */
[----:B------:R-:W-:Y:S01]  /*3660*/  ISETP.NE.AND P3, PT, R3, RZ, PT ;  /* 0x000000ff0300720c */ /* 0x000fe20003f65270 */
[----:B------:R-:W-:Y:S01]  /*3670*/  @!P2 IMAD.IADD R20, R20, 0x1, -R9 ;  /* 0x000000011414a824 */ /* 0x000fe200078e0a09 */
[----:B------:R-:W-:Y:S01]  /*3680*/  LOP3.LUT R3, RZ, R3, RZ, 0x33, !PT ;  /* 0x00000003ff037212 */ /* 0x000fe200078e33ff */
[----:B------:R-:W-:Y:S01]  /*3690*/  @!P5 IMAD.MOV R16, RZ, RZ, -R16 ;  /* 0x000000ffff10d224 */ /* 0x000fe200078e0a10 */
[----:B--2---:R-:W-:-:S03]  /*36a0*/  IADD3 R10, P2, PT, R18, UR8, RZ ;  /* 0x00000008120a7c10 */ /* 0x004fc6000ff5e0ff */
[----:B------:R-:W-:Y:S01]  /*36b0*/  @!P4 IMAD.MOV R20, RZ, RZ, -R20 ;  /* 0x000000ffff14c224 */ /* 0x000fe200078e0a14 */
[----:B------:R-:W-:Y:S02]  /*36c0*/  LEA.HI.X.SX32 R11, R18, UR9, 0x1, P2 ;  /* 0x00000009120b7c11 */ /* 0x000fe400090f0eff */
[C---:B------:R-:W-:Y:S02]  /*36d0*/  SEL R17, R3.reuse, R16, !P3 ;  /* 0x0000001003117207 */ /* 0x040fe40005800000 */
[----:B------:R-:W-:-:S03]  /*36e0*/  SEL R3, R3, R20, !P3 ;  /* 0x0000001403037207 */ /* 0x000fc60005800000 */
[----:B------:R-:W-:-:S04]  /*36f0*/  IMAD.WIDE R16, R17, 0x4, R10 ;  /* 0x0000000411107825 */ /* 0x000fc800078e020a */
[----:B------:R-:W-:Y:S02]  /*3700*/  IMAD.WIDE R10, R3, 0x4, R10 ;  /* 0x00000004030a7825 */ /* 0x000fe400078e020a */
[----:B------:R-:W2:Y:S04]  /*3710*/  LDG.E R16, desc[UR6][R16.64] ;  /* 0x0000000610107981 */ /* 0x000ea8000c1e1900 */
[----:B------:R-:W3:Y:S01]  /*3720*/  LDG.E R10, desc[UR6][R10.64] ;  /* 0x000000060a0a7981 */ /* 0x000ee2000c1e1900 */
[----:B------:R-:W-:Y:S01]  /*3730*/  IADD3 R14, PT, PT, R14, 0x2, RZ ;  /* 0x000000020e0e7810 */ /* 0x000fe20007ffe0ff */
[----:B--2---:R-:W-:-:S04]  /*3740*/  FADD R25, R25, R16 ;  /* 0x0000001019197221 */ /* 0x004fc80000000000 */
[----:B---3--:R-:W-:-:S07]  /*3750*/  FADD R25, R25, R10 ;  /* 0x0000000a19197221 */ /* 0x008fce0000000000 */
.L_x_25:
[----:B------:R-:W-:Y:S05]  /*3760*/  BRA.U !UP1, `(.L_x_23) ;  /* 0x0000000109e07547 */ /* 0x000fea000b800000 */
[----:B------:R-:W0:Y:S01]  /*3770*/  LDC R20, c[0x0][0x390] ;  /* 0x0000e400ff147b82 */ /* 0x000e220000000800 */
[----:B------:R-:W-:Y:S01]  /*3780*/  IABS R22, R8 ;  /* 0x0000000800167213 */ /* 0x000fe20000000000 */
[----:B------:R-:W-:Y:S01]  /*3790*/  IMAD.IADD R14, R7, 0x1, R14 ;  /* 0x00000001070e7824 */ /* 0x000fe200078e020e */
[----:B------:R-:W-:Y:S01]  /*37a0*/  ISETP.GE.AND P4, PT, R8, RZ, PT ;  /* 0x000000ff0800720c */ /* 0x000fe20003f86270 */
[----:B------:R-:W1:Y:S04]  /*37b0*/  LDCU UR5, c[0x0][0x388] ;  /* 0x00007100ff0577ac */ /* 0x000e680008000800 */
[----:B------:R-:W2:Y:S01]  /*37c0*/  LDC R15, c[0x0][0x38c] ;  /* 0x0000e300ff0f7b82 */ /* 0x000ea20000000800 */
[----:B------:R-:W3:Y:S01]  /*37d0*/  LDCU.64 UR8, c[0x0][0x380] ;  /* 0x00007000ff0877ac */ /* 0x000ee20008000a00 */
[----:B0-----:R-:W-:-:S02]  /*37e0*/  IABS R9, R20 ;  /* 0x0000001400097213 */ /* 0x001fc40000000000 */
[----:B------:R-:W-:Y:S02]  /*37f0*/  ISETP.NE.AND P5, PT, R20, RZ, PT ;  /* 0x000000ff1400720c */ /* 0x000fe40003fa5270 */
[----:B------:R-:W0:Y:S01]  /*3800*/  I2F.RP R21, R9 ;  /* 0x0000000900157306 */ /* 0x000e220000209400 */
[----:B--2---:R-:W-:-:S07]  /*3810*/  IABS R3, R15 ;  /* 0x0000000f00037213 */ /* 0x004fce0000000000 */
[----:B------:R-:W2:Y:S08]  /*3820*/  I2F.RP R19, R3 ;  /* 0x0000000300137306 */ /* 0x000eb00000209400 */
[----:B0-----:R-:W0:Y:S08]  /*3830*/  MUFU.RCP R21, R21 ;  /* 0x0000001500157308 */ /* 0x001e300000001000 */
[----:B--2---:R-:W2:Y:S01]  /*3840*/  MUFU.RCP R19, R19 ;  /* 0x0000001300137308 */ /* 0x004ea20000001000 */
[----:B0-----:R-:W-:-:S07]  /*3850*/  VIADD R16, R21, 0xffffffe ;  /* 0x0ffffffe15107836 */ /* 0x001fce0000000000 */
[----:B------:R0:W4:Y:S01]  /*3860*/  F2I.FTZ.U32.TRUNC.NTZ R17, R16 ;  /* 0x0000001000117305 */ /* 0x000122000021f000 */
[----:B--2---:R-:W-:Y:S01]  /*3870*/  VIADD R10, R19, 0xffffffe ;  /* 0x0ffffffe130a7836 */ /* 0x004fe20000000000 */
[----:B------:R-:W-:-:S06]  /*3880*/  IABS R19, R14 ;  /* 0x0000000e00137213 */ /* 0x000fcc0000000000 */
[----:B------:R2:W5:Y:S01]  /*3890*/  F2I.FTZ.U32.TRUNC.NTZ R11, R10 ;  /* 0x0000000a000b7305 */ /* 0x000562000021f000 */
[----:B0-----:R-:W-:Y:S02]  /*38a0*/  HFMA2 R16, -RZ, RZ, 0, 0 ;  /* 0x00000000ff107431 */ /* 0x001fe400000001ff */
[--C-:B----4-:R-:W-:Y:S02]  /*38b0*/  IMAD.MOV R18, RZ, RZ, -R17.reuse ;  /* 0x000000ffff127224 */ /* 0x110fe400078e0a11 */
[----:B--2---:R-:W-:Y:S02]  /*38c0*/  IMAD.MOV.U32 R10, RZ, RZ, RZ ;  /* 0x000000ffff0a7224 */ /* 0x004fe400078e00ff */
[----:B------:R-:W-:Y:S02]  /*38d0*/  IMAD R23, R18, R9, RZ ;  /* 0x0000000912177224 */ /* 0x000fe400078e02ff */
[----:B------:R-:W-:Y:S02]  /*38e0*/  IMAD.MOV.U32 R18, RZ, RZ, R22 ;  /* 0x000000ffff127224 */ /* 0x000fe400078e0016 */
[----:B------:R-:W-:-:S04]  /*38f0*/  IMAD.HI.U32 R23, R17, R23, R16 ;  /* 0x0000001711177227 */ /* 0x000fc800078e0010 */
[----:B-----5:R-:W-:Y:S02]  /*3900*/  IMAD.MOV R16, RZ, RZ, -R11 ;  /* 0x000000ffff107224 */ /* 0x020fe400078e0a0b */
[----:B------:R-:W-:-:S04]  /*3910*/  IMAD.HI.U32 R23, R23, R18, RZ ;  /* 0x0000001217177227 */ /* 0x000fc800078e00ff */
[----:B------:R-:W-:Y:S02]  /*3920*/  IMAD.MOV R23, RZ, RZ, -R23 ;  /* 0x000000ffff177224 */ /* 0x000fe400078e0a17 */
[----:B------:R-:W-:Y:S01]  /*3930*/  IMAD R17, R16, R3, RZ ;  /* 0x0000000310117224 */ /* 0x000fe200078e02ff */
[----:B------:R-:W-:Y:S01]  /*3940*/  MOV R16, R19 ;  /* 0x0000001300107202 */ /* 0x000fe20000000f00 */
[----:B------:R-:W-:Y:S02]  /*3950*/  IMAD R18, R9, R23, R18 ;  /* 0x0000001709127224 */ /* 0x000fe400078e0212 */
[----:B------:R-:W-:-:S03]  /*3960*/  IMAD.HI.U32 R17, R11, R17, R10 ;  /* 0x000000110b117227 */ /* 0x000fc600078e000a */
[----:B------:R-:W-:-:S03]  /*3970*/  ISETP.GT.U32.AND P2, PT, R9, R18, PT ;  /* 0x000000120900720c */ /* 0x000fc60003f44070 */
[----:B------:R-:W-:-:S04]  /*3980*/  IMAD.HI.U32 R10, R17, R16, RZ ;  /* 0x00000010110a7227 */ /* 0x000fc800078e00ff */
[----:B------:R-:W-:-:S04]  /*3990*/  IMAD.MOV R10, RZ, RZ, -R10 ;  /* 0x000000ffff0a7224 */ /* 0x000fc800078e0a0a */
[----:B------:R-:W-:Y:S02]  /*39a0*/  IMAD R10, R3, R10, R16 ;  /* 0x0000000a030a7224 */ /* 0x000fe400078e0210 */
[----:B------:R-:W-:-:S03]  /*39b0*/  @!P2 IMAD.IADD R18, R18, 0x1, -R9 ;  /* 0x000000011212a824 */ /* 0x000fc600078e0a09 */
[----:B------:R-:W-:Y:S02]  /*39c0*/  ISETP.GT.U32.AND P2, PT, R3, R10, PT ;  /* 0x0000000a0300720c */ /* 0x000fe40003f44070 */
[----:B------:R-:W-:-:S11]  /*39d0*/  ISETP.GT.U32.AND P3, PT, R9, R18, PT ;  /* 0x000000120900720c */ /* 0x000fd60003f64070 */
[----:B------:R-:W-:Y:S02]  /*39e0*/  @!P2 IMAD.IADD R10, R10, 0x1, -R3 ;  /* 0x000000010a0aa824 */ /* 0x000fe400078e0a03 */
[----:B------:R-:W-:Y:S01]  /*39f0*/  @!P3 IMAD.IADD R18, R18, 0x1, -R9 ;  /* 0x000000011212b824 */ /* 0x000fe200078e0a09 */
[----:B------:R-:W-:Y:S02]  /*3a00*/  ISETP.GE.AND P3, PT, R14, RZ, PT ;  /* 0x000000ff0e00720c */ /* 0x000fe40003f66270 */
[----:B------:R-:W-:Y:S02]  /*3a10*/  ISETP.GT.U32.AND P2, PT, R3, R10, PT ;  /* 0x0000000a0300720c */ /* 0x000fe40003f44070 */
[----:B------:R-:W-:-:S05]  /*3a20*/  MOV R8, R18 ;  /* 0x0000001200087202 */ /* 0x000fca0000000f00 */
[----:B------:R-:W-:Y:S01]  /*3a30*/  @!P4 IMAD.MOV R8, RZ, RZ, -R8 ;  /* 0x000000ffff08c224 */ /* 0x000fe200078e0a08 */
[----:B------:R-:W-:Y:S02]  /*3a40*/  @!P5 LOP3.LUT R8, RZ, R20, RZ, 0x33, !PT ;  /* 0x00000014ff08d212 */ /* 0x000fe400078e33ff */
[----:B------:R-:W-:-:S03]  /*3a50*/  ISETP.NE.AND P4, PT, R15, RZ, PT ;  /* 0x000000ff0f00720c */ /* 0x000fc60003f85270 */
[----:B------:R-:W-:Y:S02]  /*3a60*/  @!P2 IMAD.IADD R10, R10, 0x1, -R3 ;  /* 0x000000010a0aa824 */ /* 0x000fe400078e0a03 */
[----:B-1----:R-:W-:Y:S02]  /*3a70*/  IMAD R3, R8, UR5, RZ ;  /* 0x0000000508037c24 */ /* 0x002fe4000f8e02ff */
[----:B------:R-:W-:-:S03]  /*3a80*/  @!P3 IMAD.MOV R10, RZ, RZ, -R10 ;  /* 0x000000ffff0ab224 */ /* 0x000fc600078e0a0a */
[----:B---3--:R-:W-:-:S03]  /*3a90*/  IADD3 R8, P2, PT, R3, UR8, RZ ;  /* 0x0000000803087c10 */ /* 0x008fc6000ff5e0ff */
[----:B------:R-:W-:Y:S02]  /*3aa0*/  @!P4 LOP3.LUT R10, RZ, R15, RZ, 0x33, !PT ;  /* 0x0000000fff0ac212 */ /* 0x000fe400078e33ff */
[----:B------:R-:W-:-:S03]  /*3ab0*/  LEA.HI.X.SX32 R9, R3, UR9, 0x1, P2 ;  /* 0x0000000903097c11 */ /* 0x000fc600090f0eff */
[----:B------:R-:W-:-:S06]  /*3ac0*/  IMAD.WIDE R8, R10, 0x4, R8 ;  /* 0x000000040a087825 */ /* 0x000fcc00078e0208 */
[----:B------:R-:W2:Y:S02]  /*3ad0*/  LDG.E R8, desc[UR6][R8.64] ;  /* 0x0000000608087981 */ /* 0x000ea4000c1e1900 */
[----:B--2---:R-:W-:-:S07]  /*3ae0*/  FADD R25, R25, R8 ;  /* 0x0000000819197221 */ /* 0x004fce0000000000 */
.L_x_23:
[----:B------:R-:W-:Y:S05]  /*3af0*/  BRA.U UP0, `(.L_x_26) ;  /* 0xffffffe500687547 */ /* 0x000fea000b83ffff */
.L_x_6:
[----:B------:R-:W1:Y:S01]  /*3b00*/  LDCU UR4, c[0x0][0x3b8] ;  /* 0x00007700ff0477ac */ /* 0x000e620008000800 */
[----:B------:R-:W1:Y:S02]  /*3b10*/  LDCU UR5, c[0x0][0x3b4] ;  /* 0x00007680ff0577ac */ /* 0x000e640008000800 */
[----:B-1----:R-:W-:-:S12]  /*3b20*/  UIMAD UR4, UR4, UR5, URZ ;  /* 0x00000005040472a4 */ /* 0x002fd8000f8e02ff */
.L_x_0:
[----:B------:R-:W-:Y:S01]  /*3b30*/  UISETP.GE.AND UP0, UPT, UR4, 0x1, UPT ;  /* 0x000000010400788c */ /* 0x000fe2000bf06270 */
[----:B------:R-:W-:-:S08]  /*3b40*/  IMAD.MOV.U32 R3, RZ, RZ, RZ ;  /* 0x000000ffff037224 */ /* 0x000fd000078e00ff */
[----:B------:R-:W-:Y:S05]  /*3b50*/  BRA.U !UP0, `(.L_x_27) ;  /* 0x00000001083c7547 */ /* 0x000fea000b800000 */
[----:B------:R-:W-:Y:S01]  /*3b60*/  I2FP.F32.U32 R6, UR4 ;  /* 0x0000000400067c45 */ /* 0x000fe20008201000 */
[----:B------:R-:W-:Y:S03]  /*3b70*/  BSSY.RECONVERGENT B0, `(.L_x_27) ;  /* 0x000000d000007945 */ /* 0x000fe60003800200 */
[----:B------:R-:W1:Y:S08]  /*3b80*/  MUFU.RCP R2, R6 ;  /* 0x0000000600027308 */ /* 0x000e700000001000 */
[----:B------:R-:W2:Y:S01]  /*3b90*/  FCHK P0, R25, R6 ;  /* 0x0000000619007302 */ /* 0x000ea20000000000 */
[----:B-1----:R-:W-:-:S04]  /*3ba0*/  FFMA R3, -R6, R2, 1 ;  /* 0x3f80000006037423 */ /* 0x002fc80000000102 */
[----:B------:R-:W-:-:S04]  /*3bb0*/  FFMA R2, R2, R3, R2 ;  /* 0x0000000302027223 */ /* 0x000fc80000000002 */
[----:B------:R-:W-:-:S04]  /*3bc0*/  FFMA R3, R2, R25, RZ ;  /* 0x0000001902037223 */ /* 0x000fc800000000ff */
[----:B------:R-:W-:-:S04]  /*3bd0*/  FFMA R4, -R6, R3, R25 ;  /* 0x0000000306047223 */ /* 0x000fc80000000119 */
[----:B------:R-:W-:Y:S01]  /*3be0*/  FFMA R3, R2, R4, R3 ;  /* 0x0000000402037223 */ /* 0x000fe20000000003 */
[----:B--2---:R-:W-:Y:S06]  /*3bf0*/  @!P0 BRA `(.L_x_28) ;  /* 0x0000000000108947 */ /* 0x004fec0003800000 */
[----:B------:R-:W-:Y:S02]  /*3c00*/  MOV R3, R25 ;  /* 0x0000001900037202 */ /* 0x000fe40000000f00 */
[----:B------:R-:W-:-:S07]  /*3c10*/  MOV R4, 0x3c30 ;  /* 0x00003c3000047802 */ /* 0x000fce0000000f00 */
[----:B0-----:R-:W-:Y:S05]  /*3c20*/  CALL.REL.NOINC `($__internal_0_$__cuda_sm3x_div_rn_noftz_f32_slowpath) ;  /* 0x0000000000147944 */ /* 0x001fea0003c00000 */
[----:B------:R-:W-:-:S07]  /*3c30*/  IMAD.MOV.U32 R3, RZ, RZ, R2 ;  /* 0x000000ffff037224 */ /* 0x000fce00078e0002 */
.L_x_28:
[----:B------:R-:W-:Y:S05]  /*3c40*/  BSYNC.RECONVERGENT B0 ;  /* 0x0000000000007941 */ /* 0x000fea0003800200 */
.L_x_27:
[----:B------:R-:W-:-:S05]  /*3c50*/  IMAD.WIDE R12, R0, 0x4, R12 ;  /* 0x00000004000c7825 */ /* 0x000fca00078e020c */
[----:B------:R-:W-:Y:S01]  /*3c60*/  STG.E desc[UR6][R12.64], R3 ;  /* 0x000000030c007986 */ /* 0x000fe2000c101906 */
[----:B------:R-:W-:Y:S05]  /*3c70*/  EXIT ;  /* 0x000000000000794d */ /* 0x000fea0003800000 */
        .weak           $__internal_0_$__cuda_sm3x_div_rn_noftz_f32_slowpath
        .type           $__internal_0_$__cuda_sm3x_div_rn_noftz_f32_slowpath,@function
        .size           $__internal_0_$__cuda_sm3x_div_rn_noftz_f32_slowpath,(.L_x_139 - $__internal_0_$__cuda_sm3x_div_rn_noftz_f32_slowpath)
$__internal_0_$__cuda_sm3x_div_rn_noftz_f32_slowpath:
[----:B------:R-:W-:Y:S01]  /*3c80*/  SHF.R.U32.HI R5, RZ, 0x17, R6 ;  /* 0x00000017ff057819 */ /* 0x000fe20000011606 */
[----:B------:R-:W-:Y:S01]  /*3c90*/  BSSY.RECONVERGENT B1, `(.L_x_29) ;  /* 0x0000063000017945 */ /* 0x000fe20003800200 */
[----:B------:R-:W-:Y:S02]  /*3ca0*/  SHF.R.U32.HI R2, RZ, 0x17, R3 ;  /* 0x00000017ff027819 */ /* 0x000fe40000011603 */
[----:B------:R-:W-:Y:S02]  /*3cb0*/  LOP3.LUT R15, R5, 0xff, RZ, 0xc0, !PT ;  /* 0x000000ff050f7812 */ /* 0x000fe400078ec0ff */
[----:B------:R-:W-:-:S03]  /*3cc0*/  LOP3.LUT R10, R2, 0xff, RZ, 0xc0, !PT ;  /* 0x000000ff020a7812 */ /* 0x000fc600078ec0ff */
[----:B------:R-:W-:Y:S02]  /*3cd0*/  VIADD R8, R15, 0xffffffff ;  /* 0xffffffff0f087836 */ /* 0x000fe40000000000 */
[----:B------:R-:W-:-:S03]  /*3ce0*/  VIADD R7, R10, 0xffffffff ;  /* 0xffffffff0a077836 */ /* 0x000fc60000000000 */
[----:B------:R-:W-:-:S04]  /*3cf0*/  ISETP.GT.U32.AND P0, PT, R8, 0xfd, PT ;  /* 0x000000fd0800780c */ /* 0x000fc80003f04070 */
[----:B------:R-:W-:-:S13]  /*3d00*/  ISETP.GT.U32.OR P0, PT, R7, 0xfd, P0 ;  /* 0x000000fd0700780c */ /* 0x000fda0000704470 */
[----:B------:R-:W-:Y:S01]  /*3d10*/  @!P0 IMAD.MOV.U32 R5, RZ, RZ, RZ ;  /* 0x000000ffff058224 */ /* 0x000fe200078e00ff */
[----:B------:R-:W-:Y:S06]  /*3d20*/  @!P0 BRA `(.L_x_30) ;  /* 0x0000000000608947 */ /* 0x000fec0003800000 */
[----:B------:R-:W-:Y:S02]  /*3d30*/  FSETP.GTU.FTZ.AND P0, PT, |R3|, +INF , PT ;  /* 0x7f8000000300780b */ /* 0x000fe40003f1c200 */
[----:B------:R-:W-:Y:S02]  /*3d40*/  FSETP.GTU.FTZ.AND P1, PT, |R6|, +INF , PT ;  /* 0x7f8000000600780b */ /* 0x000fe40003f3c200 */
[----:B------:R-:W-:Y:S02]  /*3d50*/  MOV R2, R6 ;  /* 0x0000000600027202 */ /* 0x000fe40000000f00 */
[----:B------:R-:W-:-:S13]  /*3d60*/  PLOP3.LUT P0, PT, P0, P1, PT, 0xf8, 0x8f ;  /* 0x00000000008f781c */ /* 0x000fda0000703f70 */
[----:B------:R-:W-:Y:S05]  /*3d70*/  @P0 BRA `(.L_x_31) ;  /* 0x00000004004c0947 */ /* 0x000fea0003800000 */
[----:B------:R-:W-:-:S13]  /*3d80*/  LOP3.LUT P0, RZ, R6, 0x7fffffff, R3, 0xc8, !PT ;  /* 0x7fffffff06ff7812 */ /* 0x000fda000780c803 */
[----:B------:R-:W-:Y:S05]  /*3d90*/  @!P0 BRA `(.L_x_32) ;  /* 0x00000004003c8947 */ /* 0x000fea0003800000 */
[C---:B------:R-:W-:Y:S02]  /*3da0*/  FSETP.NEU.FTZ.AND P0, PT, |R3|.reuse, +INF , PT ;  /* 0x7f8000000300780b */ /* 0x040fe40003f1d200 */
[----:B------:R-:W-:Y:S02]  /*3db0*/  FSETP.NEU.FTZ.AND P2, PT, |R2|, +INF , PT ;  /* 0x7f8000000200780b */ /* 0x000fe40003f5d200 */
[----:B------:R-:W-:-:S11]  /*3dc0*/  FSETP.NEU.FTZ.AND P1, PT, |R3|, +INF , PT ;  /* 0x7f8000000300780b */ /* 0x000fd60003f3d200 */
[----:B------:R-:W-:Y:S05]  /*3dd0*/  @!P2 BRA !P0, `(.L_x_32) ;  /* 0x00000004002ca947 */ /* 0x000fea0004000000 */
[----:B------:R-:W-:-:S04]  /*3de0*/  LOP3.LUT P0, RZ, R3, 0x7fffffff, RZ, 0xc0, !PT ;  /* 0x7fffffff03ff7812 */ /* 0x000fc8000780c0ff */
[----:B------:R-:W-:-:S13]  /*3df0*/  PLOP3.LUT P0, PT, P2, P0, PT, 0x2f, 0xf2 ;  /* 0x0000000000f2781c */ /* 0x000fda0001700577 */
[----:B------:R-:W-:Y:S05]  /*3e00*/  @P0 BRA `(.L_x_33) ;  /* 0x0000000400180947 */ /* 0x000fea0003800000 */
[----:B------:R-:W-:-:S04]  /*3e10*/  LOP3.LUT P0, RZ, R6, 0x7fffffff, RZ, 0xc0, !PT ;  /* 0x7fffffff06ff7812 */ /* 0x000fc8000780c0ff */
[----:B------:R-:W-:-:S13]  /*3e20*/  PLOP3.LUT P0, PT, P1, P0, PT, 0x2f, 0xf2 ;  /* 0x0000000000f2781c */ /* 0x000fda0000f00577 */
[----:B------:R-:W-:Y:S05]  /*3e30*/  @P0 BRA `(.L_x_34) ;  /* 0x0000000400000947 */ /* 0x000fea0003800000 */
[----:B------:R-:W-:Y:S02]  /*3e40*/  ISETP.GE.AND P0, PT, R7, RZ, PT ;  /* 0x000000ff0700720c */ /* 0x000fe40003f06270 */
[----:B------:R-:W-:-:S11]  /*3e50*/  ISETP.GE.AND P1, PT, R8, RZ, PT ;  /* 0x000000ff0800720c */ /* 0x000fd60003f26270 */
[----:B------:R-:W-:Y:S02]  /*3e60*/  @P0 IMAD.MOV.U32 R5, RZ, RZ, RZ ;  /* 0x000000ffff050224 */ /* 0x000fe400078e00ff */
[----:B------:R-:W-:Y:S01]  /*3e70*/  @!P0 FFMA R3, R3, 1.84467440737095516160e+19, RZ ;  /* 0x5f80000003038823 */ /* 0x000fe200000000ff */
[----:B------:R-:W-:Y:S02]  /*3e80*/  @!P0 IMAD.MOV.U32 R5, RZ, RZ, -0x40 ;  /* 0xffffffc0ff058424 */ /* 0x000fe400078e00ff */
[----:B------:R-:W-:Y:S02]  /*3e90*/  @!P1 FFMA R6, R2, 1.84467440737095516160e+19, RZ ;  /* 0x5f80000002069823 */ /* 0x000fe400000000ff */
[----:B------:R-:W-:-:S07]  /*3ea0*/  @!P1 VIADD R5, R5, 0x40 ;  /* 0x0000004005059836 */ /* 0x000fce0000000000 */
.L_x_30:
[----:B------:R-:W-:Y:S01]  /*3eb0*/  LEA R7, R15, 0xc0800000, 0x17 ;  /* 0xc08000000f077811 */ /* 0x000fe200078eb8ff */
[----:B------:R-:W-:Y:S04]  /*3ec0*/  BSSY.RECONVERGENT B2, `(.L_x_35) ;  /* 0x0000036000027945 */ /* 0x000fe80003800200 */
[----:B------:R-:W-:Y:S01]  /*3ed0*/  IMAD.IADD R7, R6, 0x1, -R7 ;  /* 0x0000000106077824 */ /* 0x000fe200078e0a07 */
[----:B------:R-:W-:-:S03]  /*3ee0*/  IADD3 R6, PT, PT, R10, -0x7f, RZ ;  /* 0xffffff810a067810 */ /* 0x000fc60007ffe0ff */
[----:B------:R-:W0:Y:S01]  /*3ef0*/  MUFU.RCP R8, R7 ;  /* 0x0000000700087308 */ /* 0x000e220000001000 */
[----:B------:R-:W-:Y:S01]  /*3f00*/  FADD.FTZ R9, -R7, -RZ ;  /* 0x800000ff07097221 */ /* 0x000fe20000010100 */
[C---:B------:R-:W-:Y:S01]  /*3f10*/  IMAD R2, R6.reuse, -0x800000, R3 ;  /* 0xff80000006027824 */ /* 0x040fe200078e0203 */
[----:B------:R-:W-:-:S05]  /*3f20*/  IADD3 R6, PT, PT, R6, 0x7f, -R15 ;  /* 0x0000007f06067810 */ /* 0x000fca0007ffe80f */
[----:B------:R-:W-:Y:S02]  /*3f30*/  IMAD.IADD R6, R6, 0x1, R5 ;  /* 0x0000000106067824 */ /* 0x000fe400078e0205 */
[----:B0-----:R-:W-:-:S04]  /*3f40*/  FFMA R11, R8, R9, 1 ;  /* 0x3f800000080b7423 */ /* 0x001fc80000000009 */
[----:B------:R-:W-:-:S04]  /*3f50*/  FFMA R10, R8, R11, R8 ;  /* 0x0000000b080a7223 */ /* 0x000fc80000000008 */
[----:B------:R-:W-:-:S04]  /*3f60*/  FFMA R3, R2, R10, RZ ;  /* 0x0000000a02037223 */ /* 0x000fc800000000ff */
[----:B------:R-:W-:-:S04]  /*3f70*/  FFMA R8, R9, R3, R2 ;  /* 0x0000000309087223 */ /* 0x000fc80000000002 */
[----:B------:R-:W-:-:S04]  /*3f80*/  FFMA R11, R10, R8, R3 ;  /* 0x000000080a0b7223 */ /* 0x000fc80000000003 */
[----:B------:R-:W-:-:S04]  /*3f90*/  FFMA R8, R9, R11, R2 ;  /* 0x0000000b09087223 */ /* 0x000fc80000000002 */
[----:B------:R-:W-:-:S05]  /*3fa0*/  FFMA R2, R10, R8, R11 ;  /* 0x000000080a027223 */ /* 0x000fca000000000b */
[----:B------:R-:W-:-:S04]  /*3fb0*/  SHF.R.U32.HI R3, RZ, 0x17, R2 ;  /* 0x00000017ff037819 */ /* 0x000fc80000011602 */
[----:B------:R-:W-:-:S05]  /*3fc0*/  LOP3.LUT R3, R3, 0xff, RZ, 0xc0, !PT ;  /* 0x000000ff03037812 */ /* 0x000fca00078ec0ff */
[----:B------:R-:W-:-:S04]  /*3fd0*/  IMAD.IADD R7, R3, 0x1, R6 ;  /* 0x0000000103077824 */ /* 0x000fc800078e0206 */
[----:B------:R-:W-:-:S05]  /*3fe0*/  VIADD R3, R7, 0xffffffff ;  /* 0xffffffff07037836 */ /* 0x000fca0000000000 */
[----:B------:R-:W-:-:S13]  /*3ff0*/  ISETP.GE.U32.AND P0, PT, R3, 0xfe, PT ;  /* 0x000000fe0300780c */ /* 0x000fda0003f06070 */
[----:B------:R-:W-:Y:S05]  /*4000*/  @!P0 BRA `(.L_x_36) ;  /* 0x0000000000808947 */ /* 0x000fea0003800000 */
[----:B------:R-:W-:-:S13]  /*4010*/  ISETP.GT.AND P0, PT, R7, 0xfe, PT ;  /* 0x000000fe0700780c */ /* 0x000fda0003f04270 */
[----:B------:R-:W-:Y:S05]  /*4020*/  @P0 BRA `(.L_x_37) ;  /* 0x00000000006c0947 */ /* 0x000fea0003800000 */
[----:B------:R-:W-:-:S13]  /*4030*/  ISETP.GE.AND P0, PT, R7, 0x1, PT ;  /* 0x000000010700780c */ /* 0x000fda0003f06270 */
[----:B------:R-:W-:Y:S05]  /*4040*/  @P0 BRA `(.L_x_38) ;  /* 0x0000000000740947 */ /* 0x000fea0003800000 */
[----:B------:R-:W-:Y:S02]  /*4050*/  ISETP.GE.AND P0, PT, R7, -0x18, PT ;  /* 0xffffffe80700780c */ /* 0x000fe40003f06270 */
[----:B------:R-:W-:-:S11]  /*4060*/  LOP3.LUT R2, R2, 0x80000000, RZ, 0xc0, !PT ;  /* 0x8000000002027812 */ /* 0x000fd600078ec0ff */
[----:B------:R-:W-:Y:S05]  /*4070*/  @!P0 BRA `(.L_x_38) ;  /* 0x0000000000688947 */ /* 0x000fea0003800000 */
[CCC-:B------:R-:W-:Y:S01]  /*4080*/  FFMA.RZ R3, R10.reuse, R8.reuse, R11.reuse ;  /* 0x000000080a037223 */ /* 0x1c0fe2000000c00b */
[CCC-:B------:R-:W-:Y:S01]  /*4090*/  FFMA.RM R6, R10.reuse, R8.reuse, R11.reuse ;  /* 0x000000080a067223 */ /* 0x1c0fe2000000400b */
[C---:B------:R-:W-:Y:S02]  /*40a0*/  ISETP.NE.AND P2, PT, R7.reuse, RZ, PT ;  /* 0x000000ff0700720c */ /* 0x040fe40003f45270 */
[----:B------:R-:W-:Y:S02]  /*40b0*/  ISETP.NE.AND P1, PT, R7, RZ, PT ;  /* 0x000000ff0700720c */ /* 0x000fe40003f25270 */
[----:B------:R-:W-:Y:S01]  /*40c0*/  LOP3.LUT R5, R3, 0x7fffff, RZ, 0xc0, !PT ;  /* 0x007fffff03057812 */ /* 0x000fe200078ec0ff */
[----:B------:R-:W-:Y:S01]  /*40d0*/  FFMA.RP R3, R10, R8, R11 ;  /* 0x000000080a037223 */ /* 0x000fe2000000800b */
[C---:B------:R-:W-:Y:S01]  /*40e0*/  VIADD R8, R7.reuse, 0x20 ;  /* 0x0000002007087836 */ /* 0x040fe20000000000 */
[----:B------:R-:W-:Y:S02]  /*40f0*/  IADD3 R7, PT, PT, -R7, RZ, RZ ;  /* 0x000000ff07077210 */ /* 0x000fe40007ffe1ff */
[----:B------:R-:W-:-:S02]  /*4100*/  LOP3.LUT R5, R5, 0x800000, RZ, 0xfc, !PT ;  /* 0x0080000005057812 */ /* 0x000fc400078efcff */
[----:B------:R-:W-:Y:S02]  /*4110*/  FSETP.NEU.FTZ.AND P0, PT, R3, R6, PT ;  /* 0x000000060300720b */ /* 0x000fe40003f1d000 */
[----:B------:R-:W-:Y:S02]  /*4120*/  SHF.L.U32 R8, R5, R8, RZ ;  /* 0x0000000805087219 */ /* 0x000fe400000006ff */
[----:B------:R-:W-:Y:S02]  /*4130*/  SEL R6, R7, RZ, P2 ;  /* 0x000000ff07067207 */ /* 0x000fe40001000000 */
[----:B------:R-:W-:Y:S02]  /*4140*/  ISETP.NE.AND P1, PT, R8, RZ, P1 ;  /* 0x000000ff0800720c */ /* 0x000fe40000f25270 */
[----:B------:R-:W-:Y:S02]  /*4150*/  SHF.R.U32.HI R6, RZ, R6, R5 ;  /* 0x00000006ff067219 */ /* 0x000fe40000011605 */
[----:B------:R-:W-:-:S02]  /*4160*/  PLOP3.LUT P0, PT, P0, P1, PT, 0xf8, 0x8f ;  /* 0x00000000008f781c */ /* 0x000fc40000703f70 */
[----:B------:R-:W-:Y:S02]  /*4170*/  SHF.R.U32.HI R8, RZ, 0x1, R6 ;  /* 0x00000001ff087819 */ /* 0x000fe40000011606 */
[----:B------:R-:W-:-:S04]  /*4180*/  SEL R3, RZ, 0x1, !P0 ;  /* 0x00000001ff037807 */ /* 0x000fc80004000000 */
[----:B------:R-:W-:-:S04]  /*4190*/  LOP3.LUT R3, R3, 0x1, R8, 0xf8, !PT ;  /* 0x0000000103037812 */ /* 0x000fc800078ef808 */
[----:B------:R-:W-:-:S05]  /*41a0*/  LOP3.LUT R3, R3, R6, RZ, 0xc0, !PT ;  /* 0x0000000603037212 */ /* 0x000fca00078ec0ff */
[----:B------:R-:W-:-:S05]  /*41b0*/  IMAD.IADD R3, R8, 0x1, R3 ;  /* 0x0000000108037824 */ /* 0x000fca00078e0203 */
[----:B------:R-:W-:Y:S01]  /*41c0*/  LOP3.LUT R2, R3, R2, RZ, 0xfc, !PT ;  /* 0x0000000203027212 */ /* 0x000fe200078efcff */
[----:B------:R-:W-:Y:S06]  /*41d0*/  BRA `(.L_x_38) ;  /* 0x0000000000107947 */ /* 0x000fec0003800000 */
.L_x_37:
[----:B------:R-:W-:-:S04]  /*41e0*/  LOP3.LUT R2, R2, 0x80000000, RZ, 0xc0, !PT ;  /* 0x8000000002027812 */ /* 0x000fc800078ec0ff */
[----:B------:R-:W-:Y:S01]  /*41f0*/  LOP3.LUT R2, R2, 0x7f800000, RZ, 0xfc, !PT ;  /* 0x7f80000002027812 */ /* 0x000fe200078efcff */
[----:B------:R-:W-:Y:S06]  /*4200*/  BRA `(.L_x_38) ;  /* 0x0000000000047947 */ /* 0x000fec0003800000 */
.L_x_36:
[----:B------:R-:W-:-:S07]  /*4210*/  IMAD R2, R6, 0x800000, R2 ;  /* 0x0080000006027824 */ /* 0x000fce00078e0202 */
.L_x_38:
[----:B------:R-:W-:Y:S05]  /*4220*/  BSYNC.RECONVERGENT B2 ;  /* 0x0000000000027941 */ /* 0x000fea0003800200 */
.L_x_35:
[----:B------:R-:W-:Y:S05]  /*4230*/  BRA `(.L_x_39) ;  /* 0x0000000000207947 */ /* 0x000fea0003800000 */
.L_x_34:
[----:B------:R-:W-:-:S04]  /*4240*/  LOP3.LUT R2, R6, 0x80000000, R3, 0x48, !PT ;  /* 0x8000000006027812 */ /* 0x000fc800078e4803 */
[----:B------:R-:W-:Y:S01]  /*4250*/  LOP3.LUT R2, R2, 0x7f800000, RZ, 0xfc, !PT ;  /* 0x7f80000002027812 */ /* 0x000fe200078efcff */
[----:B------:R-:W-:Y:S06]  /*4260*/  BRA `(.L_x_39) ;  /* 0x0000000000147947 */ /* 0x000fec0003800000 */
.L_x_33:
[----:B------:R-:W-:Y:S01]  /*4270*/  LOP3.LUT R2, R6, 0x80000000, R3, 0x48, !PT ;  /* 0x8000000006027812 */ /* 0x000fe200078e4803 */
[----:B------:R-:W-:Y:S06]  /*4280*/  BRA `(.L_x_39) ;  /* 0x00000000000c7947 */ /* 0x000fec0003800000 */
.L_x_32:
[----:B------:R-:W0:Y:S01]  /*4290*/  MUFU.RSQ R2, -QNAN ;  /* 0xffc0000000027908 */ /* 0x000e220000001400 */
[----:B------:R-:W-:Y:S05]  /*42a0*/  BRA `(.L_x_39) ;  /* 0x0000000000047947 */ /* 0x000fea0003800000 */
.L_x_31:
[----:B------:R-:W-:-:S07]  /*42b0*/  FADD.FTZ R2, R3, R2 ;  /* 0x0000000203027221 */ /* 0x000fce0000010000 */
.L_x_39:
[----:B------:R-:W-:Y:S05]  /*42c0*/  BSYNC.RECONVERGENT B1 ;  /* 0x0000000000017941 */ /* 0x000fea0003800200 */
.L_x_29:
[----:B------:R-:W-:-:S04]  /*42d0*/  IMAD.MOV.U32 R5, RZ, RZ, 0x0 ;  /* 0x00000000ff057424 */ /* 0x000fc800078e00ff */
[----:B0-----:R-:W-:Y:S05]  /*42e0*/  RET.REL.NODEC R4 `(_Z34nppiFilterBoxBorder_32f_C1R_kernelPKfi8NppiSize9NppiPointPfiS1_S1_S2_14NppiBorderType) ;  /* 0xffffffbc04447950 */ /* 0x001fea0003c3ffff */
.L_x_40:
[----:B------:R-:W-:-:S00]  /*42f0*/  BRA `(.L_x_40) ;  /* 0xfffffffc00fc7947 */ /* 0x000fc0000383ffff */
[----:B------:R-:W-:-:S00]  /*4300*/  NOP ;  /* 0x0000000000007918 */ /* 0x000fc00000000000 */
[----:B------:R-:W-:-:S00]  /*4310*/  NOP ;  /* 0x0000000000007918 */ /* 0x000fc00000000000 */
[----:B------:R-:W-:-:S00]  /*4320*/  NOP ;  /* 0x0000000000007918 */ /* 0x000fc00000000000 */
[----:B------:R-:W-:-:S00]  /*4330*/  NOP ;  /* 0x0000000000007918 */ /* 0x000fc00000000000 */
[----:B------:R-:W-:-:S00]  /*4340*/  NOP ;  /* 0x0000000000007918 */ /* 0x000fc00000000000 */
[----:B------:R-:W-:-:S00]  /*4350*/  NOP ;  /* 0x0000000000007918 */ /* 0x000fc00000000000 */
[----:B------:R-:W-:-:S00]  /*4360*/  NOP ;  /* 0x0000000000007918 */ /* 0x000fc00000000000 */
[----:B------:R-:W-:-:S00]  /*4370*/  NOP ;  /* 0x0000000000007918 */ /* 0x000fc00000000000 */
.L_x_139:


//--------------------- .text._Z34nppiFilterBoxBorder_16s_C1R_kernelPKsi8NppiSize9NppiPointPsiS1_S1_S2_14NppiBorderType --------------------------
	.section	.text._Z34nppiFilterBoxBorder_16s_C1R_kernelPKsi8NppiSize9NppiPointPsiS1_S1_S2_14NppiBorderType,"ax",@progbits
	.align	128
        .global         _Z34nppiFilterBoxBorder_16s_C1R_kernelPKsi8NppiSize9NppiPointPsiS1_S1_S2_14NppiBorderType
        .type           _Z34nppiFilterBoxBorder_16s_C1R_kernelPKsi8NppiSize9NppiPointPsiS1_S1_S2_14NppiBorderType,@function
        .size           _Z34nppiFilterBoxBorder_16s_C1R_kernelPKsi8NppiSize9NppiPointPsiS1_S1_S2_14NppiBorderType,(.L_x_141 - _Z34nppiFilterBoxBorder_16s_C1R_kernelPKsi8NppiSize9NppiPointPsiS1_S1_S2_14NppiBorderType)
        .other          _Z34nppiFilterBoxBorder_16s_C1R_kernelPKsi8NppiSize9NppiPointPsiS1_S1_S2_14NppiBorderType,@"STO_CUDA_ENTRY STV_DEFAULT"
_Z34nppiFilterBoxBorder_16s_C1R_kernelPKsi8NppiSize9NppiPointPsiS1_S1_S2_14NppiBorderType:
.text._Z34nppiFilterBoxBorder_16s_C1R_kernelPKsi8NppiSize9NppiPointPsiS1_S1_S2_14NppiBorderType:
        /* <DEDUP_REMOVED lines=21> */
[----:B-1----:R-:W-:-:S05]  /*0150*/  IMAD R3, R2, UR5, RZ ;  /* 0x0000000502037c24 */ /* 0x002fca000f8e02ff */
[----:B--2---:R-:W-:-:S04]  /*0160*/  IADD3 R12, P0, PT, R3, UR8, RZ ;  /* 0x00000008030c7c10 */ /* 0x004fc8000ff1e0ff */
[----:B------:R-:W-:Y:S01]  /*0170*/  LEA.HI.X.SX32 R13, R3, UR9, 0x1, P0 ;  /* 0x00000009030d7c11 */ /* 0x000fe200080f0eff */
[----:B------:R-:W-:Y:S01]  /*0180*/  IMAD.MOV.U32 R3, RZ, RZ, RZ ;  /* 0x000000ffff037224 */ /* 0x000fe200078e00ff */
[----:B---3--:R-:W-:Y:S07]  /*0190*/  BRA.U !UP0, `(.L_x_41) ;  /* 0x00000039081c7547 */ /* 0x008fee000b800000 */
        /* <DEDUP_REMOVED lines=13> */
[----:B------:R-:W-:Y:S02]  /*0270*/  VIADD R3, R3, 0xffffffff ;  /* 0xffffffff03037836 */ /* 0x000fe40000000000 */
[----:B------:R-:W-:-:S03]  /*0280*/  VIADD R5, R9, 0xffffffff ;  /* 0xffffffff09057836 */ /* 0x000fc60000000000 */
[----:B------:R-:W-:-:S05]  /*0290*/  VIMNMX.U32 R3, PT, PT, R3, 0x2, PT ;  /* 0x0000000203037848 */ /* 0x000fca0003fe0000 */
[----:B------:R-:W-:-:S04]  /*02a0*/  IMAD.SHL.U32 R3, R3, 0x4, RZ ;  /* 0x0000000403037824 */ /* 0x000fc800078e00ff */
[----:B------:R-:W0:Y:S02]  /*02b0*/  LDC R6, c[0x2][R3] ;  /* 0x0080000003067b82 */ /* 0x000e240000000800 */
[----:B0-----:R-:W-:-:S04]  /*02c0*/  SHF.R.S32.HI R7, RZ, 0x1f, R6 ;  /* 0x0000001fff077819 */ /* 0x001fc80000011406 */
.L_x_123:
[----:B------:R-:W-:Y:S05]  /*02d0*/  BRX R6 -0x2e0                                                                                                  (*"BRANCH_TARGETS .L_x_124,.L_x_125,.L_x_47"*) ;  /* 0xfffffffc06487949 */ /* 0x000fea000383ffff */
.L_x_125:
[----:B------:R-:W0:Y:S01]  /*02e0*/  LDC R21, c[0x0][0x38c] ;  /* 0x0000e300ff157b82 */ /* 0x000e220000000800 */
[----:B------:R-:W1:Y:S01]  /*02f0*/  LDCU UR5, c[0x0][0x390] ;  /* 0x00007200ff0577ac */ /* 0x000e620008000800 */
[C---:B------:R-:W-:Y:S01]  /*0300*/  LOP3.LUT R3, R9.reuse, 0x7, RZ, 0xc0, !PT ;  /* 0x0000000709037812 */ /* 0x040fe200078ec0ff */
[----:B------:R-:W-:Y:S01]  /*0310*/  IMAD.MOV.U32 R25, RZ, RZ, RZ ;  /* 0x000000ffff197224 */ /* 0x000fe200078e00ff */
[----:B------:R-:W-:-:S03]  /*0320*/  LOP3.LUT R7, R9, 0x7ffffff8, RZ, 0xc0, !PT ;  /* 0x7ffffff809077812 */ /* 0x000fc600078ec0ff */
[----:B------:R-:W-:-:S05]  /*0330*/  VIADD R6, R3, 0xffffffff ;  /* 0xffffffff03067836 */ /* 0x000fca0000000000 */
[----:B------:R-:W-:Y:S02]  /*0340*/  ISETP.GE.U32.AND P0, PT, R6, 0x3, PT ;  /* 0x000000030600780c */ /* 0x000fe40003f06070 */
[----:B------:R-:W-:Y:S01]  /*0350*/  LOP3.LUT R6, R9, 0x3, RZ, 0xc0, !PT ;  /* 0x0000000309067812 */ /* 0x000fe200078ec0ff */
[----:B------:R-:W-:Y:S01]  /*0360*/  IMAD.MOV.U32 R9, RZ, RZ, RZ ;  /* 0x000000ffff097224 */ /* 0x000fe200078e00ff */
[----:B-1----:R-:W-:Y:S01]  /*0370*/  UIADD3 UR5, UPT, UPT, UR5, -0x1, URZ ;  /* 0xffffffff05057890 */ /* 0x002fe2000fffe0ff */
[----:B0-----:R-:W-:-:S11]  /*0380*/  VIADD R21, R21, 0xffffffff ;  /* 0xffffffff15157836 */ /* 0x001fd60000000000 */
.L_x_48:
        /* <DEDUP_REMOVED lines=10> */
.L_x_44:
[----:B------:R-:W-:-:S05]  /*0430*/  VIADD R14, R4, UR4 ;  /* 0x00000004040e7c36 */ /* 0x000fca0008000000 */
[C---:B------:R-:W-:Y:S02]  /*0440*/  VIMNMX.RELU R17, PT, PT, R14.reuse, R21, PT ;  /* 0x000000150e117248 */ /* 0x040fe40003fe1100 */
[C-C-:B------:R-:W-:Y:S02]  /*0450*/  VIADDMNMX.RELU R19, R14.reuse, 0x1, R21.reuse, PT ;  /* 0x000000010e137846 */ /* 0x140fe40003801115 */
[C---:B------:R-:W-:Y:S01]  /*0460*/  VIADDMNMX.RELU R29, R14.reuse, 0x2, R21, PT ;  /* 0x000000020e1d7846 */ /* 0x040fe20003801115 */
[----:B------:R-:W-:Y:S01]  /*0470*/  IMAD.WIDE.U32 R16, R17, 0x2, R10 ;  /* 0x0000000211107825 */ /* 0x000fe200078e000a */
[----:B------:R-:W-:-:S03]  /*0480*/  VIADDMNMX.RELU R27, R14, 0x3, R21, PT ;  /* 0x000000030e1b7846 */ /* 0x000fc60003801115 */
[----:B------:R-:W-:Y:S01]  /*0490*/  IMAD.WIDE.U32 R18, R19, 0x2, R10 ;  /* 0x0000000213127825 */ /* 0x000fe200078e000a */
[C-C-:B------:R-:W-:Y:S01]  /*04a0*/  VIADDMNMX.RELU R23, R14.reuse, 0x4, R21.reuse, PT ;  /* 0x000000040e177846 */ /* 0x140fe20003801115 */
[----:B------:R0:W2:Y:S01]  /*04b0*/  LDG.E.S16 R8, desc[UR6][R16.64] ;  /* 0x0000000610087981 */ /* 0x0000a2000c1e1700 */
[C---:B------:R-:W-:Y:S01]  /*04c0*/  VIADDMNMX.RELU R15, R14.reuse, 0x5, R21, PT ;  /* 0x000000050e0f7846 */ /* 0x040fe20003801115 */
[----:B------:R-:W-:Y:S01]  /*04d0*/  IMAD.WIDE.U32 R28, R29, 0x2, R10 ;  /* 0x000000021d1c7825 */ /* 0x000fe200078e000a */
[C---:B------:R-:W-:Y:S01]  /*04e0*/  VIADDMNMX.RELU R24, R14.reuse, 0x7, R21, PT ;  /* 0x000000070e187846 */ /* 0x040fe20003801115 */
[----:B------:R1:W2:Y:S02]  /*04f0*/  LDG.E.S16 R20, desc[UR6][R18.64] ;  /* 0x0000000612147981 */ /* 0x0002a4000c1e1700 */
[----:B------:R-:W-:Y:S02]  /*0500*/  IMAD.WIDE.U32 R26, R27, 0x2, R10 ;  /* 0x000000021b1a7825 */ /* 0x000fe400078e000a */
[----:B------:R-:W3:Y:S01]  /*0510*/  LDG.E.S16 R28, desc[UR6][R28.64] ;  /* 0x000000061c1c7981 */ /* 0x000ee2000c1e1700 */
[----:B0-----:R-:W-:Y:S01]  /*0520*/  VIADDMNMX.RELU R17, R14, 0x6, R21, PT ;  /* 0x000000060e117846 */ /* 0x001fe20003801115 */
[----:B------:R-:W-:-:S02]  /*0530*/  IMAD.WIDE.U32 R22, R23, 0x2, R10 ;  /* 0x0000000217167825 */ /* 0x000fc400078e000a */
[----:B------:R-:W3:Y:S02]  /*0540*/  LDG.E.S16 R27, desc[UR6][R26.64] ;  /* 0x000000061a1b7981 */ /* 0x000ee4000c1e1700 */
[--C-:B------:R-:W-:Y:S02]  /*0550*/  IMAD.WIDE.U32 R14, R15, 0x2, R10.reuse ;  /* 0x000000020f0e7825 */ /* 0x100fe400078e000a */
[----:B------:R-:W4:Y:S02]  /*0560*/  LDG.E.S16 R22, desc[UR6][R22.64] ;  /* 0x0000000616167981 */ /* 0x000f24000c1e1700 */
[--C-:B------:R-:W-:Y:S02]  /*0570*/  IMAD.WIDE.U32 R16, R17, 0x2, R10.reuse ;  /* 0x0000000211107825 */ /* 0x100fe400078e000a */
[----:B------:R-:W4:Y:S02]  /*0580*/  LDG.E.S16 R14, desc[UR6][R14.64] ;  /* 0x000000060e0e7981 */ /* 0x000f24000c1e1700 */
[----:B-1----:R-:W-:-:S02]  /*0590*/  IMAD.WIDE.U32 R18, R24, 0x2, R10 ;  /* 0x0000000218127825 */ /* 0x002fc400078e000a */
[----:B------:R-:W5:Y:S04]  /*05a0*/  LDG.E.S16 R16, desc[UR6][R16.64] ;  /* 0x0000000610107981 */ /* 0x000f68000c1e1700 */
[----:B------:R-:W5:Y:S01]  /*05b0*/  LDG.E.S16 R18, desc[UR6][R18.64] ;  /* 0x0000000612127981 */ /* 0x000f62000c1e1700 */
[----:B------:R-:W-:-:S06]  /*05c0*/  UIADD3 UR4, UPT, UPT, UR4, 0x8, URZ ;  /* 0x0000000804047890 */ /* 0x000fcc000fffe0ff */
[----:B------:R-:W-:Y:S02]  /*05d0*/  ISETP.NE.AND P1, PT, R7, UR4, PT ;  /* 0x0000000407007c0c */ /* 0x000fe4000bf25270 */
[----:B--2---:R-:W-:-:S04]  /*05e0*/  IADD3 R8, PT, PT, R20, R25, R8 ;  /* 0x0000001914087210 */ /* 0x004fc80007ffe008 */
[----:B---3--:R-:W-:-:S04]  /*05f0*/  IADD3 R25, PT, PT, R27, R8, R28 ;  /* 0x000000081b197210 */ /* 0x008fc80007ffe01c */
[----:B----4-:R-:W-:-:S04]  /*0600*/  IADD3 R25, PT, PT, R14, R25, R22 ;  /* 0x000000190e197210 */ /* 0x010fc80007ffe016 */
[----:B-----5:R-:W-:Y:S01]  /*0610*/  IADD3 R25, PT, PT, R18, R25, R16 ;  /* 0x0000001912197210 */ /* 0x020fe20007ffe010 */
[----:B------:R-:W-:Y:S06]  /*0620*/  @P1 BRA `(.L_x_44) ;  /* 0xfffffffc00801947 */ /* 0x000fec000383ffff */
[----:B------:R-:W-:-:S07]  /*0630*/  IMAD.MOV.U32 R27, RZ, RZ, R7 ;  /* 0x000000ffff1b7224 */ /* 0x000fce00078e0007 */
.L_x_43:
[----:B------:R-:W-:-:S13]  /*0640*/  ISETP.NE.AND P1, PT, R3, RZ, PT ;  /* 0x000000ff0300720c */ /* 0x000fda0003f25270 */
[----:B------:R-:W-:Y:S05]  /*0650*/  @!P1 BRA `(.L_x_45) ;  /* 0x00000000008c9947 */ /* 0x000fea0003800000 */
[----:B------:R-:W-:Y:S01]  /*0660*/  ISETP.NE.AND P1, PT, R6, RZ, PT ;  /* 0x000000ff0600720c */ /* 0x000fe20003f25270 */
[----:B------:R-:W-:-:S12]  /*0670*/  @!P0 BRA `(.L_x_46) ;  /* 0x0000000000408947 */ /* 0x000fd80003800000 */
[----:B------:R-:W-:-:S04]  /*0680*/  IADD3 R8, PT, PT, R4, R27, RZ ;  /* 0x0000001b04087210 */ /* 0x000fc80007ffe0ff */
[C---:B------:R-:W-:Y:S02]  /*0690*/  VIMNMX.RELU R23, PT, PT, R8.reuse, R21, PT ;  /* 0x0000001508177248 */ /* 0x040fe40003fe1100 */
[C-C-:B------:R-:W-:Y:S02]  /*06a0*/  VIADDMNMX.RELU R15, R8.reuse, 0x1, R21.reuse, PT ;  /* 0x00000001080f7846 */ /* 0x140fe40003801115 */
[C---:B------:R-:W-:Y:S01]  /*06b0*/  VIADDMNMX.RELU R17, R8.reuse, 0x2, R21, PT ;  /* 0x0000000208117846 */ /* 0x040fe20003801115 */
[----:B------:R-:W-:Y:S01]  /*06c0*/  IMAD.WIDE.U32 R22, R23, 0x2, R10 ;  /* 0x0000000217167825 */ /* 0x000fe200078e000a */
[----:B------:R-:W-:-:S03]  /*06d0*/  VIADDMNMX.RELU R19, R8, 0x3, R21, PT ;  /* 0x0000000308137846 */ /* 0x000fc60003801115 */
[--C-:B------:R-:W-:Y:S02]  /*06e0*/  IMAD.WIDE.U32 R14, R15, 0x2, R10.reuse ;  /* 0x000000020f0e7825 */ /* 0x100fe400078e000a */
[----:B------:R-:W2:Y:S02]  /*06f0*/  LDG.E.S16 R22, desc[UR6][R22.64] ;  /* 0x0000000616167981 */ /* 0x000ea4000c1e1700 */
[--C-:B------:R-:W-:Y:S02]  /*0700*/  IMAD.WIDE.U32 R16, R17, 0x2, R10.reuse ;  /* 0x0000000211107825 */ /* 0x100fe400078e000a */
[----:B------:R-:W2:Y:S02]  /*0710*/  LDG.E.S16 R14, desc[UR6][R14.64] ;  /* 0x000000060e0e7981 */ /* 0x000ea4000c1e1700 */
[----:B------:R-:W-:Y:S02]  /*0720*/  IMAD.WIDE.U32 R18, R19, 0x2, R10 ;  /* 0x0000000213127825 */ /* 0x000fe400078e000a */
[----:B------:R-:W3:Y:S04]  /*0730*/  LDG.E.S16 R16, desc[UR6][R16.64] ;  /* 0x0000000610107981 */ /* 0x000ee8000c1e1700 */
[----:B------:R-:W3:Y:S01]  /*0740*/  LDG.E.S16 R18, desc[UR6][R18.64] ;  /* 0x0000000612127981 */ /* 0x000ee2000c1e1700 */
[----:B------:R-:W-:Y:S01]  /*0750*/  VIADD R27, R27, 0x4 ;  /* 0x000000041b1b7836 */ /* 0x000fe20000000000 */
[----:B--2---:R-:W-:-:S04]  /*0760*/  IADD3 R25, PT, PT, R14, R25, R22 ;  /* 0x000000190e197210 */ /* 0x004fc80007ffe016 */
[----:B---3--:R-:W-:-:S07]  /*0770*/  IADD3 R25, PT, PT, R18, R25, R16 ;  /* 0x0000001912197210 */ /* 0x008fce0007ffe010 */
.L_x_46:
[----:B------:R-:W-:Y:S05]  /*0780*/  @!P1 BRA `(.L_x_45) ;  /* 0x0000000000409947 */ /* 0x000fea0003800000 */
[----:B------:R-:W0:Y:S01]  /*0790*/  LDC R8, c[0x0][0x3b4] ;  /* 0x0000ed00ff087b82 */ /* 0x000e220000000800 */
[----:B------:R-:W-:Y:S02]  /*07a0*/  ISETP.NE.AND P1, PT, R6, 0x1, PT ;  /* 0x000000010600780c */ /* 0x000fe40003f25270 */
[----:B0-----:R-:W-:-:S11]  /*07b0*/  LOP3.LUT P2, RZ, R8, 0x1, RZ, 0xc0, !PT ;  /* 0x0000000108ff7812 */ /* 0x001fd6000784c0ff */
[----:B------:R-:W-:Y:S02]  /*07c0*/  @P1 IMAD.IADD R8, R4, 0x1, R27 ;  /* 0x0000000104081824 */ /* 0x000fe400078e021b */
[----:B------:R-:W-:-:S03]  /*07d0*/  @P1 VIADD R27, R27, 0x2 ;  /* 0x000000021b1b1836 */ /* 0x000fc60000000000 */
[C---:B------:R-:W-:Y:S02]  /*07e0*/  @P1 VIMNMX.RELU R15, PT, PT, R8.reuse, R21, PT ;  /* 0x00000015080f1248 */ /* 0x040fe40003fe1100 */
[----:B------:R-:W-:-:S03]  /*07f0*/  @P1 VIADDMNMX.RELU R17, R8, 0x1, R21, PT ;  /* 0x0000000108111846 */ /* 0x000fc60003801115 */
[----:B------:R-:W-:Y:S01]  /*0800*/  @P1 IMAD.WIDE.U32 R14, R15, 0x2, R10 ;  /* 0x000000020f0e1825 */ /* 0x000fe200078e000a */
[----:B------:R-:W-:-:S03]  /*0810*/  @P2 VIADDMNMX.RELU R19, R4, R27, R21, PT ;  /* 0x0000001b04132246 */ /* 0x000fc60003801115 */
[--C-:B------:R-:W-:Y:S02]  /*0820*/  @P1 IMAD.WIDE.U32 R16, R17, 0x2, R10.reuse ;  /* 0x0000000211101825 */ /* 0x100fe400078e000a */
[----:B------:R-:W2:Y:S02]  /*0830*/  @P1 LDG.E.S16 R14, desc[UR6][R14.64] ;  /* 0x000000060e0e1981 */ /* 0x000ea4000c1e1700 */
[----:B------:R-:W-:Y:S02]  /*0840*/  @P2 IMAD.WIDE.U32 R10, R19, 0x2, R10 ;  /* 0x00000002130a2825 */ /* 0x000fe400078e000a */
[----:B------:R-:W2:Y:S04]  /*0850*/  @P1 LDG.E.S16 R16, desc[UR6][R16.64] ;  /* 0x0000000610101981 */ /* 0x000ea8000c1e1700 */
[----:B------:R-:W3:Y:S01]  /*0860*/  @P2 LDG.E.S16 R10, desc[UR6][R10.64] ;  /* 0x000000060a0a2981 */ /* 0x000ee2000c1e1700 */
[----:B--2---:R-:W-:-:S05]  /*0870*/  @P1 IADD3 R25, PT, PT, R16, R25, R14 ;  /* 0x0000001910191210 */ /* 0x004fca0007ffe00e */
[----:B---3--:R-:W-:-:S07]  /*0880*/  @P2 IMAD.IADD R25, R25, 0x1, R10 ;  /* 0x0000000119192824 */ /* 0x008fce00078e020a */
.L_x_45:
[----:B------:R-:W0:Y:S01]  /*0890*/  LDCU UR4, c[0x0][0x3b8] ;  /* 0x00007700ff0477ac */ /* 0x000e220008000800 */
[----:B------:R-:W-:-:S05]  /*08a0*/  VIADD R9, R9, 0x1 ;  /* 0x0000000109097836 */ /* 0x000fca0000000000 */
[----:B0-----:R-:W-:-:S13]  /*08b0*/  ISETP.NE.AND P1, PT, R9, UR4, PT ;  /* 0x0000000409007c0c */ /* 0x001fda000bf25270 */
[----:B------:R-:W-:Y:S05]  /*08c0*/  @!P1 BRA `(.L_x_47) ;  /* 0x0000003000449947 */ /* 0x000fea0003800000 */
[----:B------:R-:W-:Y:S05]  /*08d0*/  BRA `(.L_x_48) ;  /* 0xfffffff800ac7947 */ /* 0x000fea000383ffff */
.L_x_124:
[C---:B------:R-:W-:Y:S01]  /*08e0*/  LOP3.LUT R6, R9.reuse, 0x7, RZ, 0xc0, !PT ;  /* 0x0000000709067812 */ /* 0x040fe200078ec0ff */
[----:B------:R-:W-:Y:S01]  /*08f0*/  IMAD.MOV.U32 R25, RZ, RZ, RZ ;  /* 0x000000ffff197224 */ /* 0x000fe200078e00ff */
[----:B------:R-:W-:Y:S02]  /*0900*/  LOP3.LUT R7, R9, 0x7ffffff8, RZ, 0xc0, !PT ;  /* 0x7ffffff809077812 */ /* 0x000fe400078ec0ff */
[----:B------:R-:W-:Y:S01]  /*0910*/  IADD3 R8, PT, PT, R11, UR4, R8 ;  /* 0x000000040b087c10 */ /* 0x000fe2000fffe008 */
[----:B------:R-:W-:Y:S01]  /*0920*/  VIADD R3, R6, 0xffffffff ;  /* 0xffffffff06037836 */ /* 0x000fe20000000000 */
[----:B------:R-:W-:Y:S01]  /*0930*/  LOP3.LUT R9, R9, 0x3, RZ, 0xc0, !PT ;  /* 0x0000000309097812 */ /* 0x000fe200078ec0ff */
[----:B------:R-:W-:Y:S01]  /*0940*/  IMAD.MOV R10, RZ, RZ, -R7 ;  /* 0x000000ffff0a7224 */ /* 0x000fe200078e0a07 */
[----:B------:R-:W-:Y:S01]  /*0950*/  IADD3 R8, PT, PT, R8, 0x3, -R15 ;  /* 0x0000000308087810 */ /* 0x000fe20007ffe80f */
[----:B------:R-:W-:Y:S01]  /*0960*/  UMOV UR4, URZ ;  /* 0x000000ff00047c82 */ /* 0x000fe20008000000 */
[----:B------:R-:W-:-:S13]  /*0970*/  ISETP.GE.U32.AND P5, PT, R3, 0x3, PT ;  /* 0x000000030300780c */ /* 0x000fda0003fa6070 */
.L_x_56:
[----:B0-----:R-:W0:Y:S01]  /*0980*/  LDCU UR8, c[0x0][0x388] ;  /* 0x00007100ff0877ac */ /* 0x001e220008000800 */
[----:B------:R-:W-:Y:S01]  /*0990*/  VIADD R3, R2, UR4 ;  /* 0x0000000402037c36 */ /* 0x000fe20008000000 */
[----:B------:R-:W-:Y:S01]  /*09a0*/  ISETP.GE.U32.AND P2, PT, R5, 0x7, PT ;  /* 0x000000070500780c */ /* 0x000fe20003f46070 */
[----:B------:R-:W1:Y:S01]  /*09b0*/  LDCU.64 UR10, c[0x0][0x380] ;  /* 0x00007000ff0a77ac */ /* 0x000e620008000a00 */
[----:B------:R-:W2:Y:S01]  /*09c0*/  LDCU UR5, c[0x0][0x390] ;  /* 0x00007200ff0577ac */ /* 0x000ea20008000800 */
[----:B0-----:R-:W-:-:S05]  /*09d0*/  IMAD R11, R3, UR8, RZ ;  /* 0x00000008030b7c24 */ /* 0x001fca000f8e02ff */
[----:B-1----:R-:W-:Y:S02]  /*09e0*/  IADD3 R14, P1, PT, R11, UR10, RZ ;  /* 0x0000000a0b0e7c10 */ /* 0x002fe4000ff3e0ff */
[----:B--2---:R-:W-:Y:S02]  /*09f0*/  ISETP.GE.AND P0, PT, R3, UR5, PT ;  /* 0x0000000503007c0c */ /* 0x004fe4000bf06270 */
[----:B------:R-:W-:Y:S02]  /*0a00*/  LEA.HI.X.SX32 R15, R11, UR11, 0x1, P1 ;  /* 0x0000000b0b0f7c11 */ /* 0x000fe400088f0eff */
[----:B------:R-:W-:Y:S01]  /*0a10*/  ISETP.LT.OR P0, PT, R3, RZ, P0 ;  /* 0x000000ff0300720c */ /* 0x000fe20000701670 */
[----:B------:R-:W-:Y:S01]  /*0a20*/  IMAD.MOV.U32 R3, RZ, RZ, RZ ;  /* 0x000000ffff037224 */ /* 0x000fe200078e00ff */
[----:B------:R-:W-:Y:S11]  /*0a30*/  @!P2 BRA `(.L_x_49) ;  /* 0x000000040000a947 */ /* 0x000ff60003800000 */
[----:B------:R-:W-:Y:S01]  /*0a40*/  IMAD.MOV.U32 R11, RZ, RZ, R8 ;  /* 0x000000ffff0b7224 */ /* 0x000fe200078e0008 */
[----:B------:R-:W0:Y:S01]  /*0a50*/  LDCU UR5, c[0x0][0x38c] ;  /* 0x00007180ff0577ac */ /* 0x000e220008000800 */
[----:B------:R-:W-:-:S07]  /*0a60*/  IMAD.MOV.U32 R3, RZ, RZ, R10 ;  /* 0x000000ffff037224 */ /* 0x000fce00078e000a */
.L_x_50:
[C---:B------:R-:W-:Y:S01]  /*0a70*/  VIADD R23, R11.reuse, 0xfffffffe ;  /* 0xfffffffe0b177836 */ /* 0x040fe20000000000 */
[C---:B------:R-:W-:Y:S01]  /*0a80*/  IADD3 R17, PT, PT, R11.reuse, -0x3, RZ ;  /* 0xfffffffd0b117810 */ /* 0x040fe20007ffe0ff */
[C---:B------:R-:W-:Y:S01]  /*0a90*/  VIADD R21, R11.reuse, 0xffffffff ;  /* 0xffffffff0b157836 */ /* 0x040fe20000000000 */
[----:B------:R-:W-:Y:S01]  /*0aa0*/  CS2R R28, SRZ ;  /* 0x00000000001c7805 */ /* 0x000fe2000001ff00 */
[----:B------:R-:W-:Y:S01]  /*0ab0*/  VIADD R19, R11, 0x1 ;  /* 0x000000010b137836 */ /* 0x000fe20000000000 */
[----:B0-----:R-:W-:Y:S01]  /*0ac0*/  ISETP.GE.AND P2, PT, R23, UR5, PT ;  /* 0x0000000517007c0c */ /* 0x001fe2000bf46270 */
[----:B------:R-:W-:Y:S01]  /*0ad0*/  VIADD R20, R11, 0x2 ;  /* 0x000000020b147836 */ /* 0x000fe20000000000 */
[----:B------:R-:W-:Y:S02]  /*0ae0*/  ISETP.GE.AND P1, PT, R17, UR5, PT ;  /* 0x0000000511007c0c */ /* 0x000fe4000bf26270 */
[----:B------:R-:W-:Y:S02]  /*0af0*/  CS2R R26, SRZ ;  /* 0x00000000001a7805 */ /* 0x000fe4000001ff00 */
[----:B------:R-:W-:-:S02]  /*0b00*/  ISETP.LT.OR P2, PT, R23, RZ, P2 ;  /* 0x000000ff1700720c */ /* 0x000fc40001741670 */
[----:B------:R-:W-:Y:S02]  /*0b10*/  ISETP.LT.OR P1, PT, R17, RZ, P1 ;  /* 0x000000ff1100720c */ /* 0x000fe40000f21670 */
[----:B------:R-:W-:Y:S02]  /*0b20*/  PLOP3.LUT P3, PT, P2, P0, PT, 0xf8, 0x8f ;  /* 0x00000000008f781c */ /* 0x000fe40001761f70 */
[----:B------:R-:W-:Y:S02]  /*0b30*/  PLOP3.LUT P4, PT, P1, P0, PT, 0xf8, 0x8f ;  /* 0x00000000008f781c */ /* 0x000fe40000f81f70 */
[----:B------:R-:W-:Y:S02]  /*0b40*/  ISETP.GE.AND P1, PT, R21, UR5, PT ;  /* 0x0000000515007c0c */ /* 0x000fe4000bf26270 */
[----:B------:R-:W-:Y:S02]  /*0b50*/  ISETP.GE.AND P2, PT, R19, UR5, PT ;  /* 0x0000000513007c0c */ /* 0x000fe4000bf46270 */
[----:B------:R-:W-:-:S02]  /*0b60*/  ISETP.LT.OR P1, PT, R21, RZ, P1 ;  /* 0x000000ff1500720c */ /* 0x000fc40000f21670 */
[----:B------:R-:W-:Y:S02]  /*0b70*/  ISETP.LT.OR P6, PT, R19, RZ, P2 ;  /* 0x000000ff1300720c */ /* 0x000fe400017c1670 */
[----:B------:R-:W-:Y:S01]  /*0b80*/  PLOP3.LUT P2, PT, P1, P0, PT, 0xf8, 0x8f ;  /* 0x00000000008f781c */ /* 0x000fe20000f41f70 */
[----:B------:R-:W-:Y:S01]  /*0b90*/  @!P3 IMAD.WIDE.U32 R22, R23, 0x2, R14 ;  /* 0x000000021716b825 */ /* 0x000fe200078e000e */
[----:B------:R-:W-:-:S03]  /*0ba0*/  PLOP3.LUT P1, PT, P6, P0, PT, 0xf8, 0x8f ;  /* 0x00000000008f781c */ /* 0x000fc60003721f70 */
[----:B------:R-:W-:Y:S01]  /*0bb0*/  @!P4 IMAD.WIDE.U32 R16, R17, 0x2, R14 ;  /* 0x000000021110c825 */ /* 0x000fe200078e000e */
[----:B------:R-:W2:Y:S01]  /*0bc0*/  @!P3 LDG.E.S16 R28, desc[UR6][R22.64] ;  /* 0x00000006161cb981 */ /* 0x000ea2000c1e1700 */
[----:B------:R-:W-:-:S03]  /*0bd0*/  ISETP.GE.AND P3, PT, R20, UR5, PT ;  /* 0x0000000514007c0c */ /* 0x000fc6000bf66270 */
[----:B------:R0:W2:Y:S01]  /*0be0*/  @!P4 LDG.E.S16 R27, desc[UR6][R16.64] ;  /* 0x00000006101bc981 */ /* 0x0000a2000c1e1700 */
[----:B------:R-:W-:Y:S01]  /*0bf0*/  ISETP.LT.OR P3, PT, R20, RZ, P3 ;  /* 0x000000ff1400720c */ /* 0x000fe20001f61670 */
[----:B------:R-:W-:Y:S01]  /*0c00*/  IMAD.MOV.U32 R24, RZ, RZ, RZ ;  /* 0x000000ffff187224 */ /* 0x000fe200078e00ff */
[----:B------:R-:W-:Y:S02]  /*0c10*/  ISETP.GE.AND P4, PT, R11, UR5, PT ;  /* 0x000000050b007c0c */ /* 0x000fe4000bf86270 */
[----:B------:R-:W-:Y:S01]  /*0c20*/  PLOP3.LUT P3, PT, P3, P0, PT, 0xf8, 0x8f ;  /* 0x00000000008f781c */ /* 0x000fe20001f61f70 */
[----:B------:R-:W-:-:S04]  /*0c30*/  @!P1 IMAD.WIDE.U32 R18, R19, 0x2, R14 ;  /* 0x0000000213129825 */ /* 0x000fc800078e000e */
[----:B0-----:R-:W-:Y:S01]  /*0c40*/  @!P2 IMAD.WIDE.U32 R16, R21, 0x2, R14 ;  /* 0x000000021510a825 */ /* 0x001fe200078e000e */
[----:B------:R-:W3:Y:S03]  /*0c50*/  @!P1 LDG.E.S16 R24, desc[UR6][R18.64] ;  /* 0x0000000612189981 */ /* 0x000ee6000c1e1700 */
[C---:B------:R-:W-:Y:S01]  /*0c60*/  VIADD R21, R11.reuse, 0x4 ;  /* 0x000000040b157836 */ /* 0x040fe20000000000 */
[----:B------:R0:W4:Y:S01]  /*0c70*/  @!P2 LDG.E.S16 R26, desc[UR6][R16.64] ;  /* 0x00000006101aa981 */ /* 0x000122000c1e1700 */
[C---:B------:R-:W-:Y:S01]  /*0c80*/  VIADD R23, R11.reuse, 0x3 ;  /* 0x000000030b177836 */ /* 0x040fe20000000000 */
[----:B------:R-:W-:Y:S02]  /*0c90*/  ISETP.LT.OR P2, PT, R11, RZ, P4 ;  /* 0x000000ff0b00720c */ /* 0x000fe40002741670 */
[----:B------:R-:W-:Y:S02]  /*0ca0*/  ISETP.GE.AND P1, PT, R21, UR5, PT ;  /* 0x0000000515007c0c */ /* 0x000fe4000bf26270 */
[----:B------:R-:W-:-:S02]  /*0cb0*/  PLOP3.LUT P2, PT, P2, P0, PT, 0xf8, 0x8f ;  /* 0x00000000008f781c */ /* 0x000fc40001741f70 */
[----:B------:R-:W-:Y:S02]  /*0cc0*/  ISETP.GE.AND P4, PT, R23, UR5, PT ;  /* 0x0000000517007c0c */ /* 0x000fe4000bf86270 */
[----:B------:R-:W-:Y:S02]  /*0cd0*/  ISETP.LT.OR P1, PT, R21, RZ, P1 ;  /* 0x000000ff1500720c */ /* 0x000fe40000f21670 */
[----:B------:R-:W-:Y:S01]  /*0ce0*/  ISETP.LT.OR P4, PT, R23, RZ, P4 ;  /* 0x000000ff1700720c */ /* 0x000fe20002781670 */
[--C-:B0-----:R-:W-:Y:S01]  /*0cf0*/  @!P3 IMAD.WIDE.U32 R16, R20, 0x2, R14.reuse ;  /* 0x000000021410b825 */ /* 0x101fe200078e000e */
[----:B------:R-:W-:Y:S02]  /*0d00*/  PLOP3.LUT P1, PT, P1, P0, PT, 0xf8, 0x8f ;  /* 0x00000000008f781c */ /* 0x000fe40000f21f70 */
[----:B------:R-:W-:Y:S02]  /*0d10*/  PLOP3.LUT P4, PT, P4, P0, PT, 0xf8, 0x8f ;  /* 0x00000000008f781c */ /* 0x000fe40002781f70 */
[----:B------:R0:W3:Y:S01]  /*0d20*/  @!P3 LDG.E.S16 R29, desc[UR6][R16.64] ;  /* 0x00000006101db981 */ /* 0x0000e2000c1e1700 */
[----:B------:R-:W-:Y:S01]  /*0d30*/  @!P2 IMAD.WIDE.U32 R18, R11, 0x2, R14 ;  /* 0x000000020b12a825 */ /* 0x000fe200078e000e */
[----:B0-----:R-:W-:-:S07]  /*0d40*/  CS2R R16, SRZ ;  /* 0x0000000000107805 */ /* 0x001fce000001ff00 */
[--C-:B------:R-:W-:Y:S01]  /*0d50*/  @!P1 IMAD.WIDE.U32 R20, R21, 0x2, R14.reuse ;  /* 0x0000000215149825 */ /* 0x100fe200078e000e */
[----:B------:R0:W4:Y:S03]  /*0d60*/  @!P2 LDG.E.S16 R17, desc[UR6][R18.64] ;  /* 0x000000061211a981 */ /* 0x000126000c1e1700 */
[----:B------:R-:W-:Y:S01]  /*0d70*/  @!P4 IMAD.WIDE.U32 R22, R23, 0x2, R14 ;  /* 0x000000021716c825 */ /* 0x000fe200078e000e */
[----:B------:R-:W5:Y:S03]  /*0d80*/  @!P1 LDG.E.S16 R16, desc[UR6][R20.64] ;  /* 0x0000000614109981 */ /* 0x000f66000c1e1700 */
[----:B0-----:R-:W-:-:S06]  /*0d90*/  IMAD.MOV.U32 R19, RZ, RZ, RZ ;  /* 0x000000ffff137224 */ /* 0x001fcc00078e00ff */
[----:B------:R-:W5:Y:S01]  /*0da0*/  @!P4 LDG.E.S16 R19, desc[UR6][R22.64] ;  /* 0x000000061613c981 */ /* 0x000f62000c1e1700 */
[----:B------:R-:W-:-:S05]  /*0db0*/  VIADD R3, R3, 0x8 ;  /* 0x0000000803037836 */ /* 0x000fca0000000000 */
[----:B------:R-:W-:Y:S01]  /*0dc0*/  ISETP.NE.AND P1, PT, R3, RZ, PT ;  /* 0x000000ff0300720c */ /* 0x000fe20003f25270 */
[----:B------:R-:W-:Y:S01]  /*0dd0*/  VIADD R11, R11, 0x8 ;  /* 0x000000080b0b7836 */ /* 0x000fe20000000000 */
[----:B--2---:R-:W-:-:S04]  /*0de0*/  IADD3 R27, PT, PT, R28, R27, R25 ;  /* 0x0000001b1c1b7210 */ /* 0x004fc80007ffe019 */
[----:B----4-:R-:W-:-:S04]  /*0df0*/  IADD3 R17, PT, PT, R17, R26, R27 ;  /* 0x0000001a11117210 */ /* 0x010fc80007ffe01b */
[----:B---3--:R-:W-:-:S04]  /*0e00*/  IADD3 R17, PT, PT, R29, R24, R17 ;  /* 0x000000181d117210 */ /* 0x008fc80007ffe011 */
[----:B-----5:R-:W-:Y:S01]  /*0e10*/  IADD3 R25, PT, PT, R16, R19, R17 ;  /* 0x0000001310197210 */ /* 0x020fe20007ffe011 */
[----:B------:R-:W-:Y:S06]  /*0e20*/  @P1 BRA `(.L_x_50) ;  /* 0xfffffffc00101947 */ /* 0x000fec000383ffff */
[----:B------:R-:W-:-:S07]  /*0e30*/  IMAD.MOV.U32 R3, RZ, RZ, R7 ;  /* 0x000000ffff037224 */ /* 0x000fce00078e0007 */
.L_x_49:
[----:B------:R-:W-:-:S13]  /*0e40*/  ISETP.NE.AND P1, PT, R6, RZ, PT ;  /* 0x000000ff0600720c */ /* 0x000fda0003f25270 */
[----:B------:R-:W-:Y:S05]  /*0e50*/  @!P1 BRA `(.L_x_51) ;  /* 0x0000000400189947 */ /* 0x000fea0003800000 */
[----:B------:R-:W-:Y:S01]  /*0e60*/  ISETP.NE.AND P6, PT, R9, RZ, PT ;  /* 0x000000ff0900720c */ /* 0x000fe20003fc5270 */
[----:B------:R-:W-:-:S12]  /*0e70*/  @!P5 BRA `(.L_x_52) ;  /* 0x000000000080d947 */ /* 0x000fd80003800000 */
[----:B------:R-:W0:Y:S01]  /*0e80*/  LDCU UR5, c[0x0][0x38c] ;  /* 0x00007180ff0577ac */ /* 0x000e220008000800 */
[----:B------:R-:W-:Y:S02]  /*0e90*/  IMAD.IADD R21, R4, 0x1, R3 ;  /* 0x0000000104157824 */ /* 0x000fe400078e0203 */
[----:B------:R-:W-:Y:S02]  /*0ea0*/  IMAD.MOV.U32 R24, RZ, RZ, RZ ;  /* 0x000000ffff187224 */ /* 0x000fe400078e00ff */
[C---:B------:R-:W-:Y:S01]  /*0eb0*/  VIADD R17, R21.reuse, 0x1 ;  /* 0x0000000115117836 */ /* 0x040fe20000000000 */
[C---:B------:R-:W-:Y:S01]  /*0ec0*/  IADD3 R23, PT, PT, R21.reuse, 0x3, RZ ;  /* 0x0000000315177810 */ /* 0x040fe20007ffe0ff */
[C---:B------:R-:W-:Y:S02]  /*0ed0*/  VIADD R19, R21.reuse, 0x2 ;  /* 0x0000000215137836 */ /* 0x040fe40000000000 */
[----:B------:R-:W-:Y:S01]  /*0ee0*/  IMAD.MOV.U32 R11, RZ, RZ, RZ ;  /* 0x000000ffff0b7224 */ /* 0x000fe200078e00ff */
[----:B0-----:R-:W-:-:S02]  /*0ef0*/  ISETP.GE.AND P1, PT, R21, UR5, PT ;  /* 0x0000000515007c0c */ /* 0x001fc4000bf26270 */
[----:B------:R-:W-:Y:S02]  /*0f00*/  ISETP.GE.AND P4, PT, R17, UR5, PT ;  /* 0x0000000511007c0c */ /* 0x000fe4000bf86270 */
[----:B------:R-:W-:Y:S02]  /*0f10*/  ISETP.LT.OR P1, PT, R21, RZ, P1 ;  /* 0x000000ff1500720c */ /* 0x000fe40000f21670 */
[----:B------:R-:W-:Y:S02]  /*0f20*/  ISETP.GE.AND P3, PT, R19, UR5, PT ;  /* 0x0000000513007c0c */ /* 0x000fe4000bf66270 */
[----:B------:R-:W-:Y:S02]  /*0f30*/  PLOP3.LUT P1, PT, P1, P0, PT, 0xf8, 0x8f ;  /* 0x00000000008f781c */ /* 0x000fe40000f21f70 */
[----:B------:R-:W-:Y:S02]  /*0f40*/  ISETP.LT.OR P4, PT, R17, RZ, P4 ;  /* 0x000000ff1100720c */ /* 0x000fe40002781670 */
[----:B------:R-:W-:-:S02]  /*0f50*/  ISETP.LT.OR P3, PT, R19, RZ, P3 ;  /* 0x000000ff1300720c */ /* 0x000fc40001f61670 */
[C---:B------:R-:W-:Y:S02]  /*0f60*/  ISETP.GE.AND P2, PT, R23.reuse, UR5, PT ;  /* 0x0000000517007c0c */ /* 0x040fe4000bf46270 */
[----:B------:R-:W-:Y:S02]  /*0f70*/  PLOP3.LUT P4, PT, P4, P0, PT, 0xf8, 0x8f ;  /* 0x00000000008f781c */ /* 0x000fe40002781f70 */
[----:B------:R-:W-:Y:S02]  /*0f80*/  PLOP3.LUT P3, PT, P3, P0, PT, 0xf8, 0x8f ;  /* 0x00000000008f781c */ /* 0x000fe40001f61f70 */
[----:B------:R-:W-:Y:S01]  /*0f90*/  ISETP.LT.OR P2, PT, R23, RZ, P2 ;  /* 0x000000ff1700720c */ /* 0x000fe20001741670 */
[----:B------:R-:W-:-:S03]  /*0fa0*/  @!P1 IMAD.WIDE.U32 R20, R21, 0x2, R14 ;  /* 0x0000000215149825 */ /* 0x000fc600078e000e */
[----:B------:R-:W-:Y:S02]  /*0fb0*/  PLOP3.LUT P2, PT, P2, P0, PT, 0xf8, 0x8f ;  /* 0x00000000008f781c */ /* 0x000fe40001741f70 */
[----:B------:R-:W-:Y:S01]  /*0fc0*/  CS2R R26, SRZ ;  /* 0x00000000001a7805 */ /* 0x000fe2000001ff00 */
[----:B------:R-:W2:Y:S02]  /*0fd0*/  @!P1 LDG.E.S16 R24, desc[UR6][R20.64] ;  /* 0x0000000614189981 */ /* 0x000ea4000c1e1700 */
[----:B------:R-:W-:-:S04]  /*0fe0*/  @!P4 IMAD.WIDE.U32 R16, R17, 0x2, R14 ;  /* 0x000000021110c825 */ /* 0x000fc800078e000e */
[--C-:B------:R-:W-:Y:S01]  /*0ff0*/  @!P3 IMAD.WIDE.U32 R18, R19, 0x2, R14.reuse ;  /* 0x000000021312b825 */ /* 0x100fe200078e000e */
[----:B------:R-:W3:Y:S03]  /*1000*/  @!P4 LDG.E.S16 R11, desc[UR6][R16.64] ;  /* 0x00000006100bc981 */ /* 0x000ee6000c1e1700 */
[----:B------:R-:W-:Y:S01]  /*1010*/  @!P2 IMAD.WIDE.U32 R22, R23, 0x2, R14 ;  /* 0x000000021716a825 */ /* 0x000fe200078e000e */
[----:B------:R-:W3:Y:S04]  /*1020*/  @!P3 LDG.E.S16 R26, desc[UR6][R18.64] ;  /* 0x00000006121ab981 */ /* 0x000ee8000c1e1700 */
[----:B------:R-:W4:Y:S01]  /*1030*/  @!P2 LDG.E.S16 R27, desc[UR6][R22.64] ;  /* 0x00000006161ba981 */ /* 0x000f22000c1e1700 */
[----:B------:R-:W-:-:S02]  /*1040*/  VIADD R3, R3, 0x4 ;  /* 0x0000000403037836 */ /* 0x000fc40000000000 */
[----:B--2---:R-:W-:-:S05]  /*1050*/  IMAD.IADD R24, R25, 0x1, R24 ;  /* 0x0000000119187824 */ /* 0x004fca00078e0218 */
[----:B---3--:R-:W-:-:S05]  /*1060*/  IADD3 R24, PT, PT, R26, R11, R24 ;  /* 0x0000000b1a187210 */ /* 0x008fca0007ffe018 */
[----:B----4-:R-:W-:-:S07]  /*1070*/  IMAD.IADD R25, R24, 0x1, R27 ;  /* 0x0000000118197824 */ /* 0x010fce00078e021b */
.L_x_52:
[----:B------:R-:W-:Y:S05]  /*1080*/  @!P6 BRA `(.L_x_51) ;  /* 0x00000000008ce947 */ /* 0x000fea0003800000 */
[----:B------:R-:W0:Y:S01]  /*1090*/  LDCU UR5, c[0x0][0x3b4] ;  /* 0x00007680ff0577ac */ /* 0x000e220008000800 */
[----:B------:R-:W-:Y:S01]  /*10a0*/  ISETP.NE.AND P1, PT, R9, 0x1, PT ;  /* 0x000000010900780c */ /* 0x000fe20003f25270 */
[----:B0-----:R-:W-:-:S12]  /*10b0*/  ULOP3.LUT UP0, URZ, UR5, 0x1, URZ, 0xc0, !UPT ;  /* 0x0000000105ff7892 */ /* 0x001fd8000f80c0ff */
[----:B------:R-:W-:Y:S05]  /*10c0*/  @!P1 BRA `(.L_x_53) ;  /* 0x0000000000489947 */ /* 0x000fea0003800000 */
[----:B------:R-:W0:Y:S01]  /*10d0*/  LDCU UR5, c[0x0][0x38c] ;  /* 0x00007180ff0577ac */ /* 0x000e220008000800 */
[----:B------:R-:W-:Y:S02]  /*10e0*/  IMAD.IADD R17, R4, 0x1, R3 ;  /* 0x0000000104117824 */ /* 0x000fe400078e0203 */
[----:B------:R-:W-:Y:S02]  /*10f0*/  IMAD.MOV.U32 R20, RZ, RZ, RZ ;  /* 0x000000ffff147224 */ /* 0x000fe400078e00ff */
[C---:B------:R-:W-:Y:S02]  /*1100*/  VIADD R19, R17.reuse, 0x1 ;  /* 0x0000000111137836 */ /* 0x040fe40000000000 */
[----:B------:R-:W-:Y:S01]  /*1110*/  IMAD.MOV.U32 R11, RZ, RZ, RZ ;  /* 0x000000ffff0b7224 */ /* 0x000fe200078e00ff */
[----:B0-----:R-:W-:Y:S02]  /*1120*/  ISETP.GE.AND P1, PT, R17, UR5, PT ;  /* 0x0000000511007c0c */ /* 0x001fe4000bf26270 */
[----:B------:R-:W-:-:S02]  /*1130*/  ISETP.GE.AND P2, PT, R19, UR5, PT ;  /* 0x0000000513007c0c */ /* 0x000fc4000bf46270 */
[----:B------:R-:W-:Y:S02]  /*1140*/  ISETP.LT.OR P1, PT, R17, RZ, P1 ;  /* 0x000000ff1100720c */ /* 0x000fe40000f21670 */
[----:B------:R-:W-:Y:S02]  /*1150*/  ISETP.LT.OR P2, PT, R19, RZ, P2 ;  /* 0x000000ff1300720c */ /* 0x000fe40001741670 */
[----:B------:R-:W-:Y:S02]  /*1160*/  PLOP3.LUT P1, PT, P1, P0, PT, 0xf8, 0x8f ;  /* 0x00000000008f781c */ /* 0x000fe40000f21f70 */
[----:B------:R-:W-:-:S11]  /*1170*/  PLOP3.LUT P2, PT, P2, P0, PT, 0xf8, 0x8f ;  /* 0x00000000008f781c */ /* 0x000fd60001741f70 */
[----:B------:R-:W-:-:S04]  /*1180*/  @!P1 IMAD.WIDE.U32 R16, R17, 0x2, R14 ;  /* 0x0000000211109825 */ /* 0x000fc800078e000e */
[----:B------:R-:W-:Y:S01]  /*1190*/  @!P2 IMAD.WIDE.U32 R18, R19, 0x2, R14 ;  /* 0x000000021312a825 */ /* 0x000fe200078e000e */
[----:B------:R-:W2:Y:S04]  /*11a0*/  @!P1 LDG.E.S16 R20, desc[UR6][R16.64] ;  /* 0x0000000610149981 */ /* 0x000ea8000c1e1700 */
[----:B------:R-:W3:Y:S01]  /*11b0*/  @!P2 LDG.E.S16 R11, desc[UR6][R18.64] ;  /* 0x00000006120ba981 */ /* 0x000ee2000c1e1700 */
[----:B------:R-:W-:Y:S02]  /*11c0*/  VIADD R3, R3, 0x2 ;  /* 0x0000000203037836 */ /* 0x000fe40000000000 */
[----:B--2---:R-:W-:-:S04]  /*11d0*/  IMAD.IADD R20, R25, 0x1, R20 ;  /* 0x0000000119147824 */ /* 0x004fc800078e0214 */
[----:B---3--:R-:W-:-:S07]  /*11e0*/  IMAD.IADD R25, R20, 0x1, R11 ;  /* 0x0000000114197824 */ /* 0x008fce00078e020b */
.L_x_53:
[----:B------:R-:W-:Y:S05]  /*11f0*/  BRA.U !UP0, `(.L_x_51) ;  /* 0x0000000108307547 */ /* 0x000fea000b800000 */
[----:B------:R-:W0:Y:S01]  /*1200*/  LDCU UR5, c[0x0][0x38c] ;  /* 0x00007180ff0577ac */ /* 0x000e220008000800 */
[----:B------:R-:W-:Y:S01]  /*1210*/  IMAD.IADD R3, R4, 0x1, R3 ;  /* 0x0000000104037824 */ /* 0x000fe200078e0203 */
[----:B------:R-:W-:Y:S01]  /*1220*/  BSSY.RECONVERGENT B0, `(.L_x_54) ;  /* 0x0000008000007945 */ /* 0x000fe20003800200 */
[----:B------:R-:W-:-:S03]  /*1230*/  HFMA2 R16, -RZ, RZ, 0, 0 ;  /* 0x00000000ff107431 */ /* 0x000fc600000001ff */
[----:B0-----:R-:W-:-:S04]  /*1240*/  ISETP.GE.AND P1, PT, R3, UR5, PT ;  /* 0x0000000503007c0c */ /* 0x001fc8000bf26270 */
[----:B------:R-:W-:-:S04]  /*1250*/  ISETP.LT.OR P1, PT, R3, RZ, P1 ;  /* 0x000000ff0300720c */ /* 0x000fc80000f21670 */
[----:B------:R-:W-:-:S13]  /*1260*/  PLOP3.LUT P1, PT, P1, P0, PT, 0xf8, 0x8f ;  /* 0x00000000008f781c */ /* 0x000fda0000f21f70 */
[----:B------:R-:W-:Y:S05]  /*1270*/  @P1 BRA `(.L_x_55) ;  /* 0x0000000000081947 */ /* 0x000fea0003800000 */
[----:B------:R-:W-:-:S05]  /*1280*/  IMAD.WIDE.U32 R14, R3, 0x2, R14 ;  /* 0x00000002030e7825 */ /* 0x000fca00078e000e */
[----:B------:R0:W5:Y:S02]  /*1290*/  LDG.E.S16 R16, desc[UR6][R14.64] ;  /* 0x000000060e107981 */ /* 0x000164000c1e1700 */
.L_x_55:
[----:B------:R-:W-:Y:S05]  /*12a0*/  BSYNC.RECONVERGENT B0 ;  /* 0x0000000000007941 */ /* 0x000fea0003800200 */
.L_x_54:
[----:B-----5:R-:W-:-:S07]  /*12b0*/  IMAD.IADD R25, R25, 0x1, R16 ;  /* 0x0000000119197824 */ /* 0x020fce00078e0210 */
.L_x_51:
[----:B------:R-:W1:Y:S01]  /*12c0*/  LDCU UR5, c[0x0][0x3b8] ;  /* 0x00007700ff0577ac */ /* 0x000e620008000800 */
[----:B------:R-:W-:-:S04]  /*12d0*/  UIADD3 UR4, UPT, UPT, UR4, 0x1, URZ ;  /* 0x0000000104047890 */ /* 0x000fc8000fffe0ff */
[----:B-1----:R-:W-:-:S09]  /*12e0*/  UISETP.NE.AND UP0, UPT, UR4, UR5, UPT ;  /* 0x000000050400728c */ /* 0x002fd2000bf05270 */
[----:B------:R-:W-:Y:S05]  /*12f0*/  BRA.U !UP0, `(.L_x_47) ;  /* 0x0000002508b87547 */ /* 0x000fea000b800000 */
[----:B------:R-:W-:Y:S05]  /*1300*/  BRA `(.L_x_56) ;  /* 0xfffffff4009c7947 */ /* 0x000fea000383ffff */
.L_x_42:
[----:B------:R-:W-:Y:S02]  /*1310*/  IMAD.MOV.U32 R6, RZ, RZ, -0x3 ;  /* 0xfffffffdff067424 */ /* 0x000fe400078e00ff */
[----:B------:R-:W-:-:S03]  /*1320*/  VIADD R5, R9, 0xffffffff ;  /* 0xffffffff09057836 */ /* 0x000fc60000000000 */
[----:B------:R-:W-:-:S05]  /*1330*/  VIADDMNMX.U32 R3, R3, R6, 0x2, PT ;  /* 0x0000000203037446 */ /* 0x000fca0003800006 */
[----:B------:R-:W-:-:S04]  /*1340*/  IMAD.SHL.U32 R3, R3, 0x4, RZ ;  /* 0x0000000403037824 */ /* 0x000fc800078e00ff */
[----:B------:R-:W0:Y:S02]  /*1350*/  LDC R6, c[0x2][R3+0xc] ;  /* 0x0080030003067b82 */ /* 0x000e240000000800 */
[----:B0-----:R-:W-:-:S04]  /*1360*/  SHF.R.S32.HI R7, RZ, 0x1f, R6 ;  /* 0x0000001fff077819 */ /* 0x001fc80000011406 */
.L_x_127:
[----:B------:R-:W-:Y:S05]  /*1370*/  BRX R6 -0x1380                                                                                                 (*"BRANCH_TARGETS .L_x_128,.L_x_129,.L_x_47"*) ;  /* 0xffffffec06207949 */ /* 0x000fea000383ffff */
.L_x_129:
[C---:B------:R-:W-:Y:S01]  /*1380*/  LOP3.LUT R21, R9.reuse, 0x7, RZ, 0xc0, !PT ;  /* 0x0000000709157812 */ /* 0x040fe200078ec0ff */
[----:B------:R-:W-:Y:S01]  /*1390*/  IMAD.MOV.U32 R25, RZ, RZ, RZ ;  /* 0x000000ffff197224 */ /* 0x000fe200078e00ff */
[C---:B------:R-:W-:Y:S01]  /*13a0*/  LOP3.LUT R24, R9.reuse, 0x3, RZ, 0xc0, !PT ;  /* 0x0000000309187812 */ /* 0x040fe200078ec0ff */
[----:B------:R-:W-:Y:S01]  /*13b0*/  UMOV UR4, URZ ;  /* 0x000000ff00047c82 */ /* 0x000fe20008000000 */
[----:B------:R-:W-:Y:S01]  /*13c0*/  LOP3.LUT R20, R9, 0x7ffffff8, RZ, 0xc0, !PT ;  /* 0x7ffffff809147812 */ /* 0x000fe200078ec0ff */
[----:B------:R-:W-:-:S05]  /*13d0*/  VIADD R3, R21, 0xffffffff ;  /* 0xffffffff15037836 */ /* 0x000fca0000000000 */
[----:B------:R-:W-:-:S13]  /*13e0*/  ISETP.GE.U32.AND P0, PT, R3, 0x3, PT ;  /* 0x000000030300780c */ /* 0x000fda0003f06070 */
.L_x_61:
[----:B------:R-:W0:Y:S01]  /*13f0*/  LDC R7, c[0x0][0x390] ;  /* 0x0000e400ff077b82 */ /* 0x000e220000000800 */
[----:B------:R-:W-:Y:S01]  /*1400*/  VIADD R3, R2, UR4 ;  /* 0x0000000402037c36 */ /* 0x000fe20008000000 */
[----:B------:R-:W1:Y:S01]  /*1410*/  LDCU UR5, c[0x0][0x388] ;  /* 0x00007100ff0577ac */ /* 0x000e620008000800 */
[----:B------:R-:W-:-:S03]  /*1420*/  ISETP.GE.U32.AND P2, PT, R5, 0x7, PT ;  /* 0x000000070500780c */ /* 0x000fc60003f46070 */
        /* <DEDUP_REMOVED lines=12> */
[----:B------:R-:W-:Y:S01]  /*14f0*/  IMAD.MOV.U32 R3, RZ, RZ, RZ ;  /* 0x000000ffff037224 */ /* 0x000fe200078e00ff */
[----:B------:R-:W-:Y:S07]  /*1500*/  @!P2 BRA `(.L_x_57) ;  /* 0x000000040028a947 */ /* 0x000fee0003800000 */
[----:B------:R-:W0:Y:S01]  /*1510*/  LDC R3, c[0x0][0x38c] ;  /* 0x0000e300ff037b82 */ /* 0x000e220000000800 */
[----:B------:R-:W-:-:S05]  /*1520*/  UMOV UR5, URZ ;  /* 0x000000ff00057c82 */ /* 0x000fca0008000000 */
.L_x_58:
[----:B------:R-:W-:-:S04]  /*1530*/  VIADD R9, R4, UR5 ;  /* 0x0000000504097c36 */ /* 0x000fc80008000000 */
[C---:B------:R-:W-:Y:S01]  /*1540*/  VIADD R22, R9.reuse, 0x1 ;  /* 0x0000000109167836 */ /* 0x040fe20000000000 */
[C---:B------:R-:W-:Y:S01]  /*1550*/  IADD3 R8, PT, PT, R9.reuse, 0x5, RZ ;  /* 0x0000000509087810 */ /* 0x040fe20007ffe0ff */
[C---:B------:R-:W-:Y:S01]  /*1560*/  VIADD R10, R9.reuse, 0x2 ;  /* 0x00000002090a7836 */ /* 0x040fe20000000000 */
[----:B------:R-:W-:Y:S01]  /*1570*/  SHF.R.S32.HI R18, RZ, 0x1f, R9 ;  /* 0x0000001fff127819 */ /* 0x000fe20000011409 */
[C---:B------:R-:W-:Y:S01]  /*1580*/  VIADD R14, R9.reuse, 0x3 ;  /* 0x00000003090e7836 */ /* 0x040fe20000000000 */
[----:B------:R-:W-:Y:S01]  /*1590*/  SHF.R.S32.HI R11, RZ, 0x1f, R22 ;  /* 0x0000001fff0b7819 */ /* 0x000fe20000011416 */
[C---:B------:R-:W-:Y:S01]  /*15a0*/  VIADD R27, R9.reuse, 0x6 ;  /* 0x00000006091b7836 */ /* 0x040fe20000000000 */
[----:B------:R-:W-:Y:S01]  /*15b0*/  SHF.R.S32.HI R15, RZ, 0x1f, R10 ;  /* 0x0000001fff0f7819 */ /* 0x000fe2000001140a */
[----:B------:R-:W-:Y:S01]  /*15c0*/  VIADD R16, R9, 0x4 ;  /* 0x0000000409107836 */ /* 0x000fe20000000000 */
[----:B------:R-:W-:Y:S02]  /*15d0*/  LOP3.LUT R22, R11, R22, RZ, 0x3c, !PT ;  /* 0x000000160b167212 */ /* 0x000fe400078e3cff */
[----:B------:R-:W-:-:S02]  /*15e0*/  LOP3.LUT R10, R15, R10, RZ, 0x3c, !PT ;  /* 0x0000000a0f0a7212 */ /* 0x000fc400078e3cff */
[----:B0-----:R-:W-:Y:S02]  /*15f0*/  ISETP.GE.AND P4, PT, R22, R3, PT ;  /* 0x000000031600720c */ /* 0x001fe40003f86270 */
[----:B------:R-:W-:Y:S02]  /*1600*/  SHF.R.S32.HI R17, RZ, 0x1f, R14 ;  /* 0x0000001fff117819 */ /* 0x000fe4000001140e */
[----:B------:R-:W-:Y:S02]  /*1610*/  SHF.R.S32.HI R15, RZ, 0x1f, R8 ;  /* 0x0000001fff0f7819 */ /* 0x000fe40000011408 */
[----:B------:R-:W-:Y:S02]  /*1620*/  LOP3.LUT R18, R18, R9, RZ, 0x3c, !PT ;  /* 0x0000000912127212 */ /* 0x000fe400078e3cff */
[----:B------:R-:W-:Y:S02]  /*1630*/  LOP3.LUT R14, R17, R14, RZ, 0x3c, !PT ;  /* 0x0000000e110e7212 */ /* 0x000fe400078e3cff */
[----:B------:R-:W-:Y:S01]  /*1640*/  LOP3.LUT R8, R15, R8, RZ, 0x3c, !PT ;  /* 0x000000080f087212 */ /* 0x000fe200078e3cff */
[----:B------:R-:W-:Y:S01]  /*1650*/  VIADD R15, R9, 0x7 ;  /* 0x00000007090f7836 */ /* 0x000fe20000000000 */
[----:B------:R-:W-:-:S02]  /*1660*/  LOP3.LUT R26, RZ, R22, RZ, 0x33, !PT ;  /* 0x00000016ff1a7212 */ /* 0x000fc400078e33ff */
[-C--:B------:R-:W-:Y:S02]  /*1670*/  ISETP.GE.AND P1, PT, R18, R3.reuse, PT ;  /* 0x000000031200720c */ /* 0x080fe40003f26270 */
[----:B------:R-:W-:Y:S01]  /*1680*/  SHF.R.S32.HI R28, RZ, 0x1f, R27 ;  /* 0x0000001fff1c7819 */ /* 0x000fe2000001141b */
[----:B------:R-:W-:Y:S01]  /*1690*/  @P4 IMAD R22, R3, 0x2, R26 ;  /* 0x0000000203164824 */ /* 0x000fe200078e021a */
[-C--:B------:R-:W-:Y:S02]  /*16a0*/  ISETP.GE.AND P2, PT, R10, R3.reuse, PT ;  /* 0x000000030a00720c */ /* 0x080fe40003f46270 */
[----:B------:R-:W-:Y:S01]  /*16b0*/  SHF.R.S32.HI R11, RZ, 0x1f, R16 ;  /* 0x0000001fff0b7819 */ /* 0x000fe20000011410 */
[----:B------:R-:W-:Y:S01]  /*16c0*/  IMAD.WIDE R22, R22, 0x2, R6 ;  /* 0x0000000216167825 */ /* 0x000fe200078e0206 */
[----:B------:R-:W-:Y:S02]  /*16d0*/  ISETP.GE.AND P3, PT, R14, R3, PT ;  /* 0x000000030e00720c */ /* 0x000fe40003f66270 */
[----:B------:R-:W-:-:S02]  /*16e0*/  LOP3.LUT R27, R28, R27, RZ, 0x3c, !PT ;  /* 0x0000001b1c1b7212 */ /* 0x000fc400078e3cff */
[----:B------:R-:W-:Y:S01]  /*16f0*/  SHF.R.S32.HI R26, RZ, 0x1f, R15 ;  /* 0x0000001fff1a7819 */ /* 0x000fe2000001140f */
[----:B------:R-:W2:Y:S01]  /*1700*/  LDG.E.S16 R22, desc[UR6][R22.64] ;  /* 0x0000000616167981 */ /* 0x000ea2000c1e1700 */
[----:B------:R-:W-:Y:S02]  /*1710*/  LOP3.LUT R16, R11, R16, RZ, 0x3c, !PT ;  /* 0x000000100b107212 */ /* 0x000fe400078e3cff */
[----:B------:R-:W-:Y:S02]  /*1720*/  LOP3.LUT R28, RZ, R18, RZ, 0x33, !PT ;  /* 0x00000012ff1c7212 */ /* 0x000fe400078e33ff */
[-C--:B------:R-:W-:Y:S02]  /*1730*/  ISETP.GE.AND P5, PT, R8, R3.reuse, PT ;  /* 0x000000030800720c */ /* 0x080fe40003fa6270 */
[----:B------:R-:W-:Y:S01]  /*1740*/  LOP3.LUT R9, RZ, R10, RZ, 0x33, !PT ;  /* 0x0000000aff097212 */ /* 0x000fe200078e33ff */
[----:B------:R-:W-:Y:S01]  /*1750*/  @P1 IMAD R18, R3, 0x2, R28 ;  /* 0x0000000203121824 */ /* 0x000fe200078e021c */
[----:B------:R-:W-:-:S02]  /*1760*/  ISETP.GE.AND P4, PT, R27, R3, PT ;  /* 0x000000031b00720c */ /* 0x000fc40003f86270 */
[----:B------:R-:W-:Y:S01]  /*1770*/  LOP3.LUT R26, R26, R15, RZ, 0x3c, !PT ;  /* 0x0000000f1a1a7212 */ /* 0x000fe200078e3cff */
[C---:B------:R-:W-:Y:S01]  /*1780*/  @P2 IMAD R10, R3.reuse, 0x2, R9 ;  /* 0x00000002030a2824 */ /* 0x040fe200078e0209 */
[-C--:B------:R-:W-:Y:S01]  /*1790*/  ISETP.GE.AND P6, PT, R16, R3.reuse, PT ;  /* 0x000000031000720c */ /* 0x080fe20003fc6270 */
[----:B------:R-:W-:Y:S01]  /*17a0*/  IMAD.WIDE R18, R18, 0x2, R6 ;  /* 0x0000000212127825 */ /* 0x000fe200078e0206 */
[----:B------:R-:W-:Y:S02]  /*17b0*/  LOP3.LUT R11, RZ, R14, RZ, 0x33, !PT ;  /* 0x0000000eff0b7212 */ /* 0x000fe400078e33ff */
[----:B------:R-:W-:Y:S02]  /*17c0*/  ISETP.GE.AND P1, PT, R26, R3, PT ;  /* 0x000000031a00720c */ /* 0x000fe40003f26270 */
[----:B------:R-:W-:Y:S01]  /*17d0*/  LOP3.LUT R9, RZ, R8, RZ, 0x33, !PT ;  /* 0x00000008ff097212 */ /* 0x000fe200078e33ff */
[----:B------:R-:W-:Y:S01]  /*17e0*/  @P3 IMAD R14, R3, 0x2, R11 ;  /* 0x00000002030e3824 */ /* 0x000fe200078e020b */
[----:B------:R-:W-:-:S02]  /*17f0*/  LOP3.LUT R11, RZ, R27, RZ, 0x33, !PT ;  /* 0x0000001bff0b7212 */ /* 0x000fc400078e33ff */
[----:B------:R-:W-:Y:S01]  /*1800*/  LOP3.LUT R28, RZ, R16, RZ, 0x33, !PT ;  /* 0x00000010ff1c7212 */ /* 0x000fe200078e33ff */
[C---:B------:R-:W-:Y:S01]  /*1810*/  @P5 IMAD R8, R3.reuse, 0x2, R9 ;  /* 0x0000000203085824 */ /* 0x040fe200078e0209 */
[----:B------:R-:W-:Y:S01]  /*1820*/  LOP3.LUT R9, RZ, R26, RZ, 0x33, !PT ;  /* 0x0000001aff097212 */ /* 0x000fe200078e33ff */
[C---:B------:R-:W-:Y:S02]  /*1830*/  @P4 IMAD R27, R3.reuse, 0x2, R11 ;  /* 0x00000002031b4824 */ /* 0x040fe400078e020b */
[----:B------:R-:W-:Y:S02]  /*1840*/  @P6 IMAD R16, R3, 0x2, R28 ;  /* 0x0000000203106824 */ /* 0x000fe400078e021c */
[--C-:B------:R-:W-:Y:S01]  /*1850*/  IMAD.WIDE R10, R10, 0x2, R6.reuse ;  /* 0x000000020a0a7825 */ /* 0x100fe200078e0206 */
[----:B------:R0:W2:Y:S03]  /*1860*/  LDG.E.S16 R28, desc[UR6][R18.64] ;  /* 0x00000006121c7981 */ /* 0x0000a6000c1e1700 */
[----:B------:R-:W-:-:S02]  /*1870*/  IMAD.WIDE R14, R14, 0x2, R6 ;  /* 0x000000020e0e7825 */ /* 0x000fc400078e0206 */
[----:B------:R-:W3:Y:S02]  /*1880*/  LDG.E.S16 R10, desc[UR6][R10.64] ;  /* 0x000000060a0a7981 */ /* 0x000ee4000c1e1700 */
[----:B------:R-:W-:Y:S02]  /*1890*/  @P1 IMAD R26, R3, 0x2, R9 ;  /* 0x00000002031a1824 */ /* 0x000fe400078e0209 */
[--C-:B------:R-:W-:Y:S01]  /*18a0*/  IMAD.WIDE R16, R16, 0x2, R6.reuse ;  /* 0x0000000210107825 */ /* 0x100fe200078e0206 */
[----:B------:R-:W3:Y:S03]  /*18b0*/  LDG.E.S16 R15, desc[UR6][R14.64] ;  /* 0x000000060e0f7981 */ /* 0x000ee6000c1e1700 */
[--C-:B------:R-:W-:Y:S02]  /*18c0*/  IMAD.WIDE R8, R8, 0x2, R6.reuse ;  /* 0x0000000208087825 */ /* 0x100fe400078e0206 */
[----:B------:R-:W4:Y:S02]  /*18d0*/  LDG.E.S16 R16, desc[UR6][R16.64] ;  /* 0x0000000610107981 */ /* 0x000f24000c1e1700 */
[----:B0-----:R-:W-:-:S02]  /*18e0*/  IMAD.WIDE R18, R27, 0x2, R6 ;  /* 0x000000021b127825 */ /* 0x001fc400078e0206 */
[----:B------:R-:W4:Y:S02]  /*18f0*/  LDG.E.S16 R8, desc[UR6][R8.64] ;  /* 0x0000000608087981 */ /* 0x000f24000c1e1700 */
[----:B------:R-:W-:Y:S02]  /*1900*/  IMAD.WIDE R26, R26, 0x2, R6 ;  /* 0x000000021a1a7825 */ /* 0x000fe400078e0206 */
        /* <DEDUP_REMOVED lines=10> */
.L_x_57:
[----:B------:R-:W-:-:S13]  /*19b0*/  ISETP.NE.AND P1, PT, R21, RZ, PT ;  /* 0x000000ff1500720c */ /* 0x000fda0003f25270 */
[----:B------:R-:W-:Y:S05]  /*19c0*/  @!P1 BRA `(.L_x_59) ;  /* 0x0000000400349947 */ /* 0x000fea0003800000 */
[----:B------:R-:W-:Y:S01]  /*19d0*/  ISETP.NE.AND P5, PT, R24, RZ, PT ;  /* 0x000000ff1800720c */ /* 0x000fe20003fa5270 */
[----:B------:R-:W-:-:S12]  /*19e0*/  @!P0 BRA `(.L_x_60) ;  /* 0x0000000000908947 */ /* 0x000fd80003800000 */
[----:B------:R-:W0:Y:S01]  /*19f0*/  LDC R8, c[0x0][0x38c] ;  /* 0x0000e300ff087b82 */ /* 0x000e220000000800 */
[----:B------:R-:W-:-:S04]  /*1a00*/  IMAD.IADD R9, R4, 0x1, R3 ;  /* 0x0000000104097824 */ /* 0x000fc800078e0203 */
[C---:B------:R-:W-:Y:S01]  /*1a10*/  VIADD R11, R9.reuse, 0x1 ;  /* 0x00000001090b7836 */ /* 0x040fe20000000000 */
[----:B------:R-:W-:Y:S01]  /*1a20*/  SHF.R.S32.HI R10, RZ, 0x1f, R9 ;  /* 0x0000001fff0a7819 */ /* 0x000fe20000011409 */
[C---:B------:R-:W-:Y:S02]  /*1a30*/  VIADD R16, R9.reuse, 0x2 ;  /* 0x0000000209107836 */ /* 0x040fe40000000000 */
[----:B------:R-:W-:Y:S01]  /*1a40*/  VIADD R17, R9, 0x3 ;  /* 0x0000000309117836 */ /* 0x000fe20000000000 */
[----:B------:R-:W-:Y:S02]  /*1a50*/  SHF.R.S32.HI R14, RZ, 0x1f, R11 ;  /* 0x0000001fff0e7819 */ /* 0x000fe4000001140b */
[----:B------:R-:W-:Y:S02]  /*1a60*/  LOP3.LUT R9, R10, R9, RZ, 0x3c, !PT ;  /* 0x000000090a097212 */ /* 0x000fe400078e3cff */
[----:B------:R-:W-:Y:S02]  /*1a70*/  LOP3.LUT R15, R14, R11, RZ, 0x3c, !PT ;  /* 0x0000000b0e0f7212 */ /* 0x000fe400078e3cff */
[----:B------:R-:W-:-:S02]  /*1a80*/  SHF.R.S32.HI R11, RZ, 0x1f, R16 ;  /* 0x0000001fff0b7819 */ /* 0x000fc40000011410 */
[----:B------:R-:W-:Y:S02]  /*1a90*/  SHF.R.S32.HI R10, RZ, 0x1f, R17 ;  /* 0x0000001fff0a7819 */ /* 0x000fe40000011411 */
[----:B------:R-:W-:Y:S02]  /*1aa0*/  LOP3.LUT R19, R11, R16, RZ, 0x3c, !PT ;  /* 0x000000100b137212 */ /* 0x000fe400078e3cff */
[----:B------:R-:W-:Y:S02]  /*1ab0*/  LOP3.LUT R23, R10, R17, RZ, 0x3c, !PT ;  /* 0x000000110a177212 */ /* 0x000fe400078e3cff */
[-C--:B0-----:R-:W-:Y:S02]  /*1ac0*/  ISETP.GE.AND P1, PT, R9, R8.reuse, PT ;  /* 0x000000080900720c */ /* 0x081fe40003f26270 */
[-C--:B------:R-:W-:Y:S02]  /*1ad0*/  ISETP.GE.AND P2, PT, R15, R8.reuse, PT ;  /* 0x000000080f00720c */ /* 0x080fe40003f46270 */
[----:B------:R-:W-:-:S02]  /*1ae0*/  ISETP.GE.AND P3, PT, R19, R8, PT ;  /* 0x000000081300720c */ /* 0x000fc40003f66270 */
[----:B------:R-:W-:Y:S02]  /*1af0*/  ISETP.GE.AND P4, PT, R23, R8, PT ;  /* 0x000000081700720c */ /* 0x000fe40003f86270 */
[----:B------:R-:W-:Y:S02]  /*1b00*/  LOP3.LUT R11, RZ, R9, RZ, 0x33, !PT ;  /* 0x00000009ff0b7212 */ /* 0x000fe400078e33ff */
[----:B------:R-:W-:Y:S02]  /*1b10*/  LOP3.LUT R17, RZ, R15, RZ, 0x33, !PT ;  /* 0x0000000fff117212 */ /* 0x000fe400078e33ff */
[----:B------:R-:W-:Y:S01]  /*1b20*/  LOP3.LUT R27, RZ, R23, RZ, 0x33, !PT ;  /* 0x00000017ff1b7212 */ /* 0x000fe200078e33ff */
[C---:B------:R-:W-:Y:S01]  /*1b30*/  @P1 IMAD R9, R8.reuse, 0x2, R11 ;  /* 0x0000000208091824 */ /* 0x040fe200078e020b */
[----:B------:R-:W-:Y:S01]  /*1b40*/  LOP3.LUT R11, RZ, R19, RZ, 0x33, !PT ;  /* 0x00000013ff0b7212 */ /* 0x000fe200078e33ff */
[----:B------:R-:W-:Y:S02]  /*1b50*/  @P2 IMAD R15, R8, 0x2, R17 ;  /* 0x00000002080f2824 */ /* 0x000fe400078e0211 */
[----:B------:R-:W-:-:S04]  /*1b60*/  IMAD.WIDE R16, R9, 0x2, R6 ;  /* 0x0000000209107825 */ /* 0x000fc800078e0206 */
[C---:B------:R-:W-:Y:S02]  /*1b70*/  @P3 IMAD R19, R8.reuse, 0x2, R11 ;  /* 0x0000000208133824 */ /* 0x040fe400078e020b */
[----:B------:R-:W-:Y:S01]  /*1b80*/  @P4 IMAD R23, R8, 0x2, R27 ;  /* 0x0000000208174824 */ /* 0x000fe200078e021b */
[----:B------:R-:W2:Y:S01]  /*1b90*/  LDG.E.S16 R16, desc[UR6][R16.64] ;  /* 0x0000000610107981 */ /* 0x000ea2000c1e1700 */
[----:B------:R-:W-:-:S04]  /*1ba0*/  IMAD.WIDE R8, R15, 0x2, R6 ;  /* 0x000000020f087825 */ /* 0x000fc800078e0206 */
[--C-:B------:R-:W-:Y:S02]  /*1bb0*/  IMAD.WIDE R10, R19, 0x2, R6.reuse ;  /* 0x00000002130a7825 */ /* 0x100fe400078e0206 */
[----:B------:R-:W2:Y:S02]  /*1bc0*/  LDG.E.S16 R8, desc[UR6][R8.64] ;  /* 0x0000000608087981 */ /* 0x000ea4000c1e1700 */
[----:B------:R-:W-:Y:S02]  /*1bd0*/  IMAD.WIDE R14, R23, 0x2, R6 ;  /* 0x00000002170e7825 */ /* 0x000fe400078e0206 */
[----:B------:R-:W3:Y:S04]  /*1be0*/  LDG.E.S16 R10, desc[UR6][R10.64] ;  /* 0x000000060a0a7981 */ /* 0x000ee8000c1e1700 */
[----:B------:R-:W3:Y:S01]  /*1bf0*/  LDG.E.S16 R14, desc[UR6][R14.64] ;  /* 0x000000060e0e7981 */ /* 0x000ee2000c1e1700 */
[----:B------:R-:W-:Y:S01]  /*1c00*/  VIADD R3, R3, 0x4 ;  /* 0x0000000403037836 */ /* 0x000fe20000000000 */
[----:B--2---:R-:W-:-:S04]  /*1c10*/  IADD3 R25, PT, PT, R8, R25, R16 ;  /* 0x0000001908197210 */ /* 0x004fc80007ffe010 */
[----:B---3--:R-:W-:-:S07]  /*1c20*/  IADD3 R25, PT, PT, R14, R25, R10 ;  /* 0x000000190e197210 */ /* 0x008fce0007ffe00a */
.L_x_60:
[----:B------:R-:W-:Y:S05]  /*1c30*/  @!P5 BRA `(.L_x_59) ;  /* 0x000000000098d947 */ /* 0x000fea0003800000 */
[----:B------:R-:W0:Y:S01]  /*1c40*/  LDC R8, c[0x0][0x3b4] ;  /* 0x0000ed00ff087b82 */ /* 0x000e220000000800 */
[----:B------:R-:W-:Y:S02]  /*1c50*/  ISETP.NE.AND P2, PT, R24, 0x1, PT ;  /* 0x000000011800780c */ /* 0x000fe40003f45270 */
[----:B------:R-:W-:-:S11]  /*1c60*/  PLOP3.LUT P3, PT, PT, PT, PT, 0x8, 0x80 ;  /* 0x000000000080781c */ /* 0x000fd60003f6e170 */
[----:B------:R-:W1:Y:S01]  /*1c70*/  @P2 LDC R10, c[0x0][0x38c] ;  /* 0x0000e300ff0a2b82 */ /* 0x000e620000000800 */
[----:B0-----:R-:W-:Y:S01]  /*1c80*/  LOP3.LUT P1, RZ, R8, 0x1, RZ, 0xc0, !PT ;  /* 0x0000000108ff7812 */ /* 0x001fe2000782c0ff */
[----:B------:R-:W-:Y:S02]  /*1c90*/  @P2 IMAD.IADD R8, R4, 0x1, R3 ;  /* 0x0000000104082824 */ /* 0x000fe400078e0203 */
[----:B------:R-:W-:Y:S02]  /*1ca0*/  @P2 VIADD R3, R3, 0x2 ;  /* 0x0000000203032836 */ /* 0x000fe40000000000 */
[----:B------:R-:W-:Y:S01]  /*1cb0*/  @P2 VIADD R11, R8, 0x1 ;  /* 0x00000001080b2836 */ /* 0x000fe20000000000 */
[----:B------:R-:W-:-:S04]  /*1cc0*/  @P2 SHF.R.S32.HI R9, RZ, 0x1f, R8 ;  /* 0x0000001fff092819 */ /* 0x000fc80000011408 */
[----:B------:R-:W-:Y:S02]  /*1cd0*/  @P2 SHF.R.S32.HI R14, RZ, 0x1f, R11 ;  /* 0x0000001fff0e2819 */ /* 0x000fe4000001140b */
[----:B------:R-:W-:Y:S01]  /*1ce0*/  @P2 LOP3.LUT R9, R9, R8, RZ, 0x3c, !PT ;  /* 0x0000000809092212 */ /* 0x000fe200078e3cff */
[----:B------:R-:W0:Y:S01]  /*1cf0*/  @P1 LDC R16, c[0x0][0x38c] ;  /* 0x0000e300ff101b82 */ /* 0x000e220000000800 */
[----:B------:R-:W-:Y:S01]  /*1d00*/  @P1 IMAD.IADD R3, R4, 0x1, R3 ;  /* 0x0000000104031824 */ /* 0x000fe200078e0203 */
[----:B------:R-:W-:Y:S02]  /*1d10*/  @P2 LOP3.LUT R15, R14, R11, RZ, 0x3c, !PT ;  /* 0x0000000b0e0f2212 */ /* 0x000fe400078e3cff */
[-C--:B-1----:R-:W-:Y:S02]  /*1d20*/  @P2 ISETP.GE.AND P5, PT, R9, R10.reuse, PT ;  /* 0x0000000a0900220c */ /* 0x082fe40003fa6270 */
[----:B------:R-:W-:Y:S02]  /*1d30*/  @P1 SHF.R.S32.HI R8, RZ, 0x1f, R3 ;  /* 0x0000001fff081819 */ /* 0x000fe40000011403 */
[----:B------:R-:W-:-:S02]  /*1d40*/  @P2 ISETP.GE.AND P4, PT, R15, R10, PT ;  /* 0x0000000a0f00220c */ /* 0x000fc40003f86270 */
[----:B------:R-:W-:Y:S02]  /*1d50*/  @P1 LOP3.LUT R3, R8, R3, RZ, 0x3c, !PT ;  /* 0x0000000308031212 */ /* 0x000fe400078e3cff */
[----:B------:R-:W-:Y:S02]  /*1d60*/  @P2 PLOP3.LUT P3, PT, P5, PT, PT, 0x80, 0x8 ;  /* 0x000000000008281c */ /* 0x000fe40002f6f070 */
[----:B------:R-:W-:Y:S02]  /*1d70*/  PLOP3.LUT P5, PT, PT, PT, PT, 0x8, 0x80 ;  /* 0x000000000080781c */ /* 0x000fe40003fae170 */
[----:B------:R-:W-:Y:S02]  /*1d80*/  @P2 PLOP3.LUT P5, PT, P4, PT, PT, 0x80, 0x8 ;  /* 0x000000000008281c */ /* 0x000fe400027af070 */
[----:B------:R-:W-:Y:S02]  /*1d90*/  PLOP3.LUT P4, PT, PT, PT, PT, 0x8, 0x80 ;  /* 0x000000000080781c */ /* 0x000fe40003f8e170 */
[----:B------:R-:W-:-:S02]  /*1da0*/  @P2 LOP3.LUT R11, RZ, R9, RZ, 0x33, !PT ;  /* 0x00000009ff0b2212 */ /* 0x000fc400078e33ff */
[----:B------:R-:W-:Y:S02]  /*1db0*/  @P2 LOP3.LUT R17, RZ, R15, RZ, 0x33, !PT ;  /* 0x0000000fff112212 */ /* 0x000fe400078e33ff */
[----:B0-----:R-:W-:Y:S01]  /*1dc0*/  @P1 ISETP.GE.AND P6, PT, R3, R16, PT ;  /* 0x000000100300120c */ /* 0x001fe20003fc6270 */
[C---:B------:R-:W-:Y:S01]  /*1dd0*/  @P3 IMAD R9, R10.reuse, 0x2, R11 ;  /* 0x000000020a093824 */ /* 0x040fe200078e020b */
[----:B------:R-:W-:Y:S02]  /*1de0*/  @P1 LOP3.LUT R8, RZ, R3, RZ, 0x33, !PT ;  /* 0x00000003ff081212 */ /* 0x000fe400078e33ff */
[----:B------:R-:W-:Y:S01]  /*1df0*/  @P1 PLOP3.LUT P4, PT, P6, PT, PT, 0x80, 0x8 ;  /* 0x000000000008181c */ /* 0x000fe2000378f070 */
[----:B------:R-:W-:Y:S02]  /*1e00*/  @P5 IMAD R15, R10, 0x2, R17 ;  /* 0x000000020a0f5824 */ /* 0x000fe400078e0211 */
[----:B------:R-:W-:-:S06]  /*1e10*/  @P2 IMAD.WIDE R10, R9, 0x2, R6 ;  /* 0x00000002090a2825 */ /* 0x000fcc00078e0206 */
[----:B------:R-:W2:Y:S04]  /*1e20*/  @P2 LDG.E.S16 R10, desc[UR6][R10.64] ;  /* 0x000000060a0a2981 */ /* 0x000ea8000c1e1700 */
[----:B------:R-:W-:Y:S02]  /*1e30*/  @P4 IMAD R3, R16, 0x2, R8 ;  /* 0x0000000210034824 */ /* 0x000fe400078e0208 */
[----:B------:R-:W-:-:S04]  /*1e40*/  @P2 IMAD.WIDE R8, R15, 0x2, R6 ;  /* 0x000000020f082825 */ /* 0x000fc800078e0206 */
[----:B------:R-:W-:Y:S02]  /*1e50*/  @P1 IMAD.WIDE R6, R3, 0x2, R6 ;  /* 0x0000000203061825 */ /* 0x000fe400078e0206 */
[----:B------:R-:W2:Y:S04]  /*1e60*/  @P2 LDG.E.S16 R8, desc[UR6][R8.64] ;  /* 0x0000000608082981 */ /* 0x000ea8000c1e1700 */
[----:B------:R-:W3:Y:S01]  /*1e70*/  @P1 LDG.E.S16 R6, desc[UR6][R6.64] ;  /* 0x0000000606061981 */ /* 0x000ee2000c1e1700 */
[----:B--2---:R-:W-:-:S05]  /*1e80*/  @P2 IADD3 R25, PT, PT, R8, R25, R10 ;  /* 0x0000001908192210 */ /* 0x004fca0007ffe00a */
[----:B---3--:R-:W-:-:S07]  /*1e90*/  @P1 IMAD.IADD R25, R25, 0x1, R6 ;  /* 0x0000000119191824 */ /* 0x008fce00078e0206 */
.L_x_59:
[----:B------:R-:W-:Y:S05]  /*1ea0*/  BRA.U UP0, `(.L_x_61) ;  /* 0xfffffff500507547 */ /* 0x000fea000b83ffff */
[----:B------:R-:W-:Y:S05]  /*1eb0*/  BRA `(.L_x_47) ;  /* 0x0000001800c87947 */ /* 0x000fea0003800000 */
.L_x_128:
[----:B------:R-:W0:Y:S01]  /*1ec0*/  LDCU UR5, c[0x0][0x38c] ;  /* 0x00007180ff0577ac */ /* 0x000e220008000800 */
[----:B------:R-:W-:Y:S01]  /*1ed0*/  LOP3.LUT R3, R9, 0x7, RZ, 0xc0, !PT ;  /* 0x0000000709037812 */ /* 0x000fe200078ec0ff */
[----:B------:R-:W-:Y:S01]  /*1ee0*/  IMAD.MOV.U32 R25, RZ, RZ, RZ ;  /* 0x000000ffff197224 */ /* 0x000fe200078e00ff */
[----:B------:R-:W-:Y:S01]  /*1ef0*/  ISETP.GE.U32.AND P0, PT, R5, 0x7, PT ;  /* 0x000000070500780c */ /* 0x000fe20003f06070 */
[----:B------:R-:W1:Y:S01]  /*1f00*/  LDCU UR4, c[0x0][0x390] ;  /* 0x00007200ff0477ac */ /* 0x000e620008000800 */
[----:B------:R-:W-:Y:S02]  /*1f10*/  IADD3 R6, PT, PT, R3, -0x1, RZ ;  /* 0xffffffff03067810 */ /* 0x000fe40007ffe0ff */
[C---:B------:R-:W-:Y:S02]  /*1f20*/  LOP3.LUT R5, R9.reuse, 0x3, RZ, 0xc0, !PT ;  /* 0x0000000309057812 */ /* 0x040fe400078ec0ff */
[----:B------:R-:W-:Y:S02]  /*1f30*/  ISETP.GE.U32.AND P1, PT, R6, 0x3, PT ;  /* 0x000000030600780c */ /* 0x000fe40003f26070 */
[----:B------:R-:W-:Y:S01]  /*1f40*/  LOP3.LUT R6, R9, 0x7ffffff8, RZ, 0xc0, !PT ;  /* 0x7ffffff809067812 */ /* 0x000fe200078ec0ff */
[----:B0-----:R-:W-:-:S02]  /*1f50*/  VIADD R7, R4, UR5 ;  /* 0x0000000504077c36 */ /* 0x001fc40008000000 */
[----:B-1----:R-:W-:Y:S01]  /*1f60*/  VIADD R2, R2, UR4 ;  /* 0x0000000402027c36 */ /* 0x002fe20008000000 */
[----:B------:R-:W-:-:S07]  /*1f70*/  UMOV UR4, URZ ;  /* 0x000000ff00047c82 */ /* 0x000fce0008000000 */
.L_x_67:
[----:B------:R-:W0:Y:S01]  /*1f80*/  LDCU UR5, c[0x0][0x3b8] ;  /* 0x00007700ff0577ac */ /* 0x000e220008000800 */
[----:B------:R-:W-:Y:S02]  /*1f90*/  VIADD R8, R2, UR4 ;  /* 0x0000000402087c36 */ /* 0x000fe40008000000 */
[----:B------:R-:W-:Y:S01]  /*1fa0*/  IMAD.MOV.U32 R4, RZ, RZ, RZ ;  /* 0x000000ffff047224 */ /* 0x000fe200078e00ff */
[----:B------:R-:W-:-:S04]  /*1fb0*/  UIADD3 UR4, UPT, UPT, UR4, 0x1, URZ ;  /* 0x0000000104047890 */ /* 0x000fc8000fffe0ff */
[----:B0-----:R-:W-:Y:S01]  /*1fc0*/  UISETP.NE.AND UP0, UPT, UR4, UR5, UPT ;  /* 0x000000050400728c */ /* 0x001fe2000bf05270 */
[----:B------:R-:W-:Y:S10]  /*1fd0*/  @!P0 BRA `(.L_x_62) ;  /* 0x0000000800c08947 */ /* 0x000ff40003800000 */
[----:B------:R-:W0:Y:S01]  /*1fe0*/  LDC R16, c[0x0][0x390] ;  /* 0x0000e400ff107b82 */ /* 0x000e220000000800 */
[----:B------:R-:W-:Y:S01]  /*1ff0*/  IABS R18, R8 ;  /* 0x0000000800127213 */ /* 0x000fe20000000000 */
[----:B------:R-:W-:Y:S01]  /*2000*/  UMOV UR5, URZ ;  /* 0x000000ff00057c82 */ /* 0x000fe20008000000 */
[----:B------:R-:W-:-:S05]  /*2010*/  ISETP.GE.AND P4, PT, R8, RZ, PT ;  /* 0x000000ff0800720c */ /* 0x000fca0003f86270 */
        /* <DEDUP_REMOVED lines=9> */
[----:B------:R-:W-:-:S04]  /*20b0*/  IMAD R17, R17, R4, RZ ;  /* 0x0000000411117224 */ /* 0x000fc800078e02ff */
[----:B------:R-:W-:-:S04]  /*20c0*/  IMAD.HI.U32 R11, R11, R17, R10 ;  /* 0x000000110b0b7227 */ /* 0x000fc800078e000a */
[----:B------:R-:W-:Y:S02]  /*20d0*/  IMAD.MOV.U32 R17, RZ, RZ, R18 ;  /* 0x000000ffff117224 */ /* 0x000fe400078e0012 */
[----:B------:R-:W0:Y:S02]  /*20e0*/  I2F.RP R18, R9 ;  /* 0x0000000900127306 */ /* 0x000e240000209400 */
[----:B------:R-:W-:-:S04]  /*20f0*/  IMAD.HI.U32 R11, R11, R17, RZ ;  /* 0x000000110b0b7227 */ /* 0x000fc800078e00ff */
[----:B------:R-:W-:-:S04]  /*2100*/  IMAD.MOV R11, RZ, RZ, -R11 ;  /* 0x000000ffff0b7224 */ /* 0x000fc800078e0a0b */
[C---:B------:R-:W-:Y:S02]  /*2110*/  IMAD R17, R4.reuse, R11, R17 ;  /* 0x0000000b04117224 */ /* 0x040fe400078e0211 */
[----:B------:R-:W1:Y:S03]  /*2120*/  LDC.64 R10, c[0x0][0x380] ;  /* 0x0000e000ff0a7b82 */ /* 0x000e660000000a00 */
[----:B------:R-:W-:Y:S01]  /*2130*/  ISETP.GT.U32.AND P2, PT, R4, R17, PT ;  /* 0x000000110400720c */ /* 0x000fe20003f44070 */
[----:B0-----:R-:W0:-:S12]  /*2140*/  MUFU.RCP R18, R18 ;  /* 0x0000001200127308 */ /* 0x001e180000001000 */
[----:B------:R-:W-:Y:S01]  /*2150*/  @!P2 IMAD.IADD R17, R17, 0x1, -R4 ;  /* 0x000000011111a824 */ /* 0x000fe200078e0a04 */
[----:B------:R-:W-:-:S04]  /*2160*/  ISETP.NE.AND P2, PT, R16, RZ, PT ;  /* 0x000000ff1000720c */ /* 0x000fc80003f45270 */
[----:B------:R-:W-:Y:S01]  /*2170*/  ISETP.GT.U32.AND P3, PT, R4, R17, PT ;  /* 0x000000110400720c */ /* 0x000fe20003f64070 */
[----:B0-----:R-:W-:Y:S02]  /*2180*/  VIADD R15, R18, 0xffffffe ;  /* 0x0ffffffe120f7836 */ /* 0x001fe40000000000 */
[----:B------:R-:W0:Y:S04]  /*2190*/  LDC R18, c[0x0][0x38c] ;  /* 0x0000e300ff127b82 */ /* 0x000e280000000800 */
[----:B------:R-:W2:Y:S06]  /*21a0*/  F2I.FTZ.U32.TRUNC.NTZ R15, R15 ;  /* 0x0000000f000f7305 */ /* 0x000eac000021f000 */
[----:B------:R-:W-:-:S05]  /*21b0*/  @!P3 IADD3 R17, PT, PT, R17, -R4, RZ ;  /* 0x800000041111b210 */ /* 0x000fca0007ffe0ff */
[----:B------:R-:W-:Y:S01]  /*21c0*/  @!P4 IMAD.MOV R17, RZ, RZ, -R17 ;  /* 0x000000ffff11c224 */ /* 0x000fe200078e0a11 */
[----:B------:R-:W-:Y:S01]  /*21d0*/  @!P2 LOP3.LUT R17, RZ, R16, RZ, 0x33, !PT ;  /* 0x00000010ff11a212 */ /* 0x000fe200078e33ff */
[----:B--2---:R-:W-:-:S04]  /*21e0*/  IMAD.MOV R4, RZ, RZ, -R15 ;  /* 0x000000ffff047224 */ /* 0x004fc800078e0a0f */
[----:B------:R-:W-:Y:S02]  /*21f0*/  IMAD R17, R17, R14, RZ ;  /* 0x0000000e11117224 */ /* 0x000fe400078e02ff */
[----:B------:R-:W-:Y:S02]  /*2200*/  IMAD R19, R4, R9, RZ ;  /* 0x0000000904137224 */ /* 0x000fe400078e02ff */
[----:B------:R-:W-:Y:S01]  /*2210*/  IMAD.MOV.U32 R14, RZ, RZ, RZ ;  /* 0x000000ffff0e7224 */ /* 0x000fe200078e00ff */
[----:B-1----:R-:W-:-:S03]  /*2220*/  IADD3 R10, P2, PT, R17, R10, RZ ;  /* 0x0000000a110a7210 */ /* 0x002fc60007f5e0ff */
[----:B------:R-:W-:Y:S01]  /*2230*/  IMAD.HI.U32 R4, R15, R19, R14 ;  /* 0x000000130f047227 */ /* 0x000fe200078e000e */
[----:B------:R-:W-:-:S09]  /*2240*/  LEA.HI.X.SX32 R11, R17, R11, 0x1, P2 ;  /* 0x0000000b110b7211 */ /* 0x000fd200010f0eff */
.L_x_63:
[-C--:B0-----:R-:W-:Y:S01]  /*2250*/  IABS R26, R18.reuse ;  /* 0x00000012001a7213 */ /* 0x081fe20000000000 */
[----:B------:R-:W-:Y:S01]  /*2260*/  VIADD R27, R7, UR5 ;  /* 0x00000005071b7c36 */ /* 0x000fe20008000000 */
[----:B------:R-:W-:Y:S02]  /*2270*/  LOP3.LUT R28, RZ, R18, RZ, 0x33, !PT ;  /* 0x00000012ff1c7212 */ /* 0x000fe400078e33ff */
[----:B------:R-:W0:Y:S01]  /*2280*/  I2F.RP R16, R26 ;  /* 0x0000001a00107306 */ /* 0x000e220000209400 */
[C---:B------:R-:W-:Y:S01]  /*2290*/  VIADD R19, R27.reuse, 0x1 ;  /* 0x000000011b137836 */ /* 0x040fe20000000000 */
[----:B------:R-:W-:Y:S01]  /*22a0*/  IABS R17, R27 ;  /* 0x0000001b00117213 */ /* 0x000fe20000000000 */
[----:B------:R-:W-:-:S03]  /*22b0*/  VIADD R22, R27, 0x3 ;  /* 0x000000031b167836 */ /* 0x000fc60000000000 */
[----:B------:R-:W-:Y:S01]  /*22c0*/  IABS R20, R19 ;  /* 0x0000001300147213 */ /* 0x000fe20000000000 */
[----:B------:R-:W-:Y:S01]  /*22d0*/  IMAD.HI.U32 R4, R4, R17, RZ ;  /* 0x0000001104047227 */ /* 0x000fe200078e00ff */
[----:B------:R-:W-:Y:S02]  /*22e0*/  ISETP.GE.AND P6, PT, R19, RZ, PT ;  /* 0x000000ff1300720c */ /* 0x000fe40003fc6270 */
[----:B------:R-:W-:Y:S01]  /*22f0*/  IABS R19, R22 ;  /* 0x0000001600137213 */ /* 0x000fe20000000000 */
[----:B------:R-:W-:Y:S01]  /*2300*/  IMAD.MOV R4, RZ, RZ, -R4 ;  /* 0x000000ffff047224 */ /* 0x000fe200078e0a04 */
[----:B0-----:R-:W0:Y:S02]  /*2310*/  MUFU.RCP R16, R16 ;  /* 0x0000001000107308 */ /* 0x001e240000001000 */
[----:B0-----:R-:W-:Y:S02]  /*2320*/  VIADD R14, R16, 0xffffffe ;  /* 0x0ffffffe100e7836 */ /* 0x001fe40000000000 */
[----:B------:R-:W-:-:S04]  /*2330*/  IMAD R16, R26, R4, R17 ;  /* 0x000000041a107224 */ /* 0x000fc800078e0211 */
[----:B------:R0:W1:Y:S01]  /*2340*/  F2I.FTZ.U32.TRUNC.NTZ R15, R14 ;  /* 0x0000000e000f7305 */ /* 0x000062000021f000 */
[----:B------:R-:W-:Y:S01]  /*2350*/  ISETP.GT.U32.AND P2, PT, R9, R16, PT ;  /* 0x000000100900720c */ /* 0x000fe20003f44070 */
[----:B0-----:R-:W-:Y:S02]  /*2360*/  IMAD.MOV.U32 R14, RZ, RZ, RZ ;  /* 0x000000ffff0e7224 */ /* 0x001fe400078e00ff */
[----:B-1----:R-:W-:-:S10]  /*2370*/  IMAD.MOV R21, RZ, RZ, -R15 ;  /* 0x000000ffff157224 */ /* 0x002fd400078e0a0f */
[----:B------:R-:W-:Y:S02]  /*2380*/  @!P2 IMAD.IADD R16, R16, 0x1, -R26 ;  /* 0x000000011010a824 */ /* 0x000fe400078e0a1a */
[----:B------:R-:W-:-:S03]  /*2390*/  IMAD R17, R21, R26, RZ ;  /* 0x0000001a15117224 */ /* 0x000fc600078e02ff */
[----:B------:R-:W-:Y:S01]  /*23a0*/  ISETP.GT.U32.AND P5, PT, R9, R16, PT ;  /* 0x000000100900720c */ /* 0x000fe20003fa4070 */
[----:B------:R-:W-:Y:S01]  /*23b0*/  IMAD.HI.U32 R4, R15, R17, R14 ;  /* 0x000000110f047227 */ /* 0x000fe200078e000e */
[----:B------:R-:W-:-:S03]  /*23c0*/  MOV R9, R26 ;  /* 0x0000001a00097202 */ /* 0x000fc60000000f00 */
[----:B------:R-:W-:Y:S02]  /*23d0*/  IMAD.MOV.U32 R17, RZ, RZ, R20 ;  /* 0x000000ffff117224 */ /* 0x000fe400078e0014 */
[----:B------:R-:W-:Y:S02]  /*23e0*/  VIADD R20, R27, 0x4 ;  /* 0x000000041b147836 */ /* 0x000fe40000000000 */
[----:B------:R-:W-:-:S03]  /*23f0*/  IMAD.HI.U32 R14, R4, R17, RZ ;  /* 0x00000011040e7227 */ /* 0x000fc600078e00ff */
[----:B------:R-:W-:Y:S01]  /*2400*/  IABS R15, R20 ;  /* 0x00000014000f7213 */ /* 0x000fe20000000000 */
[----:B------:R-:W-:Y:S02]  /*2410*/  IMAD.MOV R14, RZ, RZ, -R14 ;  /* 0x000000ffff0e7224 */ /* 0x000fe400078e0a0e */
[----:B------:R-:W-:Y:S01]  /*2420*/  @!P5 IMAD.IADD R16, R16, 0x1, -R26 ;  /* 0x000000011010d824 */ /* 0x000fe200078e0a1a */
[C---:B------:R-:W-:Y:S01]  /*2430*/  ISETP.GE.AND P5, PT, R27.reuse, RZ, PT ;  /* 0x000000ff1b00720c */ /* 0x040fe20003fa6270 */
[----:B------:R-:W-:Y:S02]  /*2440*/  IMAD R17, R26, R14, R17 ;  /* 0x0000000e1a117224 */ /* 0x000fe400078e0211 */
[----:B------:R-:W-:Y:S02]  /*2450*/  VIADD R14, R27, 0x2 ;  /* 0x000000021b0e7836 */ /* 0x000fe40000000000 */
[----:B------:R-:W-:Y:S01]  /*2460*/  IMAD.HI.U32 R23, R4, R15, RZ ;  /* 0x0000000f04177227 */ /* 0x000fe200078e00ff */
[----:B------:R-:W-:-:S02]  /*2470*/  ISETP.GT.U32.AND P3, PT, R9, R17, PT ;  /* 0x000000110900720c */ /* 0x000fc40003f64070 */
[----:B------:R-:W-:Y:S01]  /*2480*/  IABS R21, R14 ;  /* 0x0000000e00157213 */ /* 0x000fe20000000000 */
[----:B------:R-:W-:Y:S01]  /*2490*/  IMAD.MOV R23, RZ, RZ, -R23 ;  /* 0x000000ffff177224 */ /* 0x000fe200078e0a17 */
[----:B------:R-:W-:-:S03]  /*24a0*/  ISETP.GE.AND P2, PT, R14, RZ, PT ;  /* 0x000000ff0e00720c */ /* 0x000fc60003f46270 */
[----:B------:R-:W-:-:S04]  /*24b0*/  IMAD.HI.U32 R14, R4, R21, RZ ;  /* 0x00000015040e7227 */ /* 0x000fc800078e00ff */
[----:B------:R-:W-:Y:S02]  /*24c0*/  IMAD.MOV R14, RZ, RZ, -R14 ;  /* 0x000000ffff0e7224 */ /* 0x000fe400078e0a0e */
[----:B------:R-:W-:Y:S01]  /*24d0*/  @!P3 IMAD.IADD R17, R17, 0x1, -R26 ;  /* 0x000000011111b824 */ /* 0x000fe200078e0a1a */
[----:B------:R-:W-:Y:S01]  /*24e0*/  ISETP.GE.AND P3, PT, R22, RZ, PT ;  /* 0x000000ff1600720c */ /* 0x000fe20003f66270 */
[----:B------:R-:W-:Y:S02]  /*24f0*/  IMAD R21, R26, R14, R21 ;  /* 0x0000000e1a157224 */ /* 0x000fe400078e0215 */
[----:B------:R-:W-:Y:S01]  /*2500*/  IMAD.HI.U32 R22, R4, R19, RZ ;  /* 0x0000001304167227 */ /* 0x000fe200078e00ff */
[----:B------:R-:W-:-:S03]  /*2510*/  ISETP.GT.U32.AND P4, PT, R9, R17, PT ;  /* 0x000000110900720c */ /* 0x000fc60003f84070 */
[----:B------:R-:W-:Y:S02]  /*2520*/  IMAD.MOV R22, RZ, RZ, -R22 ;  /* 0x000000ffff167224 */ /* 0x000fe400078e0a16 */
[C---:B------:R-:W-:Y:S02]  /*2530*/  IMAD R15, R26.reuse, R23, R15 ;  /* 0x000000171a0f7224 */ /* 0x040fe400078e020f */
[----:B------:R-:W-:Y:S02]  /*2540*/  IMAD R19, R26, R22, R19 ;  /* 0x000000161a137224 */ /* 0x000fe400078e0213 */
[----:B------:R-:W-:Y:S02]  /*2550*/  VIADD R22, R27, 0x5 ;  /* 0x000000051b167836 */ /* 0x000fe40000000000 */
[----:B------:R-:W-:Y:S01]  /*2560*/  @!P5 IMAD.MOV R16, RZ, RZ, -R16 ;  /* 0x000000ffff10d224 */ /* 0x000fe200078e0a10 */
[----:B------:R-:W-:Y:S01]  /*2570*/  ISETP.GT.U32.AND P5, PT, R9, R15, PT ;  /* 0x0000000f0900720c */ /* 0x000fe20003fa4070 */
[----:B------:R-:W-:Y:S01]  /*2580*/  @!P4 IMAD.IADD R17, R17, 0x1, -R26 ;  /* 0x000000011111c824 */ /* 0x000fe200078e0a1a */
[----:B------:R-:W-:-:S02]  /*2590*/  ISETP.GT.U32.AND P4, PT, R9, R21, PT ;  /* 0x000000150900720c */ /* 0x000fc40003f84070 */
[----:B------:R-:W-:Y:S01]  /*25a0*/  IABS R23, R22 ;  /* 0x0000001600177213 */ /* 0x000fe20000000000 */
[----:B------:R-:W-:Y:S01]  /*25b0*/  @!P6 IMAD.MOV R17, RZ, RZ, -R17 ;  /* 0x000000ffff11e224 */ /* 0x000fe200078e0a11 */
[----:B------:R-:W-:-:S03]  /*25c0*/  ISETP.GT.U32.AND P6, PT, R9, R19, PT ;  /* 0x000000130900720c */ /* 0x000fc60003fc4070 */
[----:B------:R-:W-:-:S04]  /*25d0*/  IMAD.HI.U32 R14, R4, R23, RZ ;  /* 0x00000017040e7227 */ /* 0x000fc800078e00ff */
[--C-:B------:R-:W-:Y:S01]  /*25e0*/  @!P5 IMAD.IADD R15, R15, 0x1, -R26.reuse ;  /* 0x000000010f0fd824 */ /* 0x100fe200078e0a1a */
[----:B------:R-:W-:Y:S01]  /*25f0*/  IADD3 R14, PT, PT, -R14, RZ, RZ ;  /* 0x000000ff0e0e7210 */ /* 0x000fe20007ffe1ff */
[----:B------:R-:W-:-:S03]  /*2600*/  @!P4 IMAD.IADD R21, R21, 0x1, -R26 ;  /* 0x000000011515c824 */ /* 0x000fc600078e0a1a */
[C---:B------:R-:W-:Y:S01]  /*2610*/  ISETP.GT.U32.AND P5, PT, R9.reuse, R15, PT ;  /* 0x0000000f0900720c */ /* 0x040fe20003fa4070 */
[----:B------:R-:W-:Y:S01]  /*2620*/  IMAD R14, R26, R14, R23 ;  /* 0x0000000e1a0e7224 */ /* 0x000fe200078e0217 */
[----:B------:R-:W-:Y:S01]  /*2630*/  ISETP.GT.U32.AND P4, PT, R9, R21, PT ;  /* 0x000000150900720c */ /* 0x000fe20003f84070 */
[----:B------:R-:W-:-:S05]  /*2640*/  @!P6 IMAD.IADD R19, R19, 0x1, -R26 ;  /* 0x000000011313e824 */ /* 0x000fca00078e0a1a */
[----:B------:R-:W-:-:S05]  /*2650*/  ISETP.GT.U32.AND P6, PT, R9, R19, PT ;  /* 0x000000130900720c */ /* 0x000fca0003fc4070 */
[--C-:B------:R-:W-:Y:S01]  /*2660*/  @!P5 IMAD.IADD R15, R15, 0x1, -R26.reuse ;  /* 0x000000010f0fd824 */ /* 0x100fe200078e0a1a */
[----:B------:R-:W-:Y:S01]  /*2670*/  ISETP.GE.AND P5, PT, R22, RZ, PT ;  /* 0x000000ff1600720c */ /* 0x000fe20003fa6270 */
[----:B------:R-:W-:Y:S01]  /*2680*/  @!P4 IMAD.IADD R21, R21, 0x1, -R26 ;  /* 0x000000011515c824 */ /* 0x000fe200078e0a1a */
[----:B------:R-:W-:-:S03]  /*2690*/  ISETP.GT.U32.AND P4, PT, R9, R14, PT ;  /* 0x0000000e0900720c */ /* 0x000fc60003f84070 */
[----:B------:R-:W-:Y:S01]  /*26a0*/  @!P2 IMAD.MOV R21, RZ, RZ, -R21 ;  /* 0x000000ffff15a224 */ /* 0x000fe200078e0a15 */
[----:B------:R-:W-:Y:S01]  /*26b0*/  ISETP.GE.AND P2, PT, R20, RZ, PT ;  /* 0x000000ff1400720c */ /* 0x000fe20003f46270 */
[----:B------:R-:W-:Y:S01]  /*26c0*/  @!P6 IMAD.IADD R19, R19, 0x1, -R26 ;  /* 0x000000011313e824 */ /* 0x000fe200078e0a1a */
[----:B------:R-:W-:-:S07]  /*26d0*/  ISETP.NE.AND P6, PT, R18, RZ, PT ;  /* 0x000000ff1200720c */ /* 0x000fce0003fc5270 */
[----:B------:R-:W-:Y:S01]  /*26e0*/  @!P4 IMAD.IADD R14, R14, 0x1, -R26 ;  /* 0x000000010e0ec824 */ /* 0x000fe200078e0a1a */
[C---:B------:R-:W-:Y:S01]  /*26f0*/  SEL R17, R28.reuse, R17, !P6 ;  /* 0x000000111c117207 */ /* 0x040fe20007000000 */
[----:B------:R-:W-:Y:S01]  /*2700*/  IMAD.MOV.U32 R20, RZ, RZ, R15 ;  /* 0x000000ffff147224 */ /* 0x000fe200078e000f */
[C---:B------:R-:W-:Y:S02]  /*2710*/  SEL R23, R28.reuse, R16, !P6 ;  /* 0x000000101c177207 */ /* 0x040fe40007000000 */
[----:B------:R-:W-:Y:S01]  /*2720*/  ISETP.GT.U32.AND P4, PT, R9, R14, PT ;  /* 0x0000000e0900720c */ /* 0x000fe20003f84070 */
[----:B------:R-:W-:Y:S02]  /*2730*/  IMAD.MOV.U32 R29, RZ, RZ, R19 ;  /* 0x000000ffff1d7224 */ /* 0x000fe400078e0013 */
[----:B------:R-:W-:Y:S01]  /*2740*/  @!P2 IMAD.MOV R20, RZ, RZ, -R20 ;  /* 0x000000ffff14a224 */ /* 0x000fe200078e0a14 */
[----:B------:R-:W-:Y:S01]  /*2750*/  SEL R15, R28, R21, !P6 ;  /* 0x000000151c0f7207 */ /* 0x000fe20007000000 */
[----:B------:R-:W-:Y:S01]  /*2760*/  IMAD.WIDE R16, R17, 0x2, R10 ;  /* 0x0000000211107825 */ /* 0x000fe200078e020a */
[----:B------:R-:W-:-:S02]  /*2770*/  @!P3 IADD3 R29, PT, PT, -R29, RZ, RZ ;  /* 0x000000ff1d1db210 */ /* 0x000fc40007ffe1ff */
[----:B------:R-:W-:Y:S01]  /*2780*/  SEL R20, R28, R20, !P6 ;  /* 0x000000141c147207 */ /* 0x000fe20007000000 */
[----:B------:R-:W-:Y:S01]  /*2790*/  IMAD.WIDE R22, R23, 0x2, R10 ;  /* 0x0000000217167825 */ /* 0x000fe200078e020a */
[----:B------:R0:W2:Y:S03]  /*27a0*/  LDG.E.S16 R19, desc[UR6][R16.64] ;  /* 0x0000000610137981 */ /* 0x0000a6000c1e1700 */
[----:B------:R-:W-:Y:S01]  /*27b0*/  @!P4 IMAD.IADD R14, R14, 0x1, -R26 ;  /* 0x000000010e0ec824 */ /* 0x000fe200078e0a1a */
[----:B------:R-:W-:Y:S01]  /*27c0*/  SEL R29, R28, R29, !P6 ;  /* 0x0000001d1c1d7207 */ /* 0x000fe20007000000 */
[----:B------:R-:W2:Y:S02]  /*27d0*/  LDG.E.S16 R22, desc[UR6][R22.64] ;  /* 0x0000000616167981 */ /* 0x000ea4000c1e1700 */
[----:B------:R-:W-:Y:S02]  /*27e0*/  IMAD.MOV.U32 R21, RZ, RZ, R14 ;  /* 0x000000ffff157224 */ /* 0x000fe400078e000e */
[----:B------:R-:W-:-:S04]  /*27f0*/  IMAD.WIDE R14, R15, 0x2, R10 ;  /* 0x000000020f0e7825 */ /* 0x000fc800078e020a */
[--C-:B0-----:R-:W-:Y:S01]  /*2800*/  IMAD.WIDE R16, R20, 0x2, R10.reuse ;  /* 0x0000000214107825 */ /* 0x101fe200078e020a */
[----:B------:R0:W3:Y:S03]  /*2810*/  LDG.E.S16 R23, desc[UR6][R14.64] ;  /* 0x000000060e177981 */ /* 0x0000e6000c1e1700 */
[----:B0-----:R-:W-:Y:S02]  /*2820*/  IMAD.WIDE R14, R29, 0x2, R10 ;  /* 0x000000021d0e7825 */ /* 0x001fe400078e020a */
[----:B------:R0:W4:Y:S04]  /*2830*/  LDG.E.S16 R29, desc[UR6][R16.64] ;  /* 0x00000006101d7981 */ /* 0x000128000c1e1700 */
[----:B------:R1:W3:Y:S01]  /*2840*/  LDG.E.S16 R24, desc[UR6][R14.64] ;  /* 0x000000060e187981 */ /* 0x0002e2000c1e1700 */
[----:B0-----:R-:W-:-:S05]  /*2850*/  VIADD R16, R27, 0x6 ;  /* 0x000000061b107836 */ /* 0x001fca0000000000 */
[----:B------:R-:W-:Y:S01]  /*2860*/  IABS R17, R16 ;  /* 0x0000001000117213 */ /* 0x000fe20000000000 */
[----:B------:R-:W-:-:S04]  /*2870*/  VIADD R27, R27, 0x7 ;  /* 0x000000071b1b7836 */ /* 0x000fc80000000000 */
[----:B-1----:R-:W-:-:S04]  /*2880*/  IMAD.HI.U32 R14, R4, R17, RZ ;  /* 0x00000011040e7227 */ /* 0x002fc800078e00ff */
[----:B------:R-:W-:-:S04]  /*2890*/  IMAD.MOV R14, RZ, RZ, -R14 ;  /* 0x000000ffff0e7224 */ /* 0x000fc800078e0a0e */
[----:B------:R-:W-:Y:S01]  /*28a0*/  IMAD R14, R26, R14, R17 ;  /* 0x0000000e1a0e7224 */ /* 0x000fe200078e0211 */
[----:B------:R-:W-:-:S05]  /*28b0*/  IABS R17, R27 ;  /* 0x0000001b00117213 */ /* 0x000fca0000000000 */
[----:B------:R-:W-:-:S04]  /*28c0*/  IMAD.HI.U32 R15, R4, R17, RZ ;  /* 0x00000011040f7227 */ /* 0x000fc800078e00ff */
[----:B------:R-:W-:-:S04]  /*28d0*/  IMAD.MOV R15, RZ, RZ, -R15 ;  /* 0x000000ffff0f7224 */ /* 0x000fc800078e0a0f */
[----:B------:R-:W-:Y:S02]  /*28e0*/  IMAD R15, R26, R15, R17 ;  /* 0x0000000f1a0f7224 */ /* 0x000fe400078e0211 */
[----:B------:R-:W-:-:S03]  /*28f0*/  @!P5 IMAD.MOV R21, RZ, RZ, -R21 ;  /* 0x000000ffff15d224 */ /* 0x000fc600078e0a15 */
[C---:B------:R-:W-:Y:S02]  /*2900*/  ISETP.GT.U32.AND P5, PT, R9.reuse, R15, PT ;  /* 0x0000000f0900720c */ /* 0x040fe40003fa4070 */
[----:B------:R-:W-:-:S11]  /*2910*/  ISETP.GT.U32.AND P4, PT, R9, R14, PT ;  /* 0x0000000e0900720c */ /* 0x000fd60003f84070 */
[--C-:B------:R-:W-:Y:S02]  /*2920*/  @!P5 IMAD.IADD R15, R15, 0x1, -R26.reuse ;  /* 0x000000010f0fd824 */ /* 0x100fe400078e0a1a */
[----:B------:R-:W-:-:S03]  /*2930*/  @!P4 IMAD.IADD R14, R14, 0x1, -R26 ;  /* 0x000000010e0ec824 */ /* 0x000fc600078e0a1a */
[C---:B------:R-:W-:Y:S02]  /*2940*/  ISETP.GT.U32.AND P5, PT, R9.reuse, R15, PT ;  /* 0x0000000f0900720c */ /* 0x040fe40003fa4070 */
[----:B------:R-:W-:Y:S02]  /*2950*/  ISETP.GT.U32.AND P4, PT, R9, R14, PT ;  /* 0x0000000e0900720c */ /* 0x000fe40003f84070 */
[----:B------:R-:W-:Y:S02]  /*2960*/  ISETP.GE.AND P3, PT, R16, RZ, PT ;  /* 0x000000ff1000720c */ /* 0x000fe40003f66270 */
[----:B------:R-:W-:-:S07]  /*2970*/  ISETP.GE.AND P2, PT, R27, RZ, PT ;  /* 0x000000ff1b00720c */ /* 0x000fce0003f46270 */
[--C-:B------:R-:W-:Y:S02]  /*2980*/  @!P5 IMAD.IADD R15, R15, 0x1, -R26.reuse ;  /* 0x000000010f0fd824 */ /* 0x100fe400078e0a1a */
[----:B------:R-:W-:Y:S02]  /*2990*/  @!P4 IMAD.IADD R14, R14, 0x1, -R26 ;  /* 0x000000010e0ec824 */ /* 0x000fe400078e0a1a */
[----:B------:R-:W-:Y:S01]  /*29a0*/  IMAD.MOV.U32 R17, RZ, RZ, R15 ;  /* 0x000000ffff117224 */ /* 0x000fe200078e000f */
[----:B------:R-:W-:Y:S01]  /*29b0*/  SEL R21, R28, R21, !P6 ;  /* 0x000000151c157207 */ /* 0x000fe20007000000 */
[----:B------:R-:W-:-:S03]  /*29c0*/  @!P3 IMAD.MOV R14, RZ, RZ, -R14 ;  /* 0x000000ffff0eb224 */ /* 0x000fc600078e0a0e */
[----:B------:R-:W-:Y:S01]  /*29d0*/  @!P2 IADD3 R17, PT, PT, -R17, RZ, RZ ;  /* 0x000000ff1111a210 */ /* 0x000fe20007ffe1ff */
[----:B------:R-:W-:Y:S01]  /*29e0*/  IMAD.WIDE R20, R21, 0x2, R10 ;  /* 0x0000000215147825 */ /* 0x000fe200078e020a */
[C---:B------:R-:W-:Y:S02]  /*29f0*/  SEL R15, R28.reuse, R14, !P6 ;  /* 0x0000000e1c0f7207 */ /* 0x040fe40007000000 */
[----:B------:R-:W-:-:S03]  /*2a00*/  SEL R17, R28, R17, !P6 ;  /* 0x000000111c117207 */ /* 0x000fc60007000000 */
[--C-:B------:R-:W-:Y:S01]  /*2a10*/  IMAD.WIDE R14, R15, 0x2, R10.reuse ;  /* 0x000000020f0e7825 */ /* 0x100fe200078e020a */
[----:B------:R-:W4:Y:S03]  /*2a20*/  LDG.E.S16 R20, desc[UR6][R20.64] ;  /* 0x0000000614147981 */ /* 0x000f26000c1e1700 */
        /* <DEDUP_REMOVED lines=11> */
.L_x_62:
[----:B------:R-:W-:-:S13]  /*2ae0*/  ISETP.NE.AND P2, PT, R3, RZ, PT ;  /* 0x000000ff0300720c */ /* 0x000fda0003f45270 */
[----:B------:R-:W-:Y:S05]  /*2af0*/  @!P2 BRA `(.L_x_64) ;  /* 0x0000000c00b4a947 */ /* 0x000fea0003800000 */
[----:B------:R-:W-:Y:S01]  /*2b00*/  ISETP.NE.AND P2, PT, R5, RZ, PT ;  /* 0x000000ff0500720c */ /* 0x000fe20003f45270 */
[----:B------:R-:W-:-:S12]  /*2b10*/  @!P1 BRA `(.L_x_65) ;  /* 0x0000000400949947 */ /* 0x000fd80003800000 */
[----:B------:R-:W0:Y:S01]  /*2b20*/  LDC R20, c[0x0][0x390] ;  /* 0x0000e400ff147b82 */ /* 0x000e220000000800 */
[----:B------:R-:W1:Y:S01]  /*2b30*/  LDCU UR5, c[0x0][0x388] ;  /* 0x00007100ff0577ac */ /* 0x000e620008000800 */
[----:B------:R-:W2:Y:S06]  /*2b40*/  LDCU.64 UR8, c[0x0][0x380] ;  /* 0x00007000ff0877ac */ /* 0x000eac0008000a00 */
[----:B------:R-:W3:Y:S01]  /*2b50*/  LDC R9, c[0x0][0x38c] ;  /* 0x0000e300ff097b82 */ /* 0x000ee20000000800 */
[----:B0-----:R-:W-:Y:S02]  /*2b60*/  IABS R19, R20 ;  /* 0x0000001400137213 */ /* 0x001fe40000000000 */
[----:B------:R-:W-:-:S02]  /*2b70*/  ISETP.NE.AND P5, PT, R20, RZ, PT ;  /* 0x000000ff1400720c */ /* 0x000fc40003fa5270 */
[----:B------:R-:W0:Y:S01]  /*2b80*/  I2F.RP R16, R19 ;  /* 0x0000001300107306 */ /* 0x000e220000209400 */
[----:B---3--:R-:W-:-:S07]  /*2b90*/  IABS R14, R9 ;  /* 0x00000009000e7213 */ /* 0x008fce0000000000 */
[----:B------:R-:W3:Y:S08]  /*2ba0*/  I2F.RP R15, R14 ;  /* 0x0000000e000f7306 */ /* 0x000ef00000209400 */
[----:B0-----:R-:W0:Y:S08]  /*2bb0*/  MUFU.RCP R16, R16 ;  /* 0x0000001000107308 */ /* 0x001e300000001000 */
[----:B---3--:R-:W-:Y:S01]  /*2bc0*/  MUFU.RCP R15, R15 ;  /* 0x0000000f000f7308 */ /* 0x008fe20000001000 */
[----:B0-----:R-:W-:-:S07]  /*2bd0*/  VIADD R10, R16, 0xffffffe ;  /* 0x0ffffffe100a7836 */ /* 0x001fce0000000000 */
[----:B------:R0:W3:Y:S02]  /*2be0*/  F2I.FTZ.U32.TRUNC.NTZ R11, R10 ;  /* 0x0000000a000b7305 */ /* 0x0000e4000021f000 */
[----:B0-----:R-:W-:Y:S02]  /*2bf0*/  IMAD.MOV.U32 R10, RZ, RZ, RZ ;  /* 0x000000ffff0a7224 */ /* 0x001fe400078e00ff */
[----:B---3--:R-:W-:-:S04]  /*2c00*/  IMAD.MOV R18, RZ, RZ, -R11 ;  /* 0x000000ffff127224 */ /* 0x008fc800078e0a0b */
[----:B------:R-:W-:Y:S01]  /*2c10*/  IMAD R17, R18, R19, RZ ;  /* 0x0000001312117224 */ /* 0x000fe200078e02ff */
[----:B------:R-:W-:-:S03]  /*2c20*/  IABS R18, R8 ;  /* 0x0000000800127213 */ /* 0x000fc60000000000 */
[----:B------:R-:W-:-:S04]  /*2c30*/  IMAD.HI.U32 R17, R11, R17, R10 ;  /* 0x000000110b117227 */ /* 0x000fc800078e000a */
[----:B------:R-:W-:Y:S02]  /*2c40*/  VIADD R10, R15, 0xffffffe ;  /* 0x0ffffffe0f0a7836 */ /* 0x000fe40000000000 */
[----:B------:R-:W-:Y:S02]  /*2c50*/  IMAD.HI.U32 R17, R17, R18, RZ ;  /* 0x0000001211117227 */ /* 0x000fe400078e00ff */
[----:B------:R0:W3:Y:S02]  /*2c60*/  F2I.FTZ.U32.TRUNC.NTZ R11, R10 ;  /* 0x0000000a000b7305 */ /* 0x0000e4000021f000 */
[----:B------:R-:W-:Y:S02]  /*2c70*/  IMAD.MOV R17, RZ, RZ, -R17 ;  /* 0x000000ffff117224 */ /* 0x000fe400078e0a11 */
[----:B------:R-:W-:Y:S02]  /*2c80*/  IMAD.IADD R15, R7, 0x1, R4 ;  /* 0x00000001070f7824 */ /* 0x000fe400078e0204 */
[----:B------:R-:W-:-:S02]  /*2c90*/  IMAD R18, R19, R17, R18 ;  /* 0x0000001113127224 */ /* 0x000fc400078e0212 */
[----:B------:R-:W-:Y:S01]  /*2ca0*/  VIADD R16, R15, 0x1 ;  /* 0x000000010f107836 */ /* 0x000fe20000000000 */
[----:B------:R-:W-:Y:S01]  /*2cb0*/  IABS R24, R15 ;  /* 0x0000000f00187213 */ /* 0x000fe20000000000 */
[----:B0-----:R-:W-:Y:S01]  /*2cc0*/  IMAD.MOV.U32 R10, RZ, RZ, RZ ;  /* 0x000000ffff0a7224 */ /* 0x001fe200078e00ff */
[----:B------:R-:W-:Y:S01]  /*2cd0*/  ISETP.GT.U32.AND P3, PT, R19, R18, PT ;  /* 0x000000121300720c */ /* 0x000fe20003f64070 */
[----:B------:R-:W-:Y:S01]  /*2ce0*/  VIADD R17, R15, 0x2 ;  /* 0x000000020f117836 */ /* 0x000fe20000000000 */
[----:B------:R-:W-:Y:S01]  /*2cf0*/  IABS R23, R16 ;  /* 0x0000001000177213 */ /* 0x000fe20000000000 */
[----:B---3--:R-:W-:-:S04]  /*2d00*/  IMAD.MOV R21, RZ, RZ, -R11 ;  /* 0x000000ffff157224 */ /* 0x008fc800078e0a0b */
[----:B------:R-:W-:-:S04]  /*2d10*/  IMAD R21, R21, R14, RZ ;  /* 0x0000000e15157224 */ /* 0x000fc800078e02ff */
[----:B------:R-:W-:Y:S01]  /*2d20*/  IMAD.HI.U32 R10, R11, R21, R10 ;  /* 0x000000150b0a7227 */ /* 0x000fe200078e000a */
[----:B------:R-:W-:-:S03]  /*2d30*/  IABS R11, R17 ;  /* 0x00000011000b7213 */ /* 0x000fc60000000000 */
[----:B------:R-:W-:Y:S02]  /*2d40*/  @!P3 IMAD.IADD R18, R18, 0x1, -R19 ;  /* 0x000000011212b824 */ /* 0x000fe400078e0a13 */
[----:B------:R-:W-:-:S03]  /*2d50*/  IMAD.HI.U32 R21, R10, R23, RZ ;  /* 0x000000170a157227 */ /* 0x000fc600078e00ff */
[----:B------:R-:W-:Y:S01]  /*2d60*/  ISETP.GT.U32.AND P3, PT, R19, R18, PT ;  /* 0x000000121300720c */ /* 0x000fe20003f64070 */
[----:B------:R-:W-:-:S04]  /*2d70*/  IMAD.HI.U32 R22, R10, R11, RZ ;  /* 0x0000000b0a167227 */ /* 0x000fc800078e00ff */
[----:B------:R-:W-:-:S04]  /*2d80*/  IMAD.MOV R22, RZ, RZ, -R22 ;  /* 0x000000ffff167224 */ /* 0x000fc800078e0a16 */
[----:B------:R-:W-:-:S04]  /*2d90*/  IMAD R11, R14, R22, R11 ;  /* 0x000000160e0b7224 */ /* 0x000fc800078e020b */
[----:B------:R-:W-:Y:S01]  /*2da0*/  @!P3 IADD3 R18, PT, PT, R18, -R19, RZ ;  /* 0x800000131212b210 */ /* 0x000fe20007ffe0ff */
[----:B------:R-:W-:Y:S01]  /*2db0*/  IMAD.MOV R19, RZ, RZ, -R21 ;  /* 0x000000ffff137224 */ /* 0x000fe200078e0a15 */
[----:B------:R-:W-:Y:S01]  /*2dc0*/  ISETP.GE.AND P3, PT, R8, RZ, PT ;  /* 0x000000ff0800720c */ /* 0x000fe20003f66270 */
[----:B------:R-:W-:Y:S01]  /*2dd0*/  IMAD.MOV.U32 R21, RZ, RZ, R24 ;  /* 0x000000ffff157224 */ /* 0x000fe200078e0018 */
[C---:B------:R-:W-:Y:S01]  /*2de0*/  ISETP.GT.U32.AND P4, PT, R14.reuse, R11, PT ;  /* 0x0000000b0e00720c */ /* 0x040fe20003f84070 */
[----:B------:R-:W-:Y:S02]  /*2df0*/  IMAD R19, R14, R19, R23 ;  /* 0x000000130e137224 */ /* 0x000fe400078e0217 */
[----:B------:R-:W-:Y:S02]  /*2e00*/  VIADD R24, R15, 0x3 ;  /* 0x000000030f187836 */ /* 0x000fe40000000000 */
[----:B------:R-:W-:Y:S01]  /*2e10*/  IMAD.HI.U32 R22, R10, R21, RZ ;  /* 0x000000150a167227 */ /* 0x000fe200078e00ff */
[----:B------:R-:W-:-:S02]  /*2e20*/  ISETP.GT.U32.AND P6, PT, R14, R19, PT ;  /* 0x000000130e00720c */ /* 0x000fc40003fc4070 */
[----:B------:R-:W-:Y:S01]  /*2e30*/  IABS R27, R24 ;  /* 0x00000018001b7213 */ /* 0x000fe20000000000 */
[----:B------:R-:W-:Y:S02]  /*2e40*/  IMAD.MOV R22, RZ, RZ, -R22 ;  /* 0x000000ffff167224 */ /* 0x000fe400078e0a16 */
[----:B------:R-:W-:Y:S01]  /*2e50*/  @!P3 IMAD.MOV R18, RZ, RZ, -R18 ;  /* 0x000000ffff12b224 */ /* 0x000fe200078e0a12 */
[----:B------:R-:W-:Y:S01]  /*2e60*/  @!P5 LOP3.LUT R18, RZ, R20, RZ, 0x33, !PT ;  /* 0x00000014ff12d212 */ /* 0x000fe200078e33ff */
[----:B------:R-:W-:-:S04]  /*2e70*/  IMAD.HI.U32 R10, R10, R27, RZ ;  /* 0x0000001b0a0a7227 */ /* 0x000fc800078e00ff */
[C---:B------:R-:W-:Y:S02]  /*2e80*/  IMAD R23, R14.reuse, R22, R21 ;  /* 0x000000160e177224 */ /* 0x040fe400078e0215 */
[----:B------:R-:W-:Y:S02]  /*2e90*/  @!P6 IMAD.IADD R19, R19, 0x1, -R14 ;  /* 0x000000011313e824 */ /* 0x000fe400078e0a0e */
[----:B------:R-:W-:Y:S01]  /*2ea0*/  IMAD.MOV R10, RZ, RZ, -R10 ;  /* 0x000000ffff0a7224 */ /* 0x000fe200078e0a0a */
[C---:B------:R-:W-:Y:S01]  /*2eb0*/  ISETP.GT.U32.AND P3, PT, R14.reuse, R23, PT ;  /* 0x000000170e00720c */ /* 0x040fe20003f64070 */
[----:B------:R-:W-:Y:S01]  /*2ec0*/  @!P4 IMAD.IADD R11, R11, 0x1, -R14 ;  /* 0x000000010b0bc824 */ /* 0x000fe200078e0a0e */
[C---:B------:R-:W-:Y:S01]  /*2ed0*/  ISETP.GT.U32.AND P6, PT, R14.reuse, R19, PT ;  /* 0x000000130e00720c */ /* 0x040fe20003fc4070 */
[----:B------:R-:W-:Y:S02]  /*2ee0*/  IMAD R21, R14, R10, R27 ;  /* 0x0000000a0e157224 */ /* 0x000fe400078e021b */
[----:B-1----:R-:W-:Y:S01]  /*2ef0*/  IMAD R18, R18, UR5, RZ ;  /* 0x0000000512127c24 */ /* 0x002fe2000f8e02ff */
[----:B------:R-:W-:-:S02]  /*2f00*/  ISETP.GT.U32.AND P4, PT, R14, R11, PT ;  /* 0x0000000b0e00720c */ /* 0x000fc40003f84070 */
[----:B------:R-:W-:-:S05]  /*2f10*/  ISETP.GT.U32.AND P5, PT, R14, R21, PT ;  /* 0x000000150e00720c */ /* 0x000fca0003fa4070 */
[--C-:B------:R-:W-:Y:S02]  /*2f20*/  @!P3 IMAD.IADD R23, R23, 0x1, -R14.reuse ;  /* 0x000000011717b824 */ /* 0x100fe400078e0a0e */
[--C-:B------:R-:W-:Y:S01]  /*2f30*/  @!P6 IMAD.IADD R19, R19, 0x1, -R14.reuse ;  /* 0x000000011313e824 */ /* 0x100fe200078e0a0e */
[----:B------:R-:W-:Y:S02]  /*2f40*/  ISETP.GE.AND P6, PT, R16, RZ, PT ;  /* 0x000000ff1000720c */ /* 0x000fe40003fc6270 */
[----:B------:R-:W-:Y:S02]  /*2f50*/  ISETP.GT.U32.AND P3, PT, R14, R23, PT ;  /* 0x000000170e00720c */ /* 0x000fe40003f64070 */
[----:B------:R-:W-:Y:S01]  /*2f60*/  @!P4 IADD3 R11, PT, PT, R11, -R14, RZ ;  /* 0x8000000e0b0bc210 */ /* 0x000fe20007ffe0ff */
[----:B------:R-:W-:Y:S01]  /*2f70*/  @!P5 IMAD.IADD R21, R21, 0x1, -R14 ;  /* 0x000000011515d824 */ /* 0x000fe200078e0a0e */
[----:B------:R-:W-:Y:S02]  /*2f80*/  ISETP.GE.AND P4, PT, R15, RZ, PT ;  /* 0x000000ff0f00720c */ /* 0x000fe40003f86270 */
[----:B------:R-:W-:-:S02]  /*2f90*/  LOP3.LUT R16, RZ, R9, RZ, 0x33, !PT ;  /* 0x00000009ff107212 */ /* 0x000fc400078e33ff */
[----:B------:R-:W-:-:S03]  /*2fa0*/  ISETP.GT.U32.AND P5, PT, R14, R21, PT ;  /* 0x000000150e00720c */ /* 0x000fc60003fa4070 */
[----:B------:R-:W-:Y:S01]  /*2fb0*/  @!P6 IMAD.MOV R19, RZ, RZ, -R19 ;  /* 0x000000ffff13e224 */ /* 0x000fe200078e0a13 */
[----:B------:R-:W-:Y:S01]  /*2fc0*/  ISETP.GE.AND P6, PT, R17, RZ, PT ;  /* 0x000000ff1100720c */ /* 0x000fe20003fc6270 */
[----:B------:R-:W-:Y:S01]  /*2fd0*/  @!P3 IMAD.IADD R23, R23, 0x1, -R14 ;  /* 0x000000011717b824 */ /* 0x000fe200078e0a0e */
[----:B------:R-:W-:-:S03]  /*2fe0*/  ISETP.GE.AND P3, PT, R24, RZ, PT ;  /* 0x000000ff1800720c */ /* 0x000fc60003f66270 */
[----:B------:R-:W-:Y:S01]  /*2ff0*/  @!P4 IMAD.MOV R23, RZ, RZ, -R23 ;  /* 0x000000ffff17c224 */ /* 0x000fe200078e0a17 */
[----:B--2---:R-:W-:-:S03]  /*3000*/  IADD3 R10, P4, PT, R18, UR8, RZ ;  /* 0x00000008120a7c10 */ /* 0x004fc6000ff9e0ff */
[----:B------:R-:W-:Y:S01]  /*3010*/  @!P5 IMAD.IADD R21, R21, 0x1, -R14 ;  /* 0x000000011515d824 */ /* 0x000fe200078e0a0e */
[----:B------:R-:W-:Y:S01]  /*3020*/  ISETP.NE.AND P5, PT, R9, RZ, PT ;  /* 0x000000ff0900720c */ /* 0x000fe20003fa5270 */
[----:B------:R-:W-:Y:S01]  /*3030*/  IMAD.MOV.U32 R14, RZ, RZ, R11 ;  /* 0x000000ffff0e7224 */ /* 0x000fe200078e000b */
[----:B------:R-:W-:Y:S02]  /*3040*/  LEA.HI.X.SX32 R11, R18, UR9, 0x1, P4 ;  /* 0x00000009120b7c11 */ /* 0x000fe4000a0f0eff */
[C---:B------:R-:W-:Y:S01]  /*3050*/  SEL R23, R16.reuse, R23, !P5 ;  /* 0x0000001710177207 */ /* 0x040fe20006800000 */
[----:B------:R-:W-:Y:S01]  /*3060*/  @!P6 IMAD.MOV R14, RZ, RZ, -R14 ;  /* 0x000000ffff0ee224 */ /* 0x000fe200078e0a0e */
[C---:B------:R-:W-:Y:S01]  /*3070*/  SEL R17, R16.reuse, R19, !P5 ;  /* 0x0000001310117207 */ /* 0x040fe20006800000 */
[----:B------:R-:W-:Y:S02]  /*3080*/  @!P3 IMAD.MOV R21, RZ, RZ, -R21 ;  /* 0x000000ffff15b224 */ /* 0x000fe400078e0a15 */
[----:B------:R-:W-:Y:S01]  /*3090*/  IMAD.WIDE R18, R23, 0x2, R10 ;  /* 0x0000000217127825 */ /* 0x000fe200078e020a */
[----:B------:R-:W-:-:S02]  /*30a0*/  SEL R15, R16, R14, !P5 ;  /* 0x0000000e100f7207 */ /* 0x000fc40006800000 */
[----:B------:R-:W-:Y:S01]  /*30b0*/  SEL R21, R16, R21, !P5 ;  /* 0x0000001510157207 */ /* 0x000fe20006800000 */
[--C-:B------:R-:W-:Y:S02]  /*30c0*/  IMAD.WIDE R16, R17, 0x2, R10.reuse ;  /* 0x0000000211107825 */ /* 0x100fe400078e020a */
[----:B------:R-:W2:Y:S02]  /*30d0*/  LDG.E.S16 R18, desc[UR6][R18.64] ;  /* 0x0000000612127981 */ /* 0x000ea4000c1e1700 */
[--C-:B------:R-:W-:Y:S02]  /*30e0*/  IMAD.WIDE R14, R15, 0x2, R10.reuse ;  /* 0x000000020f0e7825 */ /* 0x100fe400078e020a */
[----:B------:R-:W3:Y:S02]  /*30f0*/  LDG.E.S16 R16, desc[UR6][R16.64] ;  /* 0x0000000610107981 */ /* 0x000ee4000c1e1700 */
[----:B------:R-:W-:Y:S02]  /*3100*/  IMAD.WIDE R10, R21, 0x2, R10 ;  /* 0x00000002150a7825 */ /* 0x000fe400078e020a */
[----:B------:R-:W3:Y:S04]  /*3110*/  LDG.E.S16 R14, desc[UR6][R14.64] ;  /* 0x000000060e0e7981 */ /* 0x000ee8000c1e1700 */
[----:B------:R-:W4:Y:S01]  /*3120*/  LDG.E.S16 R10, desc[UR6][R10.64] ;  /* 0x000000060a0a7981 */ /* 0x000f22000c1e1700 */
[----:B------:R-:W-:-:S02]  /*3130*/  VIADD R4, R4, 0x4 ;  /* 0x0000000404047836 */ /* 0x000fc40000000000 */
[----:B--2---:R-:W-:-:S05]  /*3140*/  IMAD.IADD R25, R25, 0x1, R18 ;  /* 0x0000000119197824 */ /* 0x004fca00078e0212 */
[----:B---3--:R-:W-:-:S05]  /*3150*/  IADD3 R25, PT, PT, R14, R25, R16 ;  /* 0x000000190e197210 */ /* 0x008fca0007ffe010 */
[----:B----4-:R-:W-:-:S07]  /*3160*/  IMAD.IADD R25, R25, 0x1, R10 ;  /* 0x0000000119197824 */ /* 0x010fce00078e020a */
.L_x_65:
        /* <DEDUP_REMOVED lines=19> */
[----:B---3--:R-:W-:Y:S01]  /*32a0*/  VIADD R14, R18, 0xffffffe ;  /* 0x0ffffffe120e7836 */ /* 0x008fe20000000000 */
[----:B------:R-:W-:-:S06]  /*32b0*/  IABS R18, R8 ;  /* 0x0000000800127213 */ /* 0x000fcc0000000000 */
[----:B------:R-:W3:Y:S01]  /*32c0*/  F2I.FTZ.U32.TRUNC.NTZ R15, R14 ;  /* 0x0000000e000f7305 */ /* 0x000ee2000021f000 */
[----:B0-----:R-:W-:Y:S01]  /*32d0*/  IMAD.MOV.U32 R10, RZ, RZ, RZ ;  /* 0x000000ffff0a7224 */ /* 0x001fe200078e00ff */
[----:B----4-:R-:W-:-:S05]  /*32e0*/  IADD3 R22, PT, PT, RZ, -R11, RZ ;  /* 0x8000000bff167210 */ /* 0x010fca0007ffe0ff */
[----:B------:R-:W-:-:S04]  /*32f0*/  IMAD R21, R22, R17, RZ ;  /* 0x0000001116157224 */ /* 0x000fc800078e02ff */
[----:B------:R-:W-:-:S04]  /*3300*/  IMAD.HI.U32 R21, R11, R21, R10 ;  /* 0x000000150b157227 */ /* 0x000fc800078e000a */
[----:B---3--:R-:W-:Y:S02]  /*3310*/  IMAD.MOV R11, RZ, RZ, -R15 ;  /* 0x000000ffff0b7224 */ /* 0x008fe400078e0a0f */
[----:B------:R-:W-:-:S04]  /*3320*/  IMAD.HI.U32 R21, R21, R18, RZ ;  /* 0x0000001215157227 */ /* 0x000fc800078e00ff */
[----:B------:R-:W-:Y:S02]  /*3330*/  IMAD.MOV R14, RZ, RZ, -R21 ;  /* 0x000000ffff0e7224 */ /* 0x000fe400078e0a15 */
[----:B------:R-:W-:Y:S02]  /*3340*/  IMAD.IADD R10, R7, 0x1, R4 ;  /* 0x00000001070a7824 */ /* 0x000fe400078e0204 */
[----:B------:R-:W-:Y:S02]  /*3350*/  IMAD R18, R17, R14, R18 ;  /* 0x0000000e11127224 */ /* 0x000fe400078e0212 */
[----:B------:R-:W-:Y:S01]  /*3360*/  VIADD R21, R10, 0x1 ;  /* 0x000000010a157836 */ /* 0x000fe20000000000 */
[----:B------:R-:W-:Y:S01]  /*3370*/  IABS R19, R10 ;  /* 0x0000000a00137213 */ /* 0x000fe20000000000 */
[----:B------:R-:W-:Y:S01]  /*3380*/  IMAD R11, R11, R16, RZ ;  /* 0x000000100b0b7224 */ /* 0x000fe200078e02ff */
[----:B------:R-:W-:Y:S01]  /*3390*/  ISETP.GT.U32.AND P2, PT, R17, R18, PT ;  /* 0x000000121100720c */ /* 0x000fe20003f44070 */
[----:B------:R-:W-:Y:S01]  /*33a0*/  IMAD.MOV.U32 R14, RZ, RZ, RZ ;  /* 0x000000ffff0e7224 */ /* 0x000fe200078e00ff */
[----:B------:R-:W-:-:S03]  /*33b0*/  IABS R22, R21 ;  /* 0x0000001500167213 */ /* 0x000fc60000000000 */
[----:B------:R-:W-:-:S04]  /*33c0*/  IMAD.HI.U32 R14, R15, R11, R14 ;  /* 0x0000000b0f0e7227 */ /* 0x000fc800078e000e */
[----:B------:R-:W-:Y:S02]  /*33d0*/  IMAD.MOV.U32 R15, RZ, RZ, R19 ;  /* 0x000000ffff0f7224 */ /* 0x000fe400078e0013 */
[----:B------:R-:W-:Y:S02]  /*33e0*/  IMAD.MOV.U32 R19, RZ, RZ, R22 ;  /* 0x000000ffff137224 */ /* 0x000fe400078e0016 */
[----:B------:R-:W-:-:S04]  /*33f0*/  IMAD.HI.U32 R11, R14, R15, RZ ;  /* 0x0000000f0e0b7227 */ /* 0x000fc800078e00ff */
[----:B------:R-:W-:-:S04]  /*3400*/  IMAD.HI.U32 R14, R14, R19, RZ ;  /* 0x000000130e0e7227 */ /* 0x000fc800078e00ff */
[----:B------:R-:W-:Y:S02]  /*3410*/  IMAD.MOV R11, RZ, RZ, -R11 ;  /* 0x000000ffff0b7224 */ /* 0x000fe400078e0a0b */
[----:B------:R-:W-:Y:S02]  /*3420*/  IMAD.MOV R14, RZ, RZ, -R14 ;  /* 0x000000ffff0e7224 */ /* 0x000fe400078e0a0e */
[C---:B------:R-:W-:Y:S02]  /*3430*/  IMAD R11, R16.reuse, R11, R15 ;  /* 0x0000000b100b7224 */ /* 0x040fe400078e020f */
[----:B------:R-:W-:Y:S02]  /*3440*/  IMAD R15, R16, R14, R19 ;  /* 0x0000000e100f7224 */ /* 0x000fe400078e0213 */
[----:B------:R-:W-:Y:S01]  /*3450*/  @!P2 IMAD.IADD R18, R18, 0x1, -R17 ;  /* 0x000000011212a824 */ /* 0x000fe200078e0a11 */
[C---:B------:R-:W-:Y:S02]  /*3460*/  ISETP.GT.U32.AND P2, PT, R16.reuse, R11, PT ;  /* 0x0000000b1000720c */ /* 0x040fe40003f44070 */
[----:B------:R-:W-:-:S02]  /*3470*/  ISETP.GT.U32.AND P3, PT, R16, R15, PT ;  /* 0x0000000f1000720c */ /* 0x000fc40003f64070 */
[----:B------:R-:W-:-:S09]  /*3480*/  ISETP.GT.U32.AND P6, PT, R17, R18, PT ;  /* 0x000000121100720c */ /* 0x000fd20003fc4070 */
[--C-:B------:R-:W-:Y:S02]  /*3490*/  @!P2 IMAD.IADD R11, R11, 0x1, -R16.reuse ;  /* 0x000000010b0ba824 */ /* 0x100fe400078e0a10 */
[----:B------:R-:W-:Y:S02]  /*34a0*/  @!P3 IMAD.IADD R15, R15, 0x1, -R16 ;  /* 0x000000010f0fb824 */ /* 0x000fe400078e0a10 */
[----:B------:R-:W-:Y:S02]  /*34b0*/  @!P6 IADD3 R18, PT, PT, R18, -R17, RZ ;  /* 0x800000111212e210 */ /* 0x000fe40007ffe0ff */
[C---:B------:R-:W-:Y:S02]  /*34c0*/  ISETP.GT.U32.AND P3, PT, R16.reuse, R11, PT ;  /* 0x0000000b1000720c */ /* 0x040fe40003f64070 */
[----:B------:R-:W-:Y:S01]  /*34d0*/  ISETP.GT.U32.AND P2, PT, R16, R15, PT ;  /* 0x0000000f1000720c */ /* 0x000fe20003f44070 */
[----:B------:R-:W-:Y:S01]  /*34e0*/  @!P5 IMAD.MOV R18, RZ, RZ, -R18 ;  /* 0x000000ffff12d224 */ /* 0x000fe200078e0a12 */
        /* <DEDUP_REMOVED lines=8> */
[----:B------:R-:W-:Y:S01]  /*3570*/  IMAD.MOV.U32 R14, RZ, RZ, R11 ;  /* 0x000000ffff0e7224 */ /* 0x000fe200078e000b */
[----:B--2---:R-:W-:-:S03]  /*3580*/  IADD3 R10, P2, PT, R18, UR8, RZ ;  /* 0x00000008120a7c10 */ /* 0x004fc6000ff5e0ff */
[----:B------:R-:W-:Y:S01]  /*3590*/  @!P5 IMAD.MOV R14, RZ, RZ, -R14 ;  /* 0x000000ffff0ed224 */ /* 0x000fe200078e0a0e */
[----:B------:R-:W-:Y:S01]  /*35a0*/  LEA.HI.X.SX32 R11, R18, UR9, 0x1, P2 ;  /* 0x00000009120b7c11 */ /* 0x000fe200090f0eff */
[----:B------:R-:W-:-:S03]  /*35b0*/  @!P4 IMAD.MOV R15, RZ, RZ, -R15 ;  /* 0x000000ffff0fc224 */ /* 0x000fc600078e0a0f */
[C---:B------:R-:W-:Y:S02]  /*35c0*/  SEL R17, R9.reuse, R14, !P3 ;  /* 0x0000000e09117207 */ /* 0x040fe40005800000 */
[----:B------:R-:W-:-:S03]  /*35d0*/  SEL R9, R9, R15, !P3 ;  /* 0x0000000f09097207 */ /* 0x000fc60005800000 */
[----:B------:R-:W-:-:S04]  /*35e0*/  IMAD.WIDE R14, R17, 0x2, R10 ;  /* 0x00000002110e7825 */ /* 0x000fc800078e020a */
[----:B------:R-:W-:Y:S02]  /*35f0*/  IMAD.WIDE R10, R9, 0x2, R10 ;  /* 0x00000002090a7825 */ /* 0x000fe400078e020a */
[----:B------:R-:W2:Y:S04]  /*3600*/  LDG.E.S16 R14, desc[UR6][R14.64] ;  /* 0x000000060e0e7981 */ /* 0x000ea8000c1e1700 */
[----:B------:R-:W3:Y:S01]  /*3610*/  LDG.E.S16 R10, desc[UR6][R10.64] ;  /* 0x000000060a0a7981 */ /* 0x000ee2000c1e1700 */
[----:B------:R-:W-:Y:S02]  /*3620*/  VIADD R4, R4, 0x2 ;  /* 0x0000000204047836 */ /* 0x000fe40000000000 */
[----:B--2---:R-:W-:-:S04]  /*3630*/  IMAD.IADD R25, R25, 0x1, R14 ;  /* 0x0000000119197824 */ /* 0x004fc800078e020e */
[----:B---3--:R-:W-:-:S07]  /*3640*/  IMAD.IADD R25, R25, 0x1, R10 ;  /* 0x0000000119197824 */ /* 0x008fce00078e020a */
.L_x_66:
        /* <DEDUP_REMOVED lines=20> */
[----:B0-----:R-:W-:Y:S01]  /*3790*/  IMAD.MOV.U32 R14, RZ, RZ, RZ ;  /* 0x000000ffff0e7224 */ /* 0x001fe200078e00ff */
[----:B----4-:R-:W-:Y:S01]  /*37a0*/  IADD3 R23, PT, PT, RZ, -R15, RZ ;  /* 0x8000000fff177210 */ /* 0x010fe20007ffe0ff */
[----:B--2---:R-:W-:-:S04]  /*37b0*/  IMAD.MOV.U32 R10, RZ, RZ, RZ ;  /* 0x000000ffff0a7224 */ /* 0x004fc800078e00ff */
[----:B------:R-:W-:-:S04]  /*37c0*/  IMAD R23, R23, R16, RZ ;  /* 0x0000001017177224 */ /* 0x000fc800078e02ff */
[----:B------:R-:W-:-:S04]  /*37d0*/  IMAD.HI.U32 R22, R15, R23, R14 ;  /* 0x000000170f167227 */ /* 0x000fc800078e000e */
[----:B-----5:R-:W-:Y:S02]  /*37e0*/  IMAD.MOV R14, RZ, RZ, -R11 ;  /* 0x000000ffff0e7224 */ /* 0x020fe400078e0a0b */
[----:B------:R-:W-:-:S04]  /*37f0*/  IMAD.HI.U32 R22, R22, R17, RZ ;  /* 0x0000001116167227 */ /* 0x000fc800078e00ff */
[----:B------:R-:W-:Y:S02]  /*3800*/  IMAD.MOV R22, RZ, RZ, -R22 ;  /* 0x000000ffff167224 */ /* 0x000fe400078e0a16 */
[----:B------:R-:W-:Y:S02]  /*3810*/  IMAD R15, R14, R9, RZ ;  /* 0x000000090e0f7224 */ /* 0x000fe400078e02ff */
[----:B------:R-:W-:Y:S02]  /*3820*/  IMAD R17, R16, R22, R17 ;  /* 0x0000001610117224 */ /* 0x000fe400078e0211 */
[----:B------:R-:W-:-:S03]  /*3830*/  IMAD.HI.U32 R15, R11, R15, R10 ;  /* 0x0000000f0b0f7227 */ /* 0x000fc600078e000a */
[----:B------:R-:W-:Y:S01]  /*3840*/  ISETP.GT.U32.AND P2, PT, R16, R17, PT ;  /* 0x000000111000720c */ /* 0x000fe20003f44070 */
[----:B------:R-:W-:-:S04]  /*3850*/  IMAD.MOV.U32 R14, RZ, RZ, R19 ;  /* 0x000000ffff0e7224 */ /* 0x000fc800078e0013 */
        /* <DEDUP_REMOVED lines=9> */
[----:B------:R-:W-:Y:S01]  /*38f0*/  ISETP.GT.U32.AND P2, PT, R9, R10, PT ;  /* 0x0000000a0900720c */ /* 0x000fe20003f44070 */
[----:B------:R-:W-:-:S04]  /*3900*/  IMAD.MOV.U32 R8, RZ, RZ, R17 ;  /* 0x000000ffff087224 */ /* 0x000fc800078e0011 */
[----:B------:R-:W-:Y:S01]  /*3910*/  @!P4 IMAD.MOV R8, RZ, RZ, -R8 ;  /* 0x000000ffff08c224 */ /* 0x000fe200078e0a08 */
[----:B------:R-:W-:Y:S02]  /*3920*/  @!P5 LOP3.LUT R8, RZ, R20, RZ, 0x33, !PT ;  /* 0x00000014ff08d212 */ /* 0x000fe400078e33ff */
[----:B------:R-:W-:-:S03]  /*3930*/  ISETP.NE.AND P4, PT, R18, RZ, PT ;  /* 0x000000ff1200720c */ /* 0x000fc60003f85270 */
[----:B-1----:R-:W-:Y:S02]  /*3940*/  IMAD R4, R8, UR5, RZ ;  /* 0x0000000508047c24 */ /* 0x002fe4000f8e02ff */
[----:B------:R-:W-:-:S03]  /*3950*/  @!P2 IADD3 R10, PT, PT, R10, -R9, RZ ;  /* 0x800000090a0aa210 */ /* 0x000fc60007ffe0ff */
[C---:B---3--:R-:W-:Y:S02]  /*3960*/  IADD3 R8, P2, PT, R4.reuse, UR8, RZ ;  /* 0x0000000804087c10 */ /* 0x048fe4000ff5e0ff */
[----:B------:R-:W-:Y:S02]  /*3970*/  @!P3 IMAD.MOV R10, RZ, RZ, -R10 ;  /* 0x000000ffff0ab224 */ /* 0x000fe400078e0a0a */
[----:B------:R-:W-:Y:S02]  /*3980*/  LEA.HI.X.SX32 R9, R4, UR9, 0x1, P2 ;  /* 0x0000000904097c11 */ /* 0x000fe400090f0eff */
[----:B------:R-:W-:-:S05]  /*3990*/  @!P4 LOP3.LUT R10, RZ, R18, RZ, 0x33, !PT ;  /* 0x00000012ff0ac212 */ /* 0x000fca00078e33ff */
[----:B------:R-:W-:-:S06]  /*39a0*/  IMAD.WIDE R8, R10, 0x2, R8 ;  /* 0x000000020a087825 */ /* 0x000fcc00078e0208 */
[----:B------:R-:W2:Y:S02]  /*39b0*/  LDG.E.S16 R8, desc[UR6][R8.64] ;  /* 0x0000000608087981 */ /* 0x000ea4000c1e1700 */
[----:B--2---:R-:W-:-:S07]  /*39c0*/  IMAD.IADD R25, R25, 0x1, R8 ;  /* 0x0000000119197824 */ /* 0x004fce00078e0208 */
.L_x_64:
[----:B------:R-:W-:Y:S05]  /*39d0*/  BRA.U UP0, `(.L_x_67) ;  /* 0xffffffe500687547 */ /* 0x000fea000b83ffff */
.L_x_47:
[----:B------:R-:W1:Y:S08]  /*39e0*/  LDC R3, c[0x0][0x3b8] ;  /* 0x0000ee00ff037b82 */ /* 0x000e700000000800 */
[----:B------:R-:W1:Y:S02]  /*39f0*/  LDC R2, c[0x0][0x3b4] ;  /* 0x0000ed00ff027b82 */ /* 0x000e640000000800 */
[----:B-1----:R-:W-:-:S07]  /*3a00*/  IMAD R3, R3, R2, RZ ;  /* 0x0000000203037224 */ /* 0x002fce00078e02ff */
.L_x_41:
[----:B------:R-:W-:Y:S01]  /*3a10*/  ISETP.GE.AND P0, PT, R3, 0x1, PT ;  /* 0x000000010300780c */ /* 0x000fe20003f06270 */
[----:B------:R-:W-:Y:S01]  /*3a20*/  IMAD.WIDE R12, R0, 0x2, R12 ;  /* 0x00000002000c7825 */ /* 0x000fe200078e020c */
[----:B------:R-:W-:-:S11]  /*3a30*/  PRMT R6, RZ, 0x7610, R6 ;  /* 0x00007610ff067816 */ /* 0x000fd60000000006 */
[----:B------:R-:W-:Y:S05]  /*3a40*/  @!P0 BRA `(.L_x_68) ;  /* 0x0000000000688947 */ /* 0x000fea0003800000 */
[----:B------:R-:W-:Y:S02]  /*3a50*/  IABS R7, R3 ;  /* 0x0000000300077213 */ /* 0x000fe40000000000 */
[----:B------:R-:W-:Y:S02]  /*3a60*/  IABS R6, R25 ;  /* 0x0000001900067213 */ /* 0x000fe40000000000 */
[----:B------:R-:W1:Y:S01]  /*3a70*/  I2F.RP R0, R7 ;  /* 0x0000000700007306 */ /* 0x000e620000209400 */
[-C--:B------:R-:W-:Y:S02]  /*3a80*/  IABS R8, R3.reuse ;  /* 0x0000000300087213 */ /* 0x080fe40000000000 */
[----:B------:R-:W-:-:S04]  /*3a90*/  LOP3.LUT R25, R25, R3, RZ, 0x3c, !PT ;  /* 0x0000000319197212 */ /* 0x000fc800078e3cff */
[----:B------:R-:W-:Y:S01]  /*3aa0*/  ISETP.GE.AND P2, PT, R25, RZ, PT ;  /* 0x000000ff1900720c */ /* 0x000fe20003f46270 */
[----:B-1----:R-:W1:Y:S02]  /*3ab0*/  MUFU.RCP R0, R0 ;  /* 0x0000000000007308 */ /* 0x002e640000001000 */
[----:B-1----:R-:W-:Y:S02]  /*3ac0*/  VIADD R4, R0, 0xffffffe ;  /* 0x0ffffffe00047836 */ /* 0x002fe40000000000 */
[----:B------:R-:W-:-:S04]  /*3ad0*/  IMAD.MOV R0, RZ, RZ, -R8 ;  /* 0x000000ffff007224 */ /* 0x000fc800078e0a08 */
[----:B------:R1:W2:Y:S02]  /*3ae0*/  F2I.FTZ.U32.TRUNC.NTZ R5, R4 ;  /* 0x0000000400057305 */ /* 0x0002a4000021f000 */
[----:B-1----:R-:W-:Y:S02]  /*3af0*/  IMAD.MOV.U32 R4, RZ, RZ, RZ ;  /* 0x000000ffff047224 */ /* 0x002fe400078e00ff */
[----:B--2---:R-:W-:-:S04]  /*3b00*/  IMAD.MOV R2, RZ, RZ, -R5 ;  /* 0x000000ffff027224 */ /* 0x004fc800078e0a05 */
[----:B------:R-:W-:Y:S02]  /*3b10*/  IMAD R9, R2, R7, RZ ;  /* 0x0000000702097224 */ /* 0x000fe400078e02ff */
[----:B------:R-:W-:Y:S02]  /*3b20*/  IMAD.MOV.U32 R2, RZ, RZ, R6 ;  /* 0x000000ffff027224 */ /* 0x000fe400078e0006 */
[----:B------:R-:W-:-:S06]  /*3b30*/  IMAD.HI.U32 R5, R5, R9, R4 ;  /* 0x0000000905057227 */ /* 0x000fcc00078e0004 */
[----:B------:R-:W-:-:S04]  /*3b40*/  IMAD.HI.U32 R5, R5, R2, RZ ;  /* 0x0000000205057227 */ /* 0x000fc800078e00ff */
[----:B------:R-:W-:-:S05]  /*3b50*/  IMAD R0, R5, R0, R2 ;  /* 0x0000000005007224 */ /* 0x000fca00078e0202 */
[----:B------:R-:W-:-:S13]  /*3b60*/  ISETP.GT.U32.AND P1, PT, R7, R0, PT ;  /* 0x000000000700720c */ /* 0x000fda0003f24070 */
[----:B------:R-:W-:Y:S02]  /*3b70*/  @!P1 IMAD.IADD R0, R0, 0x1, -R7 ;  /* 0x0000000100009824 */ /* 0x000fe400078e0a07 */
[----:B------:R-:W-:Y:S01]  /*3b80*/  @!P1 VIADD R5, R5, 0x1 ;  /* 0x0000000105059836 */ /* 0x000fe20000000000 */
[----:B------:R-:W-:Y:S02]  /*3b90*/  ISETP.NE.AND P1, PT, R3, RZ, PT ;  /* 0x000000ff0300720c */ /* 0x000fe40003f25270 */
[----:B------:R-:W-:-:S13]  /*3ba0*/  ISETP.GE.U32.AND P0, PT, R0, R7, PT ;  /* 0x000000070000720c */ /* 0x000fda0003f06070 */
[----:B------:R-:W-:-:S04]  /*3bb0*/  @P0 VIADD R5, R5, 0x1 ;  /* 0x0000000105050836 */ /* 0x000fc80000000000 */
[----:B------:R-:W-:Y:S01]  /*3bc0*/  @!P2 IMAD.MOV R5, RZ, RZ, -R5 ;  /* 0x000000ffff05a224 */ /* 0x000fe200078e0a05 */
[----:B------:R-:W-:-:S04]  /*3bd0*/  @!P1 LOP3.LUT R5, RZ, R3, RZ, 0x33, !PT ;  /* 0x00000003ff059212 */ /* 0x000fc800078e33ff */
[----:B------:R-:W-:-:S07]  /*3be0*/  PRMT R6, R5, 0x7610, R6 ;  /* 0x0000761005067816 */ /* 0x000fce0000000006 */
.L_x_68:
[----:B------:R-:W-:Y:S01]  /*3bf0*/  STG.E.U16 desc[UR6][R12.64], R6 ;  /* 0x000000060c007986 */ /* 0x000fe2000c101506 */
[----:B------:R-:W-:Y:S05]  /*3c00*/  EXIT ;  /* 0x000000000000794d */ /* 0x000fea0003800000 */
.L_x_69:
        /* <DEDUP_REMOVED lines=15> */
.L_x_141:


//--------------------- .text._Z33nppiFilterBoxBorder_8u_C3R_kernelPKhi8NppiSize9NppiPointPhiS1_S1_S2_14NppiBorderType --------------------------
	.section	.text._Z33nppiFilterBoxBorder_8u_C3R_kernelPKhi8NppiSize9NppiPointPhiS1_S1_S2_14NppiBorderType,"ax",@progbits
	.align	128
        .global         _Z33nppiFilterBoxBorder_8u_C3R_kernelPKhi8NppiSize9NppiPointPhiS1_S1_S2_14NppiBorderType
        .type           _Z33nppiFilterBoxBorder_8u_C3R_kernelPKhi8NppiSize9NppiPointPhiS1_S1_S2_14NppiBorderType,@function
        .size           _Z33nppiFilterBoxBorder_8u_C3R_kernelPKhi8NppiSize9NppiPointPhiS1_S1_S2_14NppiBorderType,(.L_x_142 - _Z33nppiFilterBoxBorder_8u_C3R_kernelPKhi8NppiSize9NppiPointPhiS1_S1_S2_14NppiBorderType)
        .other          _Z33nppiFilterBoxBorder_8u_C3R_kernelPKhi8NppiSize9NppiPointPhiS1_S1_S2_14NppiBorderType,@"STO_CUDA_ENTRY STV_DEFAULT"
_Z33nppiFilterBoxBorder_8u_C3R_kernelPKhi8NppiSize9NppiPointPhiS1_S1_S2_14NppiBorderType:
.text._Z33nppiFilterBoxBorder_8u_C3R_kernelPKhi8NppiSize9NppiPointPhiS1_S1_S2_14NppiBorderType:
        /* <DEDUP_REMOVED lines=17> */
[----:B------:R-:W-:Y:S01]  /*0110*/  CS2R R8, SRZ ;  /* 0x0000000000087805 */ /* 0x000fe2000001ff00 */
[----:B------:R-:W-:Y:S01]  /*0120*/  IMAD.MOV.U32 R2, RZ, RZ, RZ ;  /* 0x000000ffff027224 */ /* 0x000fe200078e00ff */
[----:B------:R-:W1:Y:S01]  /*0130*/  LDCU UR5, c[0x0][0x3a8] ;  /* 0x00007500ff0577ac */ /* 0x000e620008000800 */
[----:B------:R-:W2:Y:S01]  /*0140*/  LDCU.64 UR8, c[0x0][0x358] ;  /* 0x00006b00ff0877ac */ /* 0x000ea20008000a00 */
[----:B0-----:R-:W-:Y:S01]  /*0150*/  UISETP.GE.AND UP0, UPT, UR6, 0x1, UPT ;  /* 0x000000010600788c */ /* 0x001fe2000bf06270 */
[----:B-1----:R-:W-:-:S05]  /*0160*/  IMAD R4, R6, UR5, RZ ;  /* 0x0000000506047c24 */ /* 0x002fca000f8e02ff */
[----:B------:R-:W-:-:S03]  /*0170*/  SHF.R.S32.HI R5, RZ, 0x1f, R4 ;  /* 0x0000001fff057819 */ /* 0x000fc60000011404 */
[----:B--2---:R-:W-:Y:S05]  /*0180*/  BRA.U !UP0, `(.L_x_70) ;  /* 0x0000001108347547 */ /* 0x004fea000b800000 */
[----:B------:R-:W0:Y:S01]  /*0190*/  LDCU UR6, c[0x0][0x3b4] ;  /* 0x00007680ff0677ac */ /* 0x000e220008000800 */
[----:B------:R-:W1:Y:S01]  /*01a0*/  LDC R3, c[0x0][0x3c0] ;  /* 0x0000f000ff037b82 */ /* 0x000e620000000800 */
[----:B------:R-:W1:Y:S01]  /*01b0*/  LDCU UR5, c[0x0][0x398] ;  /* 0x00007300ff0577ac */ /* 0x000e620008000800 */
[----:B0-----:R-:W-:Y:S01]  /*01c0*/  UISETP.GE.AND UP0, UPT, UR6, 0x1, UPT ;  /* 0x000000010600788c */ /* 0x001fe2000bf06270 */
[----:B-1----:R-:W-:-:S08]  /*01d0*/  IADD3 R6, PT, PT, -R3, UR5, R6 ;  /* 0x0000000503067c10 */ /* 0x002fd0000fffe106 */
[----:B------:R-:W-:Y:S05]  /*01e0*/  BRA.U !UP0, `(.L_x_70) ;  /* 0x00000011081c7547 */ /* 0x000fea000b800000 */
[----:B------:R-:W0:Y:S01]  /*01f0*/  LDCU UR7, c[0x0][0x3c4] ;  /* 0x00007880ff0777ac */ /* 0x000e220008000800 */
[----:B------:R-:W1:Y:S01]  /*0200*/  LDC R3, c[0x0][0x394] ;  /* 0x0000e500ff037b82 */ /* 0x000e620000000800 */
[----:B------:R-:W1:Y:S01]  /*0210*/  LDCU UR5, c[0x0][0x3bc] ;  /* 0x00007780ff0577ac */ /* 0x000e620008000800 */
[----:B0-----:R-:W-:Y:S01]  /*0220*/  UISETP.NE.AND UP0, UPT, UR7, 0x2, UPT ;  /* 0x000000020700788c */ /* 0x001fe2000bf05270 */
[----:B-1----:R-:W-:-:S08]  /*0230*/  IADD3 R16, PT, PT, R0, -UR5, R3 ;  /* 0x8000000500107c10 */ /* 0x002fd0000fffe003 */
[----:B------:R-:W-:Y:S05]  /*0240*/  BRA.U UP0, `(.L_x_71) ;  /* 0x0000000500c47547 */ /* 0x000fea000b800000 */
[----:B------:R-:W-:Y:S01]  /*0250*/  IADD3 R2, PT, PT, R14, UR4, R3 ;  /* 0x000000040e027c10 */ /* 0x000fe2000fffe003 */
[----:B------:R-:W-:Y:S01]  /*0260*/  IMAD.MOV.U32 R7, RZ, RZ, RZ ;  /* 0x000000ffff077224 */ /* 0x000fe200078e00ff */
[----:B------:R-:W-:Y:S02]  /*0270*/  IADD3 R14, PT, PT, R3, UR4, R14 ;  /* 0x00000004030e7c10 */ /* 0x000fe4000fffe00e */
[----:B------:R-:W-:Y:S01]  /*0280*/  CS2R R8, SRZ ;  /* 0x0000000000087805 */ /* 0x000fe2000001ff00 */
[----:B------:R-:W-:Y:S01]  /*0290*/  UMOV UR4, URZ ;  /* 0x000000ff00047c82 */ /* 0x000fe20008000000 */
[----:B------:R-:W-:Y:S02]  /*02a0*/  VIADD R2, R2, -UR5 ;  /* 0x8000000502027c36 */ /* 0x000fe40008000000 */
[----:B------:R-:W-:Y:S02]  /*02b0*/  VIADD R14, R14, -UR5 ;  /* 0x800000050e0e7c36 */ /* 0x000fe40008000000 */
[----:B------:R-:W-:-:S07]  /*02c0*/  IMAD R15, R2, 0x3, RZ ;  /* 0x00000003020f7824 */ /* 0x000fce00078e02ff */
.L_x_76:
[----:B------:R-:W0:Y:S01]  /*02d0*/  LDC R20, c[0x0][0x390] ;  /* 0x0000e400ff147b82 */ /* 0x000e220000000800 */
[----:B------:R-:W1:Y:S01]  /*02e0*/  LDCU UR7, c[0x0][0x3b4] ;  /* 0x00007680ff0777ac */ /* 0x000e620008000800 */
[----:B------:R-:W-:Y:S01]  /*02f0*/  VIADD R17, R6, UR4 ;  /* 0x0000000406117c36 */ /* 0x000fe20008000000 */
[----:B------:R-:W2:Y:S01]  /*0300*/  LDCU UR5, c[0x0][0x388] ;  /* 0x00007100ff0577ac */ /* 0x000ea20008000800 */
[----:B-1----:R-:W-:-:S03]  /*0310*/  UISETP.NE.AND UP0, UPT, UR7, 0x1, UPT ;  /* 0x000000010700788c */ /* 0x002fc6000bf05270 */
[C---:B0-----:R-:W-:Y:S02]  /*0320*/  ISETP.GE.AND P0, PT, R17.reuse, R20, PT ;  /* 0x000000141100720c */ /* 0x041fe40003f06270 */
[----:B------:R-:W-:Y:S02]  /*0330*/  VIADDMNMX.RELU R20, R20, 0xffffffff, R17, PT ;  /* 0xffffffff14147846 */ /* 0x000fe40003801111 */
[C---:B------:R-:W-:Y:S01]  /*0340*/  ISETP.GT.AND P0, PT, R17.reuse, -0x1, !P0 ;  /* 0xffffffff1100780c */ /* 0x040fe20004704270 */
[----:B--2---:R-:W-:Y:S02]  /*0350*/  IMAD R17, R17, UR5, RZ ;  /* 0x0000000511117c24 */ /* 0x004fe4000f8e02ff */
[----:B------:R-:W-:Y:S01]  /*0360*/  IMAD R20, R20, UR5, RZ ;  /* 0x0000000514147c24 */ /* 0x000fe2000f8e02ff */
[----:B------:R-:W-:Y:S02]  /*0370*/  UMOV UR5, URZ ;  /* 0x000000ff00057c82 */ /* 0x000fe40008000000 */
[----:B------:R-:W-:-:S02]  /*0380*/  SHF.R.S32.HI R24, RZ, 0x1f, R17 ;  /* 0x0000001fff187819 */ /* 0x000fc40000011411 */
[----:B------:R-:W-:Y:S01]  /*0390*/  SHF.R.S32.HI R25, RZ, 0x1f, R20 ;  /* 0x0000001fff197819 */ /* 0x000fe20000011414 */
[----:B------:R-:W-:Y:S06]  /*03a0*/  BRA.U !UP0, `(.L_x_72) ;  /* 0x0000000108e07547 */ /* 0x000fec000b800000 */
[----:B------:R-:W0:Y:S01]  /*03b0*/  LDCU UR6, c[0x0][0x38c] ;  /* 0x00007180ff0677ac */ /* 0x000e220008000800 */
[----:B------:R-:W-:Y:S02]  /*03c0*/  IMAD R22, R14, 0x3, RZ ;  /* 0x000000030e167824 */ /* 0x000fe400078e02ff */
[----:B------:R-:W-:Y:S01]  /*03d0*/  IMAD.MOV.U32 R21, RZ, RZ, R14 ;  /* 0x000000ffff157224 */ /* 0x000fe200078e000e */
[----:B------:R-:W-:Y:S01]  /*03e0*/  ULOP3.LUT UR5, UR7, 0x7ffffffe, URZ, 0xc0, !UPT ;  /* 0x7ffffffe07057892 */ /* 0x000fe2000f8ec0ff */
[----:B------:R-:W-:Y:S01]  /*03f0*/  IMAD.MOV.U32 R18, RZ, RZ, R15 ;  /* 0x000000ffff127224 */ /* 0x000fe200078e000f */
[----:B------:R-:W1:Y:S01]  /*0400*/  LDCU UR12, c[0x0][0x38c] ;  /* 0x00007180ff0c77ac */ /* 0x000e620008000800 */
[----:B------:R-:W2:Y:S01]  /*0410*/  LDCU.64 UR10, c[0x0][0x380] ;  /* 0x00007000ff0a77ac */ /* 0x000ea20008000a00 */
[----:B------:R-:W-:Y:S02]  /*0420*/  UIADD3 UR7, UPT, UPT, -UR5, URZ, URZ ;  /* 0x000000ff05077290 */ /* 0x000fe4000fffe1ff */
[----:B0-----:R-:W-:-:S12]  /*0430*/  UIADD3 UR6, UPT, UPT, UR6, -0x1, URZ ;  /* 0xffffffff06067890 */ /* 0x001fd8000fffe0ff */
.L_x_73:
[C---:B------:R-:W-:Y:S01]  /*0440*/  VIADD R3, R21.reuse, 0x1 ;  /* 0x0000000115037836 */ /* 0x040fe20000000000 */
[C---:B-1----:R-:W-:Y:S02]  /*0450*/  ISETP.GE.AND P1, PT, R21.reuse, UR12, PT ;  /* 0x0000000c15007c0c */ /* 0x042fe4000bf26270 */
[----:B------:R-:W-:Y:S02]  /*0460*/  VIMNMX.RELU R10, PT, PT, R21, UR6, PT ;  /* 0x00000006150a7c48 */ /* 0x000fe4000bfe1100 */
[C---:B------:R-:W-:Y:S02]  /*0470*/  ISETP.GE.AND P2, PT, R3.reuse, UR12, PT ;  /* 0x0000000c03007c0c */ /* 0x040fe4000bf46270 */
[C---:B------:R-:W-:Y:S01]  /*0480*/  VIMNMX.RELU R2, PT, PT, R3.reuse, UR6, PT ;  /* 0x0000000603027c48 */ /* 0x040fe2000bfe1100 */
[----:B------:R-:W-:Y:S01]  /*0490*/  IMAD R11, R10, 0x3, RZ ;  /* 0x000000030a0b7824 */ /* 0x000fe200078e02ff */
[----:B------:R-:W-:Y:S02]  /*04a0*/  ISETP.GT.AND P2, PT, R3, -0x1, !P2 ;  /* 0xffffffff0300780c */ /* 0x000fe40005744270 */
[----:B------:R-:W-:Y:S01]  /*04b0*/  ISETP.GT.AND P1, PT, R21, -0x1, !P1 ;  /* 0xffffffff1500780c */ /* 0x000fe20004f24270 */
[----:B------:R-:W-:Y:S01]  /*04c0*/  IMAD R3, R2, 0x3, RZ ;  /* 0x0000000302037824 */ /* 0x000fe200078e02ff */
[----:B------:R-:W-:-:S02]  /*04d0*/  PLOP3.LUT P2, PT, P2, P0, PT, 0x80, 0x8 ;  /* 0x000000000008781c */ /* 0x000fc40001741070 */
[----:B------:R-:W-:Y:S02]  /*04e0*/  PLOP3.LUT P1, PT, P1, P0, PT, 0x80, 0x8 ;  /* 0x000000000008781c */ /* 0x000fe40000f21070 */
[----:B--2---:R-:W-:-:S04]  /*04f0*/  IADD3 R2, P3, P4, R3, UR10, R20 ;  /* 0x0000000a03027c10 */ /* 0x004fc8000fc7e014 */
[----:B------:R-:W-:Y:S02]  /*0500*/  IADD3.X R3, PT, PT, RZ, UR11, R25, P3, P4 ;  /* 0x0000000bff037c10 */ /* 0x000fe40009fe8419 */
[----:B------:R-:W-:-:S03]  /*0510*/  IADD3 R10, P3, P4, R11, UR10, R20 ;  /* 0x0000000a0b0a7c10 */ /* 0x000fc6000fc7e014 */
[----:B------:R-:W2:Y:S04]  /*0520*/  @!P2 LDG.E.U8 R19, desc[UR8][R2.64] ;  /* 0x000000080213a981 */ /* 0x000ea8000c1e1100 */
[----:B------:R-:W3:Y:S04]  /*0530*/  @!P2 LDG.E.U8 R23, desc[UR8][R2.64+0x1] ;  /* 0x000001080217a981 */ /* 0x000ee8000c1e1100 */
[----:B------:R0:W4:Y:S01]  /*0540*/  @!P2 LDG.E.U8 R26, desc[UR8][R2.64+0x2] ;  /* 0x00000208021aa981 */ /* 0x000122000c1e1100 */
[----:B------:R-:W-:-:S05]  /*0550*/  IADD3.X R11, PT, PT, RZ, UR11, R25, P3, P4 ;  /* 0x0000000bff0b7c10 */ /* 0x000fca0009fe8419 */
[----:B------:R-:W5:Y:S04]  /*0560*/  @!P1 LDG.E.U8 R29, desc[UR8][R10.64] ;  /* 0x000000080a1d9981 */ /* 0x000f68000c1e1100 */
[----:B------:R-:W5:Y:S04]  /*0570*/  @!P1 LDG.E.U8 R27, desc[UR8][R10.64+0x1] ;  /* 0x000001080a1b9981 */ /* 0x000f68000c1e1100 */
[----:B------:R2:W5:Y:S01]  /*0580*/  @!P1 LDG.E.U8 R28, desc[UR8][R10.64+0x2] ;  /* 0x000002080a1c9981 */ /* 0x000562000c1e1100 */
[----:B------:R-:W-:-:S05]  /*0590*/  VIADD R12, R18, 0x3 ;  /* 0x00000003120c7836 */ /* 0x000fca0000000000 */
[----:B------:R-:W-:-:S04]  /*05a0*/  IADD3 R12, P3, P4, R12, UR10, R17 ;  /* 0x0000000a0c0c7c10 */ /* 0x000fc8000fc7e011 */
[----:B------:R-:W-:-:S05]  /*05b0*/  IADD3.X R13, PT, PT, RZ, UR11, R24, P3, P4 ;  /* 0x0000000bff0d7c10 */ /* 0x000fca0009fe8418 */
[----:B------:R-:W2:Y:S04]  /*05c0*/  @P2 LDG.E.U8 R19, desc[UR8][R12.64] ;  /* 0x000000080c132981 */ /* 0x000ea8000c1e1100 */
[----:B------:R-:W3:Y:S04]  /*05d0*/  @P2 LDG.E.U8 R23, desc[UR8][R12.64+0x1] ;  /* 0x000001080c172981 */ /* 0x000ee8000c1e1100 */
[----:B------:R-:W4:Y:S01]  /*05e0*/  @P2 LDG.E.U8 R26, desc[UR8][R12.64+0x2] ;  /* 0x000002080c1a2981 */ /* 0x000f22000c1e1100 */
[----:B0-----:R-:W-:-:S04]  /*05f0*/  IADD3 R2, P2, P3, R22, UR10, R17 ;  /* 0x0000000a16027c10 */ /* 0x001fc8000fb5e011 */
[----:B------:R-:W-:-:S05]  /*0600*/  IADD3.X R3, PT, PT, RZ, UR11, R24, P2, P3 ;  /* 0x0000000bff037c10 */ /* 0x000fca00097e6418 */
[----:B------:R-:W5:Y:S04]  /*0610*/  @P1 LDG.E.U8 R29, desc[UR8][R2.64] ;  /* 0x00000008021d1981 */ /* 0x000f68000c1e1100 */
[----:B------:R-:W5:Y:S04]  /*0620*/  @P1 LDG.E.U8 R27, desc[UR8][R2.64+0x1] ;  /* 0x00000108021b1981 */ /* 0x000f68000c1e1100 */
[----:B------:R-:W5:Y:S01]  /*0630*/  @P1 LDG.E.U8 R28, desc[UR8][R2.64+0x2] ;  /* 0x00000208021c1981 */ /* 0x000f62000c1e1100 */
[----:B------:R-:W-:Y:S01]  /*0640*/  UIADD3 UR7, UPT, UPT, UR7, 0x2, URZ ;  /* 0x0000000207077890 */ /* 0x000fe2000fffe0ff */
[----:B------:R-:W-:-:S02]  /*0650*/  VIADD R18, R18, 0x6 ;  /* 0x0000000612127836 */ /* 0x000fc40000000000 */
[----:B------:R-:W-:Y:S01]  /*0660*/  VIADD R22, R22, 0x6 ;  /* 0x0000000616167836 */ /* 0x000fe20000000000 */
[----:B------:R-:W-:Y:S01]  /*0670*/  UISETP.NE.AND UP0, UPT, UR7, URZ, UPT ;  /* 0x000000ff0700728c */ /* 0x000fe2000bf05270 */
[----:B------:R-:W-:Y:S01]  /*0680*/  VIADD R21, R21, 0x2 ;  /* 0x0000000215157836 */ /* 0x000fe20000000000 */
[----:B--2---:R-:W-:Y:S02]  /*0690*/  LOP3.LUT R10, R19, 0xff, RZ, 0xc0, !PT ;  /* 0x000000ff130a7812 */ /* 0x004fe400078ec0ff */
[----:B---3--:R-:W-:Y:S02]  /*06a0*/  LOP3.LUT R23, R23, 0xff, RZ, 0xc0, !PT ;  /* 0x000000ff17177812 */ /* 0x008fe400078ec0ff */
[----:B----4-:R-:W-:Y:S02]  /*06b0*/  LOP3.LUT R26, R26, 0xff, RZ, 0xc0, !PT ;  /* 0x000000ff1a1a7812 */ /* 0x010fe400078ec0ff */
[----:B-----5:R-:W-:Y:S02]  /*06c0*/  LOP3.LUT R29, R29, 0xff, RZ, 0xc0, !PT ;  /* 0x000000ff1d1d7812 */ /* 0x020fe400078ec0ff */
[----:B------:R-:W-:-:S02]  /*06d0*/  LOP3.LUT R27, R27, 0xff, RZ, 0xc0, !PT ;  /* 0x000000ff1b1b7812 */ /* 0x000fc400078ec0ff */
[----:B------:R-:W-:Y:S02]  /*06e0*/  IADD3 R9, PT, PT, R10, R9, R29 ;  /* 0x000000090a097210 */ /* 0x000fe40007ffe01d */
[----:B------:R-:W-:Y:S02]  /*06f0*/  LOP3.LUT R28, R28, 0xff, RZ, 0xc0, !PT ;  /* 0x000000ff1c1c7812 */ /* 0x000fe400078ec0ff */
[----:B------:R-:W-:Y:S02]  /*0700*/  IADD3 R8, PT, PT, R23, R8, R27 ;  /* 0x0000000817087210 */ /* 0x000fe40007ffe01b */
[----:B------:R-:W-:Y:S01]  /*0710*/  IADD3 R7, PT, PT, R26, R7, R28 ;  /* 0x000000071a077210 */ /* 0x000fe20007ffe01c */
[----:B------:R-:W-:Y:S06]  /*0720*/  BRA.U UP0, `(.L_x_73) ;  /* 0xfffffffd00447547 */ /* 0x000fec000b83ffff */
.L_x_72:
[----:B------:R-:W0:Y:S01]  /*0730*/  LDCU UR7, c[0x0][0x3b4] ;  /* 0x00007680ff0777ac */ /* 0x000e220008000800 */
[----:B------:R-:W-:Y:S01]  /*0740*/  UIADD3 UR6, UPT, UPT, UR4, 0x1, URZ ;  /* 0x0000000104067890 */ /* 0x000fe2000fffe0ff */
[----:B------:R-:W1:Y:S01]  /*0750*/  LDCU UR10, c[0x0][0x3b8] ;  /* 0x00007700ff0a77ac */ /* 0x000e620008000800 */
[----:B0-----:R-:W-:-:S04]  /*0760*/  ULOP3.LUT UR4, UR7, 0x1, URZ, 0xc0, !UPT ;  /* 0x0000000107047892 */ /* 0x001fc8000f8ec0ff */
[----:B------:R-:W-:Y:S02]  /*0770*/  UISETP.NE.U32.AND UP0, UPT, UR4, 0x1, UPT ;  /* 0x000000010400788c */ /* 0x000fe4000bf05070 */
[----:B-1----:R-:W-:-:S07]  /*0780*/  UISETP.NE.AND UP1, UPT, UR6, UR10, UPT ;  /* 0x0000000a0600728c */ /* 0x002fce000bf25270 */
[----:B------:R-:W-:Y:S05]  /*0790*/  BRA.U UP0, `(.L_x_74) ;  /* 0x0000000100647547 */ /* 0x000fea000b800000 */
[----:B------:R-:W0:Y:S01]  /*07a0*/  LDC R3, c[0x0][0x38c] ;  /* 0x0000e300ff037b82 */ /* 0x000e220000000800 */
[----:B------:R-:W1:Y:S01]  /*07b0*/  LDCU.64 UR10, c[0x0][0x380] ;  /* 0x00007000ff0a77ac */ /* 0x000e620008000a00 */
[----:B------:R-:W-:-:S05]  /*07c0*/  VIADD R2, R16, UR5 ;  /* 0x0000000510027c36 */ /* 0x000fca0008000000 */
[C---:B0-----:R-:W-:Y:S02]  /*07d0*/  ISETP.GE.AND P1, PT, R2.reuse, R3, PT ;  /* 0x000000030200720c */ /* 0x041fe40003f26270 */
[----:B------:R-:W-:Y:S02]  /*07e0*/  VIADDMNMX.RELU R3, R3, 0xffffffff, R2, PT ;  /* 0xffffffff03037846 */ /* 0x000fe40003801102 */
[----:B------:R-:W-:-:S03]  /*07f0*/  ISETP.GT.AND P1, PT, R2, -0x1, !P1 ;  /* 0xffffffff0200780c */ /* 0x000fc60004f24270 */
[----:B------:R-:W-:Y:S01]  /*0800*/  IMAD R3, R3, 0x3, RZ ;  /* 0x0000000303037824 */ /* 0x000fe200078e02ff */
[----:B------:R-:W-:-:S04]  /*0810*/  PLOP3.LUT P1, PT, P1, P0, PT, 0x80, 0x8 ;  /* 0x000000000008781c */ /* 0x000fc80000f21070 */
[----:B-1----:R-:W-:-:S04]  /*0820*/  IADD3 R20, P0, P2, R3, UR10, R20 ;  /* 0x0000000a03147c10 */ /* 0x002fc8000fa1e014 */
[----:B------:R-:W-:-:S05]  /*0830*/  IADD3.X R21, PT, PT, RZ, UR11, R25, P0, P2 ;  /* 0x0000000bff157c10 */ /* 0x000fca00087e4419 */
[----:B------:R-:W2:Y:S04]  /*0840*/  @!P1 LDG.E.U8 R10, desc[UR8][R20.64] ;  /* 0x00000008140a9981 */ /* 0x000ea8000c1e1100 */
[----:B------:R-:W3:Y:S01]  /*0850*/  @!P1 LDG.E.U8 R11, desc[UR8][R20.64+0x1] ;  /* 0x00000108140b9981 */ /* 0x000ee2000c1e1100 */
[----:B------:R-:W-:-:S03]  /*0860*/  IMAD R2, R2, 0x3, RZ ;  /* 0x0000000302027824 */ /* 0x000fc600078e02ff */
[----:B------:R-:W4:Y:S02]  /*0870*/  @!P1 LDG.E.U8 R12, desc[UR8][R20.64+0x2] ;  /* 0x00000208140c9981 */ /* 0x000f24000c1e1100 */
[----:B------:R-:W-:-:S04]  /*0880*/  IADD3 R2, P0, P2, R2, UR10, R17 ;  /* 0x0000000a02027c10 */ /* 0x000fc8000fa1e011 */
[----:B------:R-:W-:-:S05]  /*0890*/  IADD3.X R3, PT, PT, RZ, UR11, R24, P0, P2 ;  /* 0x0000000bff037c10 */ /* 0x000fca00087e4418 */
[----:B------:R-:W5:Y:S04]  /*08a0*/  @P1 LDG.E.U8 R18, desc[UR8][R2.64+0x2] ;  /* 0x0000020802121981 */ /* 0x000f68000c1e1100 */
[----:B------:R-:W2:Y:S04]  /*08b0*/  @P1 LDG.E.U8 R10, desc[UR8][R2.64] ;  /* 0x00000008020a1981 */ /* 0x000ea8000c1e1100 */
[----:B------:R-:W3:Y:S01]  /*08c0*/  @P1 LDG.E.U8 R11, desc[UR8][R2.64+0x1] ;  /* 0x00000108020b1981 */ /* 0x000ee2000c1e1100 */
[----:B----4-:R-:W-:-:S04]  /*08d0*/  @!P1 IMAD.IADD R7, R7, 0x1, R12 ;  /* 0x0000000107079824 */ /* 0x010fc800078e020c */
[----:B-----5:R-:W-:Y:S01]  /*08e0*/  @P1 IMAD.IADD R7, R7, 0x1, R18 ;  /* 0x0000000107071824 */ /* 0x020fe200078e0212 */
[----:B--2---:R-:W-:Y:S02]  /*08f0*/  LOP3.LUT R10, R10, 0xff, RZ, 0xc0, !PT ;  /* 0x000000ff0a0a7812 */ /* 0x004fe400078ec0ff */
[----:B---3--:R-:W-:-:S03]  /*0900*/  LOP3.LUT R11, R11, 0xff, RZ, 0xc0, !PT ;  /* 0x000000ff0b0b7812 */ /* 0x008fc600078ec0ff */
[----:B------:R-:W-:Y:S02]  /*0910*/  IMAD.IADD R9, R9, 0x1, R10 ;  /* 0x0000000109097824 */ /* 0x000fe400078e020a */
[----:B------:R-:W-:-:S07]  /*0920*/  IMAD.IADD R8, R8, 0x1, R11 ;  /* 0x0000000108087824 */ /* 0x000fce00078e020b */
.L_x_74:
[----:B------:R-:W-:Y:S05]  /*0930*/  BRA.U !UP1, `(.L_x_75) ;  /* 0x00000009093c7547 */ /* 0x000fea000b800000 */
[----:B------:R-:W-:Y:S01]  /*0940*/  UMOV UR4, UR6 ;  /* 0x0000000600047c82 */ /* 0x000fe20008000000 */
[----:B------:R-:W-:Y:S05]  /*0950*/  BRA `(.L_x_76) ;  /* 0xfffffff8005c7947 */ /* 0x000fea000383ffff */
.L_x_71:
[----:B------:R-:W-:Y:S01]  /*0960*/  IMAD.MOV.U32 R7, RZ, RZ, RZ ;  /* 0x000000ffff077224 */ /* 0x000fe200078e00ff */
[----:B------:R-:W-:Y:S01]  /*0970*/  CS2R R8, SRZ ;  /* 0x0000000000087805 */ /* 0x000fe2000001ff00 */
[----:B------:R-:W-:Y:S02]  /*0980*/  ULOP3.LUT UR7, UR6, 0x3, URZ, 0xc0, !UPT ;  /* 0x0000000306077892 */ /* 0x000fe4000f8ec0ff */
[----:B------:R-:W-:Y:S01]  /*0990*/  ULOP3.LUT UR6, UR6, 0x7ffffffc, URZ, 0xc0, !UPT ;  /* 0x7ffffffc06067892 */ /* 0x000fe2000f8ec0ff */
[----:B------:R-:W-:-:S11]  /*09a0*/  UMOV UR4, URZ ;  /* 0x000000ff00047c82 */ /* 0x000fd60008000000 */
.L_x_82:
[----:B------:R-:W0:Y:S01]  /*09b0*/  LDCU UR5, c[0x0][0x3b4] ;  /* 0x00007680ff0577ac */ /* 0x000e220008000800 */
[----:B------:R-:W-:Y:S01]  /*09c0*/  VIADD R17, R6, UR4 ;  /* 0x0000000406117c36 */ /* 0x000fe20008000000 */
[----:B------:R-:W1:Y:S01]  /*09d0*/  LDCU UR10, c[0x0][0x390] ;  /* 0x00007200ff0a77ac */ /* 0x000e620008000800 */
[----:B------:R-:W2:Y:S01]  /*09e0*/  LDCU UR11, c[0x0][0x388] ;  /* 0x00007100ff0b77ac */ /* 0x000ea20008000800 */
[----:B------:R-:W3:Y:S01]  /*09f0*/  LDCU UR12, c[0x0][0x3b8] ;  /* 0x00007700ff0c77ac */ /* 0x000ee20008000800 */
[----:B------:R-:W-:Y:S02]  /*0a00*/  UIADD3 UR4, UPT, UPT, UR4, 0x1, URZ ;  /* 0x0000000104047890 */ /* 0x000fe4000fffe0ff */
[----:B0-----:R-:W-:-:S03]  /*0a10*/  UISETP.GE.U32.AND UP1, UPT, UR5, 0x4, UPT ;  /* 0x000000040500788c */ /* 0x001fc6000bf26070 */
[----:B------:R-:W-:Y:S01]  /*0a20*/  UMOV UR5, URZ ;  /* 0x000000ff00057c82 */ /* 0x000fe20008000000 */
[----:B-1----:R-:W-:-:S04]  /*0a30*/  ISETP.GE.AND P0, PT, R17, UR10, PT ;  /* 0x0000000a11007c0c */ /* 0x002fc8000bf06270 */
[C---:B------:R-:W-:Y:S01]  /*0a40*/  ISETP.GT.AND P0, PT, R17.reuse, -0x1, !P0 ;  /* 0xffffffff1100780c */ /* 0x040fe20004704270 */
[----:B--2---:R-:W-:Y:S01]  /*0a50*/  IMAD R17, R17, UR11, RZ ;  /* 0x0000000b11117c24 */ /* 0x004fe2000f8e02ff */
[----:B---3--:R-:W-:-:S04]  /*0a60*/  UISETP.NE.AND UP0, UPT, UR4, UR12, UPT ;  /* 0x0000000c0400728c */ /* 0x008fc8000bf05270 */
[----:B------:R-:W-:Y:S01]  /*0a70*/  SHF.R.S32.HI R18, RZ, 0x1f, R17 ;  /* 0x0000001fff127819 */ /* 0x000fe20000011411 */
[----:B------:R-:W-:Y:S06]  /*0a80*/  BRA.U !UP1, `(.L_x_77) ;  /* 0x0000000509047547 */ /* 0x000fec000b800000 */
[----:B------:R-:W0:Y:S01]  /*0a90*/  LDCU UR10, c[0x0][0x38c] ;  /* 0x00007180ff0a77ac */ /* 0x000e220008000800 */
[----:B------:R-:W-:-:S05]  /*0aa0*/  UMOV UR5, URZ ;  /* 0x000000ff00057c82 */ /* 0x000fca0008000000 */
.L_x_78:
[----:B------:R-:W-:-:S04]  /*0ab0*/  VIADD R19, R16, UR5 ;  /* 0x0000000510137c36 */ /* 0x000fc80008000000 */
[C---:B------:R-:W-:Y:S01]  /*0ac0*/  VIADD R2, R19.reuse, 0x1 ;  /* 0x0000000113027836 */ /* 0x040fe20000000000 */
[C---:B0-----:R-:W-:Y:S01]  /*0ad0*/  ISETP.GE.AND P1, PT, R19.reuse, UR10, PT ;  /* 0x0000000a13007c0c */ /* 0x041fe2000bf26270 */
[C---:B------:R-:W-:Y:S02]  /*0ae0*/  VIADD R3, R19.reuse, 0x2 ;  /* 0x0000000213037836 */ /* 0x040fe40000000000 */
[C---:B------:R-:W-:Y:S01]  /*0af0*/  VIADD R10, R19.reuse, 0x3 ;  /* 0x00000003130a7836 */ /* 0x040fe20000000000 */
[----:B------:R-:W-:Y:S02]  /*0b00*/  ISETP.GT.AND P1, PT, R19, -0x1, !P1 ;  /* 0xffffffff1300780c */ /* 0x000fe40004f24270 */
[C---:B------:R-:W-:Y:S02]  /*0b10*/  ISETP.GE.AND P2, PT, R2.reuse, UR10, PT ;  /* 0x0000000a02007c0c */ /* 0x040fe4000bf46270 */
[----:B------:R-:W-:Y:S02]  /*0b20*/  PLOP3.LUT P1, PT, P1, P0, PT, 0x80, 0x8 ;  /* 0x000000000008781c */ /* 0x000fe40000f21070 */
[----:B------:R-:W-:-:S02]  /*0b30*/  ISETP.GT.AND P2, PT, R2, -0x1, !P2 ;  /* 0xffffffff0200780c */ /* 0x000fc40005744270 */
[C---:B------:R-:W-:Y:S02]  /*0b40*/  ISETP.GE.AND P3, PT, R3.reuse, UR10, PT ;  /* 0x0000000a03007c0c */ /* 0x040fe4000bf66270 */
[----:B------:R-:W-:Y:S02]  /*0b50*/  PLOP3.LUT P2, PT, P2, P0, PT, 0x80, 0x8 ;  /* 0x000000000008781c */ /* 0x000fe40001741070 */
[----:B------:R-:W-:Y:S02]  /*0b60*/  ISETP.GT.AND P3, PT, R3, -0x1, !P3 ;  /* 0xffffffff0300780c */ /* 0x000fe40005f64270 */
[C---:B------:R-:W-:Y:S02]  /*0b70*/  ISETP.GE.AND P4, PT, R10.reuse, UR10, PT ;  /* 0x0000000a0a007c0c */ /* 0x040fe4000bf86270 */
[----:B------:R-:W-:Y:S01]  /*0b80*/  PLOP3.LUT P3, PT, P3, P0, PT, 0x80, 0x8 ;  /* 0x000000000008781c */ /* 0x000fe20001f61070 */
[----:B------:R-:W0:Y:S01]  /*0b90*/  @P1 LDC.64 R2, c[0x0][0x380] ;  /* 0x0000e000ff021b82 */ /* 0x000e220000000a00 */
[----:B------:R-:W-:Y:S01]  /*0ba0*/  ISETP.GT.AND P4, PT, R10, -0x1, !P4 ;  /* 0xffffffff0a00780c */ /* 0x000fe20006784270 */
[----:B------:R-:W-:-:S03]  /*0bb0*/  @P1 IMAD R20, R19, 0x3, RZ ;  /* 0x0000000313141824 */ /* 0x000fc600078e02ff */
[----:B------:R-:W-:Y:S01]  /*0bc0*/  PLOP3.LUT P4, PT, P4, P0, PT, 0x80, 0x8 ;  /* 0x000000000008781c */ /* 0x000fe20002781070 */
[----:B------:R-:W-:Y:S02]  /*0bd0*/  @P2 IMAD.MOV.U32 R22, RZ, RZ, 0x3 ;  /* 0x00000003ff162424 */ /* 0x000fe400078e00ff */
[----:B------:R-:W1:Y:S08]  /*0be0*/  @P2 LDC.64 R14, c[0x0][0x380] ;  /* 0x0000e000ff0e2b82 */ /* 0x000e700000000a00 */
[----:B------:R-:W2:Y:S02]  /*0bf0*/  @P3 LDC.64 R10, c[0x0][0x380] ;  /* 0x0000e000ff0a3b82 */ /* 0x000ea40000000a00 */
[----:B------:R-:W-:-:S04]  /*0c00*/  @P4 IMAD.MOV.U32 R24, RZ, RZ, 0x3 ;  /* 0x00000003ff184424 */ /* 0x000fc800078e00ff */
[C---:B------:R-:W-:Y:S02]  /*0c10*/  @P4 IMAD R21, R19.reuse, R24, 0x9 ;  /* 0x0000000913154424 */ /* 0x040fe400078e0218 */
[----:B------:R-:W3:Y:S01]  /*0c20*/  @P4 LDC.64 R12, c[0x0][0x380] ;  /* 0x0000e000ff0c4b82 */ /* 0x000ee20000000a00 */
[--C-:B0-----:R-:W-:Y:S01]  /*0c30*/  @P1 IADD3 R2, P5, P6, R20, R2, R17.reuse ;  /* 0x0000000214021210 */ /* 0x101fe20007ebe011 */
[C---:B------:R-:W-:Y:S02]  /*0c40*/  @P2 IMAD R20, R19.reuse, R22, 0x3 ;  /* 0x0000000313142424 */ /* 0x040fe400078e0216 */
[----:B------:R-:W-:Y:S01]  /*0c50*/  @P3 IMAD.MOV.U32 R22, RZ, RZ, 0x3 ;  /* 0x00000003ff163424 */ /* 0x000fe200078e00ff */
[----:B------:R-:W-:Y:S02]  /*0c60*/  @P1 IADD3.X R3, PT, PT, RZ, R3, R18, P5, P6 ;  /* 0x00000003ff031210 */ /* 0x000fe40002fec412 */
[----:B-1----:R-:W-:Y:S01]  /*0c70*/  @P2 IADD3 R14, P5, P6, R20, R14, R17 ;  /* 0x0000000e140e2210 */ /* 0x002fe20007ebe011 */
[----:B------:R-:W-:-:S02]  /*0c80*/  @P3 IMAD R20, R19, R22, 0x6 ;  /* 0x0000000613143424 */ /* 0x000fc400078e0216 */
[----:B------:R-:W4:Y:S01]  /*0c90*/  @P1 LDG.E.U8 R19, desc[UR8][R2.64+0x1] ;  /* 0x0000010802131981 */ /* 0x000f22000c1e1100 */
[----:B------:R-:W-:-:S03]  /*0ca0*/  @P2 IADD3.X R15, PT, PT, RZ, R15, R18, P5, P6 ;  /* 0x0000000fff0f2210 */ /* 0x000fc60002fec412 */
[----:B------:R-:W5:Y:S01]  /*0cb0*/  @P1 LDG.E.U8 R22, desc[UR8][R2.64+0x2] ;  /* 0x0000020802161981 */ /* 0x000f62000c1e1100 */
[----:B--2---:R-:W-:-:S03]  /*0cc0*/  @P3 IADD3 R10, P5, P6, R20, R10, R17 ;  /* 0x0000000a140a3210 */ /* 0x004fc60007ebe011 */
[----:B------:R-:W2:Y:S01]  /*0cd0*/  @P1 LDG.E.U8 R20, desc[UR8][R2.64] ;  /* 0x0000000802141981 */ /* 0x000ea2000c1e1100 */
[----:B------:R-:W-:-:S03]  /*0ce0*/  @P3 IADD3.X R11, PT, PT, RZ, R11, R18, P5, P6 ;  /* 0x0000000bff0b3210 */ /* 0x000fc60002fec412 */
[----:B------:R-:W2:Y:S01]  /*0cf0*/  @P2 LDG.E.U8 R24, desc[UR8][R14.64] ;  /* 0x000000080e182981 */ /* 0x000ea2000c1e1100 */
[----:B---3--:R-:W-:-:S03]  /*0d00*/  @P4 IADD3 R12, P5, P6, R21, R12, R17 ;  /* 0x0000000c150c4210 */ /* 0x008fc60007ebe011 */
[----:B------:R-:W3:Y:S01]  /*0d10*/  @P2 LDG.E.U8 R21, desc[UR8][R14.64+0x1] ;  /* 0x000001080e152981 */ /* 0x000ee2000c1e1100 */
[----:B------:R-:W-:-:S03]  /*0d20*/  @P4 IADD3.X R13, PT, PT, RZ, R13, R18, P5, P6 ;  /* 0x0000000dff0d4210 */ /* 0x000fc60002fec412 */
[----:B------:R-:W3:Y:S04]  /*0d30*/  @P2 LDG.E.U8 R26, desc[UR8][R14.64+0x2] ;  /* 0x000002080e1a2981 */ /* 0x000ee8000c1e1100 */
[----:B------:R-:W3:Y:S04]  /*0d40*/  @P3 LDG.E.U8 R28, desc[UR8][R10.64] ;  /* 0x000000080a1c3981 */ /* 0x000ee8000c1e1100 */
[----:B------:R-:W3:Y:S04]  /*0d50*/  @P3 LDG.E.U8 R23, desc[UR8][R10.64+0x1] ;  /* 0x000001080a173981 */ /* 0x000ee8000c1e1100 */
[----:B------:R-:W3:Y:S04]  /*0d60*/  @P3 LDG.E.U8 R25, desc[UR8][R10.64+0x2] ;  /* 0x000002080a193981 */ /* 0x000ee8000c1e1100 */
[----:B------:R-:W3:Y:S04]  /*0d70*/  @P4 LDG.E.U8 R27, desc[UR8][R12.64] ;  /* 0x000000080c1b4981 */ /* 0x000ee8000c1e1100 */
[----:B------:R-:W3:Y:S04]  /*0d80*/  @P4 LDG.E.U8 R3, desc[UR8][R12.64+0x1] ;  /* 0x000001080c034981 */ /* 0x000ee8000c1e1100 */
[----:B------:R-:W3:Y:S01]  /*0d90*/  @P4 LDG.E.U8 R2, desc[UR8][R12.64+0x2] ;  /* 0x000002080c024981 */ /* 0x000ee2000c1e1100 */
[----:B------:R-:W-:-:S04]  /*0da0*/  UIADD3 UR5, UPT, UPT, UR5, 0x4, URZ ;  /* 0x0000000405057890 */ /* 0x000fc8000fffe0ff */
[----:B------:R-:W-:Y:S01]  /*0db0*/  UISETP.NE.AND UP1, UPT, UR5, UR6, UPT ;  /* 0x000000060500728c */ /* 0x000fe2000bf25270 */
[----:B----4-:R-:W-:Y:S02]  /*0dc0*/  @P1 IMAD.IADD R8, R8, 0x1, R19 ;  /* 0x0000000108081824 */ /* 0x010fe400078e0213 */
[----:B-----5:R-:W-:Y:S02]  /*0dd0*/  @P1 IMAD.IADD R7, R7, 0x1, R22 ;  /* 0x0000000107071824 */ /* 0x020fe400078e0216 */
[----:B--2---:R-:W-:-:S04]  /*0de0*/  @P1 IMAD.IADD R9, R9, 0x1, R20 ;  /* 0x0000000109091824 */ /* 0x004fc800078e0214 */
[----:B------:R-:W-:Y:S02]  /*0df0*/  @P2 IMAD.IADD R9, R9, 0x1, R24 ;  /* 0x0000000109092824 */ /* 0x000fe400078e0218 */
[----:B---3--:R-:W-:Y:S02]  /*0e00*/  @P2 IMAD.IADD R8, R8, 0x1, R21 ;  /* 0x0000000108082824 */ /* 0x008fe400078e0215 */
[----:B------:R-:W-:Y:S02]  /*0e10*/  @P2 IMAD.IADD R7, R7, 0x1, R26 ;  /* 0x0000000107072824 */ /* 0x000fe400078e021a */
[----:B------:R-:W-:Y:S02]  /*0e20*/  @P3 IMAD.IADD R9, R9, 0x1, R28 ;  /* 0x0000000109093824 */ /* 0x000fe400078e021c */
[----:B------:R-:W-:Y:S02]  /*0e30*/  @P3 IMAD.IADD R8, R8, 0x1, R23 ;  /* 0x0000000108083824 */ /* 0x000fe400078e0217 */
[----:B------:R-:W-:-:S02]  /*0e40*/  @P3 IMAD.IADD R7, R7, 0x1, R25 ;  /* 0x0000000107073824 */ /* 0x000fc400078e0219 */
[----:B------:R-:W-:Y:S02]  /*0e50*/  @P4 IMAD.IADD R9, R9, 0x1, R27 ;  /* 0x0000000109094824 */ /* 0x000fe400078e021b */
[----:B------:R-:W-:Y:S02]  /*0e60*/  @P4 IMAD.IADD R8, R8, 0x1, R3 ;  /* 0x0000000108084824 */ /* 0x000fe400078e0203 */
[----:B------:R-:W-:Y:S01]  /*0e70*/  @P4 IMAD.IADD R7, R7, 0x1, R2 ;  /* 0x0000000107074824 */ /* 0x000fe200078e0202 */
[----:B------:R-:W-:Y:S06]  /*0e80*/  BRA.U UP1, `(.L_x_78) ;  /* 0xfffffffd01087547 */ /* 0x000fec000b83ffff */
[----:B------:R-:W-:-:S05]  /*0e90*/  UMOV UR5, UR6 ;  /* 0x0000000600057c82 */ /* 0x000fca0008000000 */
.L_x_77:
[----:B------:R-:W-:-:S09]  /*0ea0*/  UISETP.NE.AND UP1, UPT, UR7, URZ, UPT ;  /* 0x000000ff0700728c */ /* 0x000fd2000bf25270 */
[----:B------:R-:W-:Y:S05]  /*0eb0*/  BRA.U !UP1, `(.L_x_79) ;  /* 0x0000000109d87547 */ /* 0x000fea000b800000 */
[----:B------:R-:W0:Y:S01]  /*0ec0*/  LDCU UR10, c[0x0][0x3b4] ;  /* 0x00007680ff0a77ac */ /* 0x000e220008000800 */
[----:B------:R-:W-:Y:S02]  /*0ed0*/  UISETP.NE.AND UP1, UPT, UR7, 0x1, UPT ;  /* 0x000000010700788c */ /* 0x000fe4000bf25270 */
[----:B0-----:R-:W-:-:S07]  /*0ee0*/  ULOP3.LUT UP2, URZ, UR10, 0x1, URZ, 0xc0, !UPT ;  /* 0x000000010aff7892 */ /* 0x001fce000f84c0ff */
[----:B------:R-:W-:Y:S05]  /*0ef0*/  BRA.U !UP1, `(.L_x_80) ;  /* 0x00000001097c7547 */ /* 0x000fea000b800000 */
[----:B------:R-:W0:Y:S01]  /*0f00*/  LDCU UR10, c[0x0][0x38c] ;  /* 0x00007180ff0a77ac */ /* 0x000e220008000800 */
[----:B------:R-:W-:-:S04]  /*0f10*/  VIADD R13, R16, UR5 ;  /* 0x00000005100d7c36 */ /* 0x000fc80008000000 */
[C---:B------:R-:W-:Y:S01]  /*0f20*/  VIADD R2, R13.reuse, 0x1 ;  /* 0x000000010d027836 */ /* 0x040fe20000000000 */
[----:B0-----:R-:W-:-:S04]  /*0f30*/  ISETP.GE.AND P1, PT, R13, UR10, PT ;  /* 0x0000000a0d007c0c */ /* 0x001fc8000bf26270 */
[C---:B------:R-:W-:Y:S02]  /*0f40*/  ISETP.GE.AND P2, PT, R2.reuse, UR10, PT ;  /* 0x0000000a02007c0c */ /* 0x040fe4000bf46270 */
[----:B------:R-:W-:Y:S02]  /*0f50*/  ISETP.GT.AND P1, PT, R13, -0x1, !P1 ;  /* 0xffffffff0d00780c */ /* 0x000fe40004f24270 */
[----:B------:R-:W-:Y:S02]  /*0f60*/  ISETP.GT.AND P2, PT, R2, -0x1, !P2 ;  /* 0xffffffff0200780c */ /* 0x000fe40005744270 */
[----:B------:R-:W-:Y:S02]  /*0f70*/  PLOP3.LUT P1, PT, P1, P0, PT, 0x80, 0x8 ;  /* 0x000000000008781c */ /* 0x000fe40000f21070 */
[----:B------:R-:W-:-:S11]  /*0f80*/  PLOP3.LUT P2, PT, P2, P0, PT, 0x80, 0x8 ;  /* 0x000000000008781c */ /* 0x000fd60001741070 */
[----:B------:R-:W0:Y:S01]  /*0f90*/  @P1 LDC.64 R10, c[0x0][0x380] ;  /* 0x0000e000ff0a1b82 */ /* 0x000e220000000a00 */
[----:B------:R-:W-:Y:S02]  /*0fa0*/  @P1 IMAD R12, R13, 0x3, RZ ;  /* 0x000000030d0c1824 */ /* 0x000fe400078e02ff */
[----:B------:R-:W-:-:S05]  /*0fb0*/  @P2 IMAD.MOV.U32 R14, RZ, RZ, 0x3 ;  /* 0x00000003ff0e2424 */ /* 0x000fca00078e00ff */
[----:B------:R-:W1:Y:S01]  /*0fc0*/  @P2 LDC.64 R2, c[0x0][0x380] ;  /* 0x0000e000ff022b82 */ /* 0x000e620000000a00 */
[----:B0-----:R-:W-:Y:S01]  /*0fd0*/  @P1 IADD3 R10, P3, P4, R12, R10, R17 ;  /* 0x0000000a0c0a1210 */ /* 0x001fe20007c7e011 */
[----:B------:R-:W-:-:S03]  /*0fe0*/  @P2 IMAD R12, R13, R14, 0x3 ;  /* 0x000000030d0c2424 */ /* 0x000fc600078e020e */
[----:B------:R-:W-:Y:S02]  /*0ff0*/  @P1 IADD3.X R11, PT, PT, RZ, R11, R18, P3, P4 ;  /* 0x0000000bff0b1210 */ /* 0x000fe40001fe8412 */
[----:B-1----:R-:W-:-:S03]  /*1000*/  @P2 IADD3 R2, P3, P4, R12, R2, R17 ;  /* 0x000000020c022210 */ /* 0x002fc60007c7e011 */
[----:B------:R-:W2:Y:S01]  /*1010*/  @P1 LDG.E.U8 R13, desc[UR8][R10.64+0x1] ;  /* 0x000001080a0d1981 */ /* 0x000ea2000c1e1100 */
[----:B------:R-:W-:-:S03]  /*1020*/  @P2 IADD3.X R3, PT, PT, RZ, R3, R18, P3, P4 ;  /* 0x00000003ff032210 */ /* 0x000fc60001fe8412 */
[----:B------:R-:W3:Y:S04]  /*1030*/  @P1 LDG.E.U8 R12, desc[UR8][R10.64] ;  /* 0x000000080a0c1981 */ /* 0x000ee8000c1e1100 */
[----:B------:R-:W4:Y:S04]  /*1040*/  @P1 LDG.E.U8 R14, desc[UR8][R10.64+0x2] ;  /* 0x000002080a0e1981 */ /* 0x000f28000c1e1100 */
[----:B------:R-:W5:Y:S04]  /*1050*/  @P2 LDG.E.U8 R20, desc[UR8][R2.64] ;  /* 0x0000000802142981 */ /* 0x000f68000c1e1100 */
[----:B------:R-:W5:Y:S04]  /*1060*/  @P2 LDG.E.U8 R15, desc[UR8][R2.64+0x1] ;  /* 0x00000108020f2981 */ /* 0x000f68000c1e1100 */
[----:B------:R-:W5:Y:S01]  /*1070*/  @P2 LDG.E.U8 R22, desc[UR8][R2.64+0x2] ;  /* 0x0000020802162981 */ /* 0x000f62000c1e1100 */
[----:B------:R-:W-:Y:S01]  /*1080*/  UIADD3 UR5, UPT, UPT, UR5, 0x2, URZ ;  /* 0x0000000205057890 */ /* 0x000fe2000fffe0ff */
[----:B--2---:R-:W-:-:S02]  /*1090*/  @P1 IMAD.IADD R8, R8, 0x1, R13 ;  /* 0x0000000108081824 */ /* 0x004fc400078e020d */
[----:B---3--:R-:W-:Y:S02]  /*10a0*/  @P1 IMAD.IADD R9, R9, 0x1, R12 ;  /* 0x0000000109091824 */ /* 0x008fe400078e020c */
[----:B----4-:R-:W-:Y:S02]  /*10b0*/  @P1 IMAD.IADD R7, R7, 0x1, R14 ;  /* 0x0000000107071824 */ /* 0x010fe400078e020e */
[----:B-----5:R-:W-:Y:S02]  /*10c0*/  @P2 IMAD.IADD R9, R9, 0x1, R20 ;  /* 0x0000000109092824 */ /* 0x020fe400078e0214 */
[----:B------:R-:W-:Y:S02]  /*10d0*/  @P2 IMAD.IADD R8, R8, 0x1, R15 ;  /* 0x0000000108082824 */ /* 0x000fe400078e020f */
[----:B------:R-:W-:-:S07]  /*10e0*/  @P2 IMAD.IADD R7, R7, 0x1, R22 ;  /* 0x0000000107072824 */ /* 0x000fce00078e0216 */
.L_x_80:
[----:B------:R-:W-:Y:S05]  /*10f0*/  BRA.U !UP2, `(.L_x_79) ;  /* 0x000000010a487547 */ /* 0x000fea000b800000 */
[----:B------:R-:W0:Y:S01]  /*1100*/  LDCU UR10, c[0x0][0x38c] ;  /* 0x00007180ff0a77ac */ /* 0x000e220008000800 */
[----:B------:R-:W-:Y:S01]  /*1110*/  VIADD R2, R16, UR5 ;  /* 0x0000000510027c36 */ /* 0x000fe20008000000 */
[----:B------:R-:W-:Y:S04]  /*1120*/  BSSY.RECONVERGENT B0, `(.L_x_79) ;  /* 0x000000f000007945 */ /* 0x000fe80003800200 */
[----:B0-----:R-:W-:-:S04]  /*1130*/  ISETP.GE.AND P1, PT, R2, UR10, PT ;  /* 0x0000000a02007c0c */ /* 0x001fc8000bf26270 */
[----:B------:R-:W-:-:S04]  /*1140*/  ISETP.GT.AND P1, PT, R2, -0x1, !P1 ;  /* 0xffffffff0200780c */ /* 0x000fc80004f24270 */
[----:B------:R-:W-:-:S13]  /*1150*/  PLOP3.LUT P1, PT, P1, P0, PT, 0x80, 0x8 ;  /* 0x000000000008781c */ /* 0x000fda0000f21070 */
[----:B------:R-:W-:Y:S05]  /*1160*/  @!P1 BRA `(.L_x_81) ;  /* 0x0000000000289947 */ /* 0x000fea0003800000 */
[----:B------:R-:W0:Y:S01]  /*1170*/  LDCU.64 UR10, c[0x0][0x380] ;  /* 0x00007000ff0a77ac */ /* 0x000e220008000a00 */
[----:B------:R-:W-:-:S05]  /*1180*/  IMAD R2, R2, 0x3, RZ ;  /* 0x0000000302027824 */ /* 0x000fca00078e02ff */
[----:B0-----:R-:W-:-:S04]  /*1190*/  IADD3 R2, P0, P1, R2, UR10, R17 ;  /* 0x0000000a02027c10 */ /* 0x001fc8000f91e011 */
[----:B------:R-:W-:-:S05]  /*11a0*/  IADD3.X R3, PT, PT, RZ, UR11, R18, P0, P1 ;  /* 0x0000000bff037c10 */ /* 0x000fca00087e2412 */
[----:B------:R-:W2:Y:S04]  /*11b0*/  LDG.E.U8 R10, desc[UR8][R2.64] ;  /* 0x00000008020a7981 */ /* 0x000ea8000c1e1100 */
[----:B------:R-:W3:Y:S04]  /*11c0*/  LDG.E.U8 R11, desc[UR8][R2.64+0x1] ;  /* 0x00000108020b7981 */ /* 0x000ee8000c1e1100 */
[----:B------:R-:W4:Y:S01]  /*11d0*/  LDG.E.U8 R12, desc[UR8][R2.64+0x2] ;  /* 0x00000208020c7981 */ /* 0x000f22000c1e1100 */
[----:B--2---:R-:W-:Y:S02]  /*11e0*/  IMAD.IADD R9, R9, 0x1, R10 ;  /* 0x0000000109097824 */ /* 0x004fe400078e020a */
[----:B---3--:R-:W-:-:S02]  /*11f0*/  IMAD.IADD R8, R8, 0x1, R11 ;  /* 0x0000000108087824 */ /* 0x008fc400078e020b */
[----:B----4-:R-:W-:-:S07]  /*1200*/  IMAD.IADD R7, R7, 0x1, R12 ;  /* 0x0000000107077824 */ /* 0x010fce00078e020c */
.L_x_81:
[----:B------:R-:W-:Y:S05]  /*1210*/  BSYNC.RECONVERGENT B0 ;  /* 0x0000000000007941 */ /* 0x000fea0003800200 */
.L_x_79:
[----:B------:R-:W-:Y:S05]  /*1220*/  BRA.U UP0, `(.L_x_82) ;  /* 0xfffffff500e07547 */ /* 0x000fea000b83ffff */
.L_x_75:
[----:B------:R-:W0:Y:S08]  /*1230*/  LDC R2, c[0x0][0x3b8] ;  /* 0x0000ee00ff027b82 */ /* 0x000e300000000800 */
[----:B------:R-:W0:Y:S02]  /*1240*/  LDC R3, c[0x0][0x3b4] ;  /* 0x0000ed00ff037b82 */ /* 0x000e240000000800 */
[----:B0-----:R-:W-:-:S07]  /*1250*/  IMAD R2, R2, R3, RZ ;  /* 0x0000000302027224 */ /* 0x001fce00078e02ff */
.L_x_70:
[----:B------:R-:W-:Y:S01]  /*1260*/  ISETP.GE.AND P0, PT, R2, 0x1, PT ;  /* 0x000000010200780c */ /* 0x000fe20003f06270 */
[----:B------:R-:W-:-:S12]  /*1270*/  IMAD R3, R0, 0x3, RZ ;  /* 0x0000000300037824 */ /* 0x000fd800078e02ff */
[----:B------:R-:W-:Y:S05]  /*1280*/  @!P0 BRA `(.L_x_83) ;  /* 0x0000000000f08947 */ /* 0x000fea0003800000 */
[-C--:B------:R-:W-:Y:S01]  /*1290*/  IABS R0, R2.reuse ;  /* 0x0000000200007213 */ /* 0x080fe20000000000 */
[----:B------:R-:W0:Y:S01]  /*12a0*/  LDCU.64 UR4, c[0x0][0x3a0] ;  /* 0x00007400ff0477ac */ /* 0x000e220008000a00 */
[----:B------:R-:W-:Y:S02]  /*12b0*/  IABS R12, R9 ;  /* 0x00000009000c7213 */ /* 0x000fe40000000000 */
[----:B------:R-:W1:Y:S01]  /*12c0*/  I2F.RP R6, R0 ;  /* 0x0000000000067306 */ /* 0x000e620000209400 */
[----:B------:R-:W-:Y:S02]  /*12d0*/  IABS R14, R2 ;  /* 0x00000002000e7213 */ /* 0x000fe40000000000 */
[----:B------:R-:W-:Y:S02]  /*12e0*/  IABS R16, R8 ;  /* 0x0000000800107213 */ /* 0x000fe40000000000 */
[-C--:B------:R-:W-:Y:S01]  /*12f0*/  LOP3.LUT R9, R9, R2.reuse, RZ, 0x3c, !PT ;  /* 0x0000000209097212 */ /* 0x080fe200078e3cff */
[----:B------:R-:W-:Y:S01]  /*1300*/  IMAD.MOV R15, RZ, RZ, -R14 ;  /* 0x000000ffff0f7224 */ /* 0x000fe200078e0a0e */
[----:B------:R-:W-:Y:S01]  /*1310*/  LOP3.LUT R8, R8, R2, RZ, 0x3c, !PT ;  /* 0x0000000208087212 */ /* 0x000fe200078e3cff */
[----:B------:R-:W-:Y:S01]  /*1320*/  IMAD.MOV.U32 R14, RZ, RZ, R16 ;  /* 0x000000ffff0e7224 */ /* 0x000fe200078e0010 */
[----:B------:R-:W-:Y:S01]  /*1330*/  ISETP.GE.AND P4, PT, R9, RZ, PT ;  /* 0x000000ff0900720c */ /* 0x000fe20003f86270 */
[----:B-1----:R-:W1:Y:S02]  /*1340*/  MUFU.RCP R6, R6 ;  /* 0x0000000600067308 */ /* 0x002e640000001000 */
[----:B-1----:R-:W-:Y:S01]  /*1350*/  VIADD R10, R6, 0xffffffe ;  /* 0x0ffffffe060a7836 */ /* 0x002fe20000000000 */
[----:B------:R-:W-:-:S02]  /*1360*/  IABS R6, R7 ;  /* 0x0000000700067213 */ /* 0x000fc40000000000 */
[----:B------:R-:W-:-:S03]  /*1370*/  LOP3.LUT R7, R7, R2, RZ, 0x3c, !PT ;  /* 0x0000000207077212 */ /* 0x000fc600078e3cff */
[----:B------:R1:W2:Y:S01]  /*1380*/  F2I.FTZ.U32.TRUNC.NTZ R11, R10 ;  /* 0x0000000a000b7305 */ /* 0x0002a2000021f000 */
[----:B------:R-:W-:Y:S02]  /*1390*/  IMAD.MOV.U32 R16, RZ, RZ, R6 ;  /* 0x000000ffff107224 */ /* 0x000fe400078e0006 */
[----:B-1----:R-:W-:Y:S02]  /*13a0*/  IMAD.MOV.U32 R10, RZ, RZ, RZ ;  /* 0x000000ffff0a7224 */ /* 0x002fe400078e00ff */
[----:B--2---:R-:W-:-:S04]  /*13b0*/  IMAD.MOV R13, RZ, RZ, -R11 ;  /* 0x000000ffff0d7224 */ /* 0x004fc800078e0a0b */
[----:B------:R-:W-:-:S04]  /*13c0*/  IMAD R13, R13, R0, RZ ;  /* 0x000000000d0d7224 */ /* 0x000fc800078e02ff */
[----:B------:R-:W-:-:S04]  /*13d0*/  IMAD.HI.U32 R11, R11, R13, R10 ;  /* 0x0000000d0b0b7227 */ /* 0x000fc800078e000a */
[----:B------:R-:W-:Y:S02]  /*13e0*/  IMAD.MOV.U32 R13, RZ, RZ, R12 ;  /* 0x000000ffff0d7224 */ /* 0x000fe400078e000c */
[----:B------:R-:W-:-:S04]  /*13f0*/  IMAD.HI.U32 R10, R11, R14, RZ ;  /* 0x0000000e0b0a7227 */ /* 0x000fc800078e00ff */
[----:B------:R-:W-:-:S04]  /*1400*/  IMAD.HI.U32 R6, R11, R13, RZ ;  /* 0x0000000d0b067227 */ /* 0x000fc800078e00ff */
[----:B------:R-:W-:-:S04]  /*1410*/  IMAD.HI.U32 R12, R11, R16, RZ ;  /* 0x000000100b0c7227 */ /* 0x000fc800078e00ff */
[-C--:B------:R-:W-:Y:S02]  /*1420*/  IMAD R11, R6, R15.reuse, R13 ;  /* 0x0000000f060b7224 */ /* 0x080fe400078e020d */
[-C--:B------:R-:W-:Y:S02]  /*1430*/  IMAD R13, R10, R15.reuse, R14 ;  /* 0x0000000f0a0d7224 */ /* 0x080fe400078e020e */
[----:B------:R-:W-:Y:S01]  /*1440*/  IMAD R15, R12, R15, R16 ;  /* 0x0000000f0c0f7224 */ /* 0x000fe200078e0210 */
[C---:B------:R-:W-:Y:S02]  /*1450*/  ISETP.GT.U32.AND P5, PT, R0.reuse, R11, PT ;  /* 0x0000000b0000720c */ /* 0x040fe40003fa4070 */
[C---:B------:R-:W-:Y:S02]  /*1460*/  ISETP.GT.U32.AND P6, PT, R0.reuse, R13, PT ;  /* 0x0000000d0000720c */ /* 0x040fe40003fc4070 */
[----:B------:R-:W-:-:S09]  /*1470*/  ISETP.GT.U32.AND P0, PT, R0, R15, PT ;  /* 0x0000000f0000720c */ /* 0x000fd20003f04070 */
[--C-:B------:R-:W-:Y:S02]  /*1480*/  @!P5 IMAD.IADD R11, R11, 0x1, -R0.reuse ;  /* 0x000000010b0bd824 */ /* 0x100fe400078e0a00 */
[--C-:B------:R-:W-:Y:S02]  /*1490*/  @!P6 IMAD.IADD R13, R13, 0x1, -R0.reuse ;  /* 0x000000010d0de824 */ /* 0x100fe400078e0a00 */
[----:B------:R-:W-:Y:S01]  /*14a0*/  @!P0 IMAD.IADD R15, R15, 0x1, -R0 ;  /* 0x000000010f0f8824 */ /* 0x000fe200078e0a00 */
[-C--:B------:R-:W-:Y:S01]  /*14b0*/  ISETP.GE.U32.AND P1, PT, R11, R0.reuse, PT ;  /* 0x000000000b00720c */ /* 0x080fe20003f26070 */
[----:B------:R-:W-:Y:S01]  /*14c0*/  @!P5 VIADD R6, R6, 0x1 ;  /* 0x000000010606d836 */ /* 0x000fe20000000000 */
[-C--:B------:R-:W-:Y:S01]  /*14d0*/  ISETP.GE.U32.AND P2, PT, R13, R0.reuse, PT ;  /* 0x000000000d00720c */ /* 0x080fe20003f46070 */
[----:B------:R-:W-:Y:S01]  /*14e0*/  @!P6 VIADD R10, R10, 0x1 ;  /* 0x000000010a0ae836 */ /* 0x000fe20000000000 */
[----:B------:R-:W-:Y:S01]  /*14f0*/  ISETP.GE.U32.AND P3, PT, R15, R0, PT ;  /* 0x000000000f00720c */ /* 0x000fe20003f66070 */
[----:B------:R-:W-:Y:S01]  /*1500*/  @!P0 VIADD R12, R12, 0x1 ;  /* 0x000000010c0c8836 */ /* 0x000fe20000000000 */
[----:B------:R-:W-:-:S02]  /*1510*/  ISETP.GE.AND P5, PT, R8, RZ, PT ;  /* 0x000000ff0800720c */ /* 0x000fc40003fa6270 */
[----:B------:R-:W-:Y:S02]  /*1520*/  ISETP.GE.AND P6, PT, R7, RZ, PT ;  /* 0x000000ff0700720c */ /* 0x000fe40003fc6270 */
[----:B------:R-:W-:Y:S02]  /*1530*/  SHF.R.S32.HI R0, RZ, 0x1f, R3 ;  /* 0x0000001fff007819 */ /* 0x000fe40000011403 */
[----:B------:R-:W-:Y:S01]  /*1540*/  ISETP.NE.AND P0, PT, R2, RZ, PT ;  /* 0x000000ff0200720c */ /* 0x000fe20003f05270 */
[----:B------:R-:W-:Y:S02]  /*1550*/  @P1 VIADD R6, R6, 0x1 ;  /* 0x0000000106061836 */ /* 0x000fe40000000000 */
[----:B------:R-:W-:Y:S01]  /*1560*/  @P2 VIADD R10, R10, 0x1 ;  /* 0x000000010a0a2836 */ /* 0x000fe20000000000 */
[----:B0-----:R-:W-:Y:S01]  /*1570*/  IADD3 R4, P1, P2, R3, UR4, R4 ;  /* 0x0000000403047c10 */ /* 0x001fe2000fa3e004 */
[----:B------:R-:W-:Y:S01]  /*1580*/  @P3 VIADD R12, R12, 0x1 ;  /* 0x000000010c0c3836 */ /* 0x000fe20000000000 */
[----:B------:R-:W-:Y:S01]  /*1590*/  LOP3.LUT R3, RZ, R2, RZ, 0x33, !PT ;  /* 0x00000002ff037212 */ /* 0x000fe200078e33ff */
[----:B------:R-:W-:Y:S01]  /*15a0*/  @!P4 IMAD.MOV R6, RZ, RZ, -R6 ;  /* 0x000000ffff06c224 */ /* 0x000fe200078e0a06 */
[----:B------:R-:W-:Y:S01]  /*15b0*/  IADD3.X R5, PT, PT, R0, UR5, R5, P1, P2 ;  /* 0x0000000500057c10 */ /* 0x000fe20008fe4405 */
[----:B------:R-:W-:-:S02]  /*15c0*/  @!P5 IMAD.MOV R10, RZ, RZ, -R10 ;  /* 0x000000ffff0ad224 */ /* 0x000fc400078e0a0a */
[----:B------:R-:W-:Y:S01]  /*15d0*/  @!P6 IMAD.MOV R12, RZ, RZ, -R12 ;  /* 0x000000ffff0ce224 */ /* 0x000fe200078e0a0c */
[C---:B------:R-:W-:Y:S02]  /*15e0*/  SEL R7, R3.reuse, R6, !P0 ;  /* 0x0000000603077207 */ /* 0x040fe40004000000 */
[C---:B------:R-:W-:Y:S02]  /*15f0*/  SEL R9, R3.reuse, R10, !P0 ;  /* 0x0000000a03097207 */ /* 0x040fe40004000000 */
[----:B------:R-:W-:Y:S01]  /*1600*/  SEL R3, R3, R12, !P0 ;  /* 0x0000000c03037207 */ /* 0x000fe20004000000 */
[----:B------:R-:W-:Y:S04]  /*1610*/  STG.E.U8 desc[UR8][R4.64], R7 ;  /* 0x0000000704007986 */ /* 0x000fe8000c101108 */
[----:B------:R-:W-:Y:S04]  /*1620*/  STG.E.U8 desc[UR8][R4.64+0x1], R9 ;  /* 0x0000010904007986 */ /* 0x000fe8000c101108 */
[----:B------:R-:W-:Y:S01]  /*1630*/  STG.E.U8 desc[UR8][R4.64+0x2], R3 ;  /* 0x0000020304007986 */ /* 0x000fe2000c101108 */
[----:B------:R-:W-:Y:S05]  /*1640*/  EXIT ;  /* 0x000000000000794d */ /* 0x000fea0003800000 */
.L_x_83:
[----:B------:R-:W0:Y:S01]  /*1650*/  LDCU.64 UR4, c[0x0][0x3a0] ;  /* 0x00007400ff0477ac */ /* 0x000e220008000a00 */
[----:B------:R-:W-:Y:S02]  /*1660*/  SHF.R.S32.HI R0, RZ, 0x1f, R3 ;  /* 0x0000001fff007819 */ /* 0x000fe40000011403 */
[----:B0-----:R-:W-:-:S04]  /*1670*/  IADD3 R4, P0, P1, R3, UR4, R4 ;  /* 0x0000000403047c10 */ /* 0x001fc8000f91e004 */
[----:B------:R-:W-:-:S05]  /*1680*/  IADD3.X R5, PT, PT, R0, UR5, R5, P0, P1 ;  /* 0x0000000500057c10 */ /* 0x000fca00087e2405 */
[----:B------:R-:W-:Y:S04]  /*1690*/  STG.E.U8 desc[UR8][R4.64], RZ ;  /* 0x000000ff04007986 */ /* 0x000fe8000c101108 */
[----:B------:R-:W-:Y:S04]  /*16a0*/  STG.E.U8 desc[UR8][R4.64+0x1], RZ ;  /* 0x000001ff04007986 */ /* 0x000fe8000c101108 */
[----:B------:R-:W-:Y:S01]  /*16b0*/  STG.E.U8 desc[UR8][R4.64+0x2], RZ ;  /* 0x000002ff04007986 */ /* 0x000fe2000c101108 */
[----:B------:R-:W-:Y:S05]  /*16c0*/  EXIT ;  /* 0x000000000000794d */ /* 0x000fea0003800000 */
.L_x_84:
        /* <DEDUP_REMOVED lines=11> */
.L_x_142:


//--------------------- .text._Z33nppiFilterBoxBorder_8u_C1R_kernelPKhi8NppiSize9NppiPointPhiS1_S1_S2_14NppiBorderType --------------------------
	.section	.text._Z33nppiFilterBoxBorder_8u_C1R_kernelPKhi8NppiSize9NppiPointPhiS1_S1_S2_14NppiBorderType,"ax",@progbits
	.align	128
        .global         _Z33nppiFilterBoxBorder_8u_C1R_kernelPKhi8NppiSize9NppiPointPhiS1_S1_S2_14NppiBorderType
        .type           _Z33nppiFilterBoxBorder_8u_C1R_kernelPKhi8NppiSize9NppiPointPhiS1_S1_S2_14NppiBorderType,@function
        .size           _Z33nppiFilterBoxBorder_8u_C1R_kernelPKhi8NppiSize9NppiPointPhiS1_S1_S2_14NppiBorderType,(.L_x_143 - _Z33nppiFilterBoxBorder_8u_C1R_kernelPKhi8NppiSize9NppiPointPhiS1_S1_S2_14NppiBorderType)
        .other          _Z33nppiFilterBoxBorder_8u_C1R_kernelPKhi8NppiSize9NppiPointPhiS1_S1_S2_14NppiBorderType,@"STO_CUDA_ENTRY STV_DEFAULT"
_Z33nppiFilterBoxBorder_8u_C1R_kernelPKhi8NppiSize9NppiPointPhiS1_S1_S2_14NppiBorderType:
.text._Z33nppiFilterBoxBorder_8u_C1R_kernelPKhi8NppiSize9NppiPointPhiS1_S1_S2_14NppiBorderType:
        /* <DEDUP_REMOVED lines=16> */
[----:B------:R-:W-:Y:S02]  /*0100*/  IMAD.MOV.U32 R4, RZ, RZ, RZ ;  /* 0x000000ffff047224 */ /* 0x000fe400078e00ff */
[----:B------:R-:W-:Y:S01]  /*0110*/  IMAD.MOV.U32 R3, RZ, RZ, RZ ;  /* 0x000000ffff037224 */ /* 0x000fe200078e00ff */
[----:B------:R-:W1:Y:S01]  /*0120*/  LDCU UR5, c[0x0][0x3a8] ;  /* 0x00007500ff0577ac */ /* 0x000e620008000800 */
[----:B------:R-:W2:Y:S01]  /*0130*/  LDCU.64 UR6, c[0x0][0x358] ;  /* 0x00006b00ff0677ac */ /* 0x000ea20008000a00 */
[----:B0-----:R-:W-:Y:S01]  /*0140*/  UISETP.GE.AND UP0, UPT, UR8, 0x1, UPT ;  /* 0x000000010800788c */ /* 0x001fe2000bf06270 */
[----:B-1----:R-:W-:-:S08]  /*0150*/  IMAD R0, R2, UR5, RZ ;  /* 0x0000000502007c24 */ /* 0x002fd0000f8e02ff */
[----:B--2---:R-:W-:Y:S05]  /*0160*/  BRA.U !UP0, `(.L_x_85) ;  /* 0x00000041084c7547 */ /* 0x004fea000b800000 */
        /* <DEDUP_REMOVED lines=19> */
.L_x_131:
[----:B------:R-:W-:Y:S05]  /*02a0*/  BRX R6 -0x2b0                                                                                                  (*"BRANCH_TARGETS .L_x_132,.L_x_133,.L_x_91"*) ;  /* 0xfffffffc06547949 */ /* 0x000fea000383ffff */
.L_x_133:
[----:B------:R-:W0:Y:S01]  /*02b0*/  LDC R11, c[0x0][0x38c] ;  /* 0x0000e300ff0b7b82 */ /* 0x000e220000000800 */
[----:B------:R-:W1:Y:S01]  /*02c0*/  LDCU UR5, c[0x0][0x390] ;  /* 0x00007200ff0577ac */ /* 0x000e620008000800 */
[----:B------:R-:W-:Y:S01]  /*02d0*/  LOP3.LUT R5, R14, 0x7, RZ, 0xc0, !PT ;  /* 0x000000070e057812 */ /* 0x000fe200078ec0ff */
[----:B------:R-:W-:Y:S01]  /*02e0*/  IMAD.MOV.U32 R9, RZ, RZ, RZ ;  /* 0x000000ffff097224 */ /* 0x000fe200078e00ff */
[----:B------:R-:W-:Y:S02]  /*02f0*/  ISETP.GE.U32.AND P0, PT, R8, 0x7, PT ;  /* 0x000000070800780c */ /* 0x000fe40003f06070 */
[C---:B------:R-:W-:Y:S01]  /*0300*/  LOP3.LUT R6, R14.reuse, 0x3, RZ, 0xc0, !PT ;  /* 0x000000030e067812 */ /* 0x040fe200078ec0ff */
[----:B------:R-:W-:Y:S01]  /*0310*/  VIADD R3, R5, 0xffffffff ;  /* 0xffffffff05037836 */ /* 0x000fe20000000000 */
[----:B------:R-:W-:-:S04]  /*0320*/  LOP3.LUT R7, R14, 0x7ffffff8, RZ, 0xc0, !PT ;  /* 0x7ffffff80e077812 */ /* 0x000fc800078ec0ff */
[----:B------:R-:W-:Y:S01]  /*0330*/  ISETP.GE.U32.AND P1, PT, R3, 0x3, PT ;  /* 0x000000030300780c */ /* 0x000fe20003f26070 */
[----:B------:R-:W-:Y:S01]  /*0340*/  IMAD.MOV.U32 R3, RZ, RZ, RZ ;  /* 0x000000ffff037224 */ /* 0x000fe200078e00ff */
[----:B-1----:R-:W-:Y:S01]  /*0350*/  UIADD3 UR5, UPT, UPT, UR5, -0x1, URZ ;  /* 0xffffffff05057890 */ /* 0x002fe2000fffe0ff */
[----:B0-----:R-:W-:-:S11]  /*0360*/  VIADD R11, R11, 0xffffffff ;  /* 0xffffffff0b0b7836 */ /* 0x001fd60000000000 */
.L_x_92:
[----:B------:R-:W-:Y:S01]  /*0370*/  VIADDMNMX.RELU R8, R2, R9, UR5, PT ;  /* 0x0000000502087e46 */ /* 0x000fe2000b801109 */
[----:B------:R-:W-:Y:S01]  /*0380*/  IMAD.MOV.U32 R23, RZ, RZ, RZ ;  /* 0x000000ffff177224 */ /* 0x000fe200078e00ff */
[----:B------:R-:W-:Y:S06]  /*0390*/  @!P0 BRA `(.L_x_87) ;  /* 0x0000000000b88947 */ /* 0x000fec0003800000 */
[----:B------:R-:W0:Y:S01]  /*03a0*/  LDCU UR4, c[0x0][0x388] ;  /* 0x00007100ff0477ac */ /* 0x000e220008000800 */
[----:B------:R-:W1:Y:S01]  /*03b0*/  LDCU.64 UR8, c[0x0][0x380] ;  /* 0x00007000ff0877ac */ /* 0x000e620008000a00 */
[----:B0-----:R-:W-:Y:S01]  /*03c0*/  IMAD R10, R8, UR4, RZ ;  /* 0x00000004080a7c24 */ /* 0x001fe2000f8e02ff */
[----:B------:R-:W-:-:S04]  /*03d0*/  UMOV UR4, URZ ;  /* 0x000000ff00047c82 */ /* 0x000fc80008000000 */
[----:B-1----:R-:W-:-:S07]  /*03e0*/  SHF.R.S32.HI R18, RZ, 0x1f, R10 ;  /* 0x0000001fff127819 */ /* 0x002fce000001140a */
.L_x_88:
[----:B------:R-:W-:-:S05]  /*03f0*/  VIADD R26, R4, UR4 ;  /* 0x00000004041a7c36 */ /* 0x000fca0008000000 */
[C---:B------:R-:W-:Y:S02]  /*0400*/  VIMNMX.RELU R13, PT, PT, R26.reuse, R11, PT ;  /* 0x0000000b1a0d7248 */ /* 0x040fe40003fe1100 */
[----:B------:R-:W-:Y:S02]  /*0410*/  VIADDMNMX.RELU R15, R26, 0x1, R11, PT ;  /* 0x000000011a0f7846 */ /* 0x000fe4000380110b */
[----:B------:R-:W-:Y:S02]  /*0420*/  IADD3 R12, P4, P5, R10, UR8, R13 ;  /* 0x000000080a0c7c10 */ /* 0x000fe4000fd9e00d */
[----:B------:R-:W-:Y:S02]  /*0430*/  VIADDMNMX.RELU R17, R26, 0x2, R11, PT ;  /* 0x000000021a117846 */ /* 0x000fe4000380110b */
[----:B------:R-:W-:Y:S02]  /*0440*/  IADD3 R14, P3, P2, R10, UR8, R15 ;  /* 0x000000080a0e7c10 */ /* 0x000fe4000fa7e00f */
[----:B------:R-:W-:-:S02]  /*0450*/  VIADDMNMX.RELU R23, R26, 0x3, R11, PT ;  /* 0x000000031a177846 */ /* 0x000fc4000380110b */
[----:B------:R-:W-:Y:S02]  /*0460*/  IADD3.X R13, PT, PT, R18, UR9, RZ, P4, P5 ;  /* 0x00000009120d7c10 */ /* 0x000fe4000a7ea4ff */
[----:B------:R-:W-:Y:S02]  /*0470*/  IADD3 R16, P4, P5, R10, UR8, R17 ;  /* 0x000000080a107c10 */ /* 0x000fe4000fd9e011 */
[----:B------:R-:W-:Y:S01]  /*0480*/  IADD3.X R15, PT, PT, R18, UR9, RZ, P3, P2 ;  /* 0x00000009120f7c10 */ /* 0x000fe20009fe44ff */
[----:B------:R0:W2:Y:S01]  /*0490*/  LDG.E.U8 R24, desc[UR6][R12.64] ;  /* 0x000000060c187981 */ /* 0x0000a2000c1e1100 */
[----:B------:R-:W-:Y:S02]  /*04a0*/  VIADDMNMX.RELU R21, R26, 0x4, R11, PT ;  /* 0x000000041a157846 */ /* 0x000fe4000380110b */
[----:B------:R-:W-:Y:S01]  /*04b0*/  IADD3 R22, P2, P3, R10, UR8, R23 ;  /* 0x000000080a167c10 */ /* 0x000fe2000fb5e017 */
[----:B------:R1:W2:Y:S01]  /*04c0*/  LDG.E.U8 R25, desc[UR6][R14.64] ;  /* 0x000000060e197981 */ /* 0x0002a2000c1e1100 */
[----:B------:R-:W-:-:S02]  /*04d0*/  VIADDMNMX.RELU R29, R26, 0x5, R11, PT ;  /* 0x000000051a1d7846 */ /* 0x000fc4000380110b */
[----:B------:R-:W-:Y:S02]  /*04e0*/  IADD3.X R17, PT, PT, R18, UR9, RZ, P4, P5 ;  /* 0x0000000912117c10 */ /* 0x000fe4000a7ea4ff */
[----:B------:R-:W-:Y:S02]  /*04f0*/  IADD3 R20, P4, P5, R10, UR8, R21 ;  /* 0x000000080a147c10 */ /* 0x000fe4000fd9e015 */
[----:B------:R-:W-:Y:S01]  /*0500*/  IADD3.X R23, PT, PT, R18, UR9, RZ, P2, P3 ;  /* 0x0000000912177c10 */ /* 0x000fe200097e64ff */
[----:B------:R3:W4:Y:S01]  /*0510*/  LDG.E.U8 R27, desc[UR6][R16.64] ;  /* 0x00000006101b7981 */ /* 0x000722000c1e1100 */
[----:B------:R-:W-:Y:S02]  /*0520*/  VIADDMNMX.RELU R28, R26, 0x6, R11, PT ;  /* 0x000000061a1c7846 */ /* 0x000fe4000380110b */
[----:B0-----:R-:W-:Y:S01]  /*0530*/  IADD3 R12, P2, P3, R10, UR8, R29 ;  /* 0x000000080a0c7c10 */ /* 0x001fe2000fb5e01d */
[----:B------:R-:W4:Y:S01]  /*0540*/  LDG.E.U8 R22, desc[UR6][R22.64] ;  /* 0x0000000616167981 */ /* 0x000f22000c1e1100 */
[----:B------:R-:W-:-:S02]  /*0550*/  VIADDMNMX.RELU R26, R26, 0x7, R11, PT ;  /* 0x000000071a1a7846 */ /* 0x000fc4000380110b */
[----:B------:R-:W-:Y:S02]  /*0560*/  IADD3.X R21, PT, PT, R18, UR9, RZ, P4, P5 ;  /* 0x0000000912157c10 */ /* 0x000fe4000a7ea4ff */
[----:B-1----:R-:W-:Y:S02]  /*0570*/  IADD3 R14, P5, P4, R10, UR8, R28 ;  /* 0x000000080a0e7c10 */ /* 0x002fe4000fcbe01c */
[----:B------:R-:W-:Y:S02]  /*0580*/  IADD3.X R13, PT, PT, R18, UR9, RZ, P2, P3 ;  /* 0x00000009120d7c10 */ /* 0x000fe400097e64ff */
[----:B---3--:R-:W-:Y:S01]  /*0590*/  IADD3 R16, P2, P3, R10, UR8, R26 ;  /* 0x000000080a107c10 */ /* 0x008fe2000fb5e01a */
[----:B------:R-:W3:Y:S01]  /*05a0*/  LDG.E.U8 R21, desc[UR6][R20.64] ;  /* 0x0000000614157981 */ /* 0x000ee2000c1e1100 */
[C---:B------:R-:W-:Y:S02]  /*05b0*/  IADD3.X R15, PT, PT, R18.reuse, UR9, RZ, P5, P4 ;  /* 0x00000009120f7c10 */ /* 0x040fe4000afe84ff */
[----:B------:R-:W-:Y:S01]  /*05c0*/  IADD3.X R17, PT, PT, R18, UR9, RZ, P2, P3 ;  /* 0x0000000912117c10 */ /* 0x000fe200097e64ff */
[----:B------:R-:W3:Y:S04]  /*05d0*/  LDG.E.U8 R12, desc[UR6][R12.64] ;  /* 0x000000060c0c7981 */ /* 0x000ee8000c1e1100 */
[----:B------:R-:W5:Y:S04]  /*05e0*/  LDG.E.U8 R15, desc[UR6][R14.64] ;  /* 0x000000060e0f7981 */ /* 0x000f68000c1e1100 */
[----:B------:R-:W5:Y:S01]  /*05f0*/  LDG.E.U8 R16, desc[UR6][R16.64] ;  /* 0x0000000610107981 */ /* 0x000f62000c1e1100 */
[----:B------:R-:W-:-:S06]  /*0600*/  UIADD3 UR4, UPT, UPT, UR4, 0x8, URZ ;  /* 0x0000000804047890 */ /* 0x000fcc000fffe0ff */
[----:B------:R-:W-:Y:S02]  /*0610*/  ISETP.NE.AND P2, PT, R7, UR4, PT ;  /* 0x0000000407007c0c */ /* 0x000fe4000bf45270 */
[----:B--2---:R-:W-:-:S04]  /*0620*/  IADD3 R24, PT, PT, R25, R3, R24 ;  /* 0x0000000319187210 */ /* 0x004fc80007ffe018 */
[----:B----4-:R-:W-:-:S04]  /*0630*/  IADD3 R22, PT, PT, R22, R24, R27 ;  /* 0x0000001816167210 */ /* 0x010fc80007ffe01b */
[----:B---3--:R-:W-:-:S04]  /*0640*/  IADD3 R22, PT, PT, R12, R22, R21 ;  /* 0x000000160c167210 */ /* 0x008fc80007ffe015 */
[----:B-----5:R-:W-:Y:S01]  /*0650*/  IADD3 R3, PT, PT, R16, R22, R15 ;  /* 0x0000001610037210 */ /* 0x020fe20007ffe00f */
[----:B------:R-:W-:Y:S06]  /*0660*/  @P2 BRA `(.L_x_88) ;  /* 0xfffffffc00602947 */ /* 0x000fec000383ffff */
[----:B------:R-:W-:-:S07]  /*0670*/  IMAD.MOV.U32 R23, RZ, RZ, R7 ;  /* 0x000000ffff177224 */ /* 0x000fce00078e0007 */
.L_x_87:
[----:B------:R-:W-:-:S13]  /*0680*/  ISETP.NE.AND P2, PT, R5, RZ, PT ;  /* 0x000000ff0500720c */ /* 0x000fda0003f45270 */
[----:B------:R-:W-:Y:S05]  /*0690*/  @!P2 BRA `(.L_x_89) ;  /* 0x0000000000d8a947 */ /* 0x000fea0003800000 */
[----:B------:R-:W-:Y:S01]  /*06a0*/  ISETP.NE.AND P2, PT, R6, RZ, PT ;  /* 0x000000ff0600720c */ /* 0x000fe20003f45270 */
[----:B------:R-:W-:-:S12]  /*06b0*/  @!P1 BRA `(.L_x_90) ;  /* 0x0000000000609947 */ /* 0x000fd80003800000 */
[----:B------:R-:W0:Y:S01]  /*06c0*/  LDCU UR4, c[0x0][0x388] ;  /* 0x00007100ff0477ac */ /* 0x000e220008000800 */
[----:B------:R-:W-:Y:S01]  /*06d0*/  IMAD.IADD R10, R4, 0x1, R23 ;  /* 0x00000001040a7824 */ /* 0x000fe200078e0217 */
[----:B------:R-:W1:Y:S04]  /*06e0*/  LDCU.64 UR8, c[0x0][0x380] ;  /* 0x00007000ff0877ac */ /* 0x000e680008000a00 */
[C---:B------:R-:W-:Y:S02]  /*06f0*/  VIMNMX.RELU R12, PT, PT, R10.reuse, R11, PT ;  /* 0x0000000b0a0c7248 */ /* 0x040fe40003fe1100 */
[C-C-:B------:R-:W-:Y:S02]  /*0700*/  VIADDMNMX.RELU R14, R10.reuse, 0x1, R11.reuse, PT ;  /* 0x000000010a0e7846 */ /* 0x140fe4000380110b */
[----:B------:R-:W-:-:S02]  /*0710*/  VIADDMNMX.RELU R16, R10, 0x2, R11, PT ;  /* 0x000000020a107846 */ /* 0x000fc4000380110b */
[----:B------:R-:W-:Y:S01]  /*0720*/  VIADDMNMX.RELU R10, R10, 0x3, R11, PT ;  /* 0x000000030a0a7846 */ /* 0x000fe2000380110b */
[----:B0-----:R-:W-:-:S05]  /*0730*/  IMAD R21, R8, UR4, RZ ;  /* 0x0000000408157c24 */ /* 0x001fca000f8e02ff */
[C---:B-1----:R-:W-:Y:S02]  /*0740*/  IADD3 R12, P5, P6, R21.reuse, UR8, R12 ;  /* 0x00000008150c7c10 */ /* 0x042fe4000febe00c */
[----:B------:R-:W-:Y:S02]  /*0750*/  SHF.R.S32.HI R18, RZ, 0x1f, R21 ;  /* 0x0000001fff127819 */ /* 0x000fe40000011415 */
[C---:B------:R-:W-:Y:S02]  /*0760*/  IADD3 R14, P3, P4, R21.reuse, UR8, R14 ;  /* 0x00000008150e7c10 */ /* 0x040fe4000fc7e00e */
[C---:B------:R-:W-:Y:S02]  /*0770*/  IADD3.X R13, PT, PT, R18.reuse, UR9, RZ, P5, P6 ;  /* 0x00000009120d7c10 */ /* 0x040fe4000afec4ff */
[----:B------:R-:W-:Y:S02]  /*0780*/  IADD3.X R15, PT, PT, R18, UR9, RZ, P3, P4 ;  /* 0x00000009120f7c10 */ /* 0x000fe40009fe84ff */
[C---:B------:R-:W-:Y:S01]  /*0790*/  IADD3 R16, P5, P6, R21.reuse, UR8, R16 ;  /* 0x0000000815107c10 */ /* 0x040fe2000febe010 */
[----:B------:R-:W2:Y:S01]  /*07a0*/  LDG.E.U8 R12, desc[UR6][R12.64] ;  /* 0x000000060c0c7981 */ /* 0x000ea2000c1e1100 */
[----:B------:R-:W-:-:S02]  /*07b0*/  IADD3 R20, P3, P4, R21, UR8, R10 ;  /* 0x0000000815147c10 */ /* 0x000fc4000fc7e00a */
[C---:B------:R-:W-:Y:S01]  /*07c0*/  IADD3.X R17, PT, PT, R18.reuse, UR9, RZ, P5, P6 ;  /* 0x0000000912117c10 */ /* 0x040fe2000afec4ff */
[----:B------:R-:W2:Y:S01]  /*07d0*/  LDG.E.U8 R14, desc[UR6][R14.64] ;  /* 0x000000060e0e7981 */ /* 0x000ea2000c1e1100 */
[----:B------:R-:W-:-:S03]  /*07e0*/  IADD3.X R21, PT, PT, R18, UR9, RZ, P3, P4 ;  /* 0x0000000912157c10 */ /* 0x000fc60009fe84ff */
[----:B------:R-:W3:Y:S04]  /*07f0*/  LDG.E.U8 R16, desc[UR6][R16.64] ;  /* 0x0000000610107981 */ /* 0x000ee8000c1e1100 */
[----:B------:R-:W3:Y:S01]  /*0800*/  LDG.E.U8 R20, desc[UR6][R20.64] ;  /* 0x0000000614147981 */ /* 0x000ee2000c1e1100 */
[----:B------:R-:W-:Y:S01]  /*0810*/  VIADD R23, R23, 0x4 ;  /* 0x0000000417177836 */ /* 0x000fe20000000000 */
[----:B--2---:R-:W-:-:S04]  /*0820*/  IADD3 R3, PT, PT, R14, R3, R12 ;  /* 0x000000030e037210 */ /* 0x004fc80007ffe00c */
[----:B---3--:R-:W-:-:S07]  /*0830*/  IADD3 R3, PT, PT, R20, R3, R16 ;  /* 0x0000000314037210 */ /* 0x008fce0007ffe010 */
.L_x_90:
[----:B------:R-:W-:Y:S05]  /*0840*/  @!P2 BRA `(.L_x_89) ;  /* 0x00000000006ca947 */ /* 0x000fea0003800000 */
[----:B------:R-:W0:Y:S01]  /*0850*/  LDC R10, c[0x0][0x3b4] ;  /* 0x0000ed00ff0a7b82 */ /* 0x000e220000000800 */
[----:B------:R-:W-:-:S13]  /*0860*/  ISETP.NE.AND P3, PT, R6, 0x1, PT ;  /* 0x000000010600780c */ /* 0x000fda0003f65270 */
[----:B------:R-:W1:Y:S08]  /*0870*/  @P3 LDC R17, c[0x0][0x388] ;  /* 0x0000e200ff113b82 */ /* 0x000e700000000800 */
[----:B------:R-:W2:Y:S01]  /*0880*/  @P3 LDC.64 R12, c[0x0][0x380] ;  /* 0x0000e000ff0c3b82 */ /* 0x000ea20000000a00 */
[----:B0-----:R-:W-:Y:S01]  /*0890*/  LOP3.LUT P2, RZ, R10, 0x1, RZ, 0xc0, !PT ;  /* 0x000000010aff7812 */ /* 0x001fe2000784c0ff */
[----:B------:R-:W-:-:S02]  /*08a0*/  @P3 IMAD.IADD R10, R4, 0x1, R23 ;  /* 0x00000001040a3824 */ /* 0x000fc400078e0217 */
[----:B------:R-:W-:-:S10]  /*08b0*/  @P3 VIADD R23, R23, 0x2 ;  /* 0x0000000217173836 */ /* 0x000fd40000000000 */
[----:B------:R-:W0:Y:S01]  /*08c0*/  @P2 LDC R25, c[0x0][0x388] ;  /* 0x0000e200ff192b82 */ /* 0x000e220000000800 */
[----:B-1----:R-:W-:Y:S01]  /*08d0*/  @P3 IMAD R21, R8, R17, RZ ;  /* 0x0000001108153224 */ /* 0x002fe200078e02ff */
[C---:B------:R-:W-:Y:S02]  /*08e0*/  @P3 VIMNMX.RELU R17, PT, PT, R10.reuse, R11, PT ;  /* 0x0000000b0a113248 */ /* 0x040fe40003fe1100 */
[----:B------:R-:W-:Y:S02]  /*08f0*/  @P3 VIADDMNMX.RELU R10, R10, 0x1, R11, PT ;  /* 0x000000010a0a3846 */ /* 0x000fe4000380110b */
[----:B------:R-:W-:Y:S02]  /*0900*/  @P3 SHF.R.S32.HI R18, RZ, 0x1f, R21 ;  /* 0x0000001fff123819 */ /* 0x000fe40000011415 */
[----:B------:R-:W1:Y:S01]  /*0910*/  @P2 LDC.64 R14, c[0x0][0x380] ;  /* 0x0000e000ff0e2b82 */ /* 0x000e620000000a00 */
[----:B--2---:R-:W-:-:S04]  /*0920*/  @P3 IADD3 R16, P4, P5, R21, R12, R17 ;  /* 0x0000000c15103210 */ /* 0x004fc80007d9e011 */
[----:B------:R-:W-:Y:S02]  /*0930*/  @P3 IADD3.X R17, PT, PT, R18, R13, RZ, P4, P5 ;  /* 0x0000000d12113210 */ /* 0x000fe400027ea4ff */
[----:B------:R-:W-:Y:S02]  /*0940*/  @P3 IADD3 R12, P4, P5, R21, R12, R10 ;  /* 0x0000000c150c3210 */ /* 0x000fe40007d9e00a */
[----:B------:R-:W-:Y:S01]  /*0950*/  @P2 VIADDMNMX.RELU R21, R4, R23, R11, PT ;  /* 0x0000001704152246 */ /* 0x000fe2000380110b */
[----:B------:R-:W2:Y:S01]  /*0960*/  @P3 LDG.E.U8 R16, desc[UR6][R16.64] ;  /* 0x0000000610103981 */ /* 0x000ea2000c1e1100 */
[----:B------:R-:W-:Y:S01]  /*0970*/  @P3 IADD3.X R13, PT, PT, R18, R13, RZ, P4, P5 ;  /* 0x0000000d120d3210 */ /* 0x000fe200027ea4ff */
[----:B0-----:R-:W-:-:S04]  /*0980*/  @P2 IMAD R25, R8, R25, RZ ;  /* 0x0000001908192224 */ /* 0x001fc800078e02ff */
[----:B------:R-:W2:Y:S01]  /*0990*/  @P3 LDG.E.U8 R12, desc[UR6][R12.64] ;  /* 0x000000060c0c3981 */ /* 0x000ea2000c1e1100 */
[----:B------:R-:W-:Y:S02]  /*09a0*/  @P2 SHF.R.S32.HI R8, RZ, 0x1f, R25 ;  /* 0x0000001fff082819 */ /* 0x000fe40000011419 */
[----:B-1----:R-:W-:-:S04]  /*09b0*/  @P2 IADD3 R14, P4, P5, R25, R14, R21 ;  /* 0x0000000e190e2210 */ /* 0x002fc80007d9e015 */
[----:B------:R-:W-:-:S05]  /*09c0*/  @P2 IADD3.X R15, PT, PT, R8, R15, RZ, P4, P5 ;  /* 0x0000000f080f2210 */ /* 0x000fca00027ea4ff */
[----:B------:R-:W3:Y:S01]  /*09d0*/  @P2 LDG.E.U8 R14, desc[UR6][R14.64] ;  /* 0x000000060e0e2981 */ /* 0x000ee2000c1e1100 */
[----:B--2---:R-:W-:-:S05]  /*09e0*/  @P3 IADD3 R3, PT, PT, R12, R3, R16 ;  /* 0x000000030c033210 */ /* 0x004fca0007ffe010 */
[----:B---3--:R-:W-:-:S07]  /*09f0*/  @P2 IMAD.IADD R3, R3, 0x1, R14 ;  /* 0x0000000103032824 */ /* 0x008fce00078e020e */
.L_x_89:
[----:B------:R-:W0:Y:S01]  /*0a00*/  LDCU UR4, c[0x0][0x3b8] ;  /* 0x00007700ff0477ac */ /* 0x000e220008000800 */
[----:B------:R-:W-:-:S05]  /*0a10*/  VIADD R9, R9, 0x1 ;  /* 0x0000000109097836 */ /* 0x000fca0000000000 */
[----:B0-----:R-:W-:-:S13]  /*0a20*/  ISETP.NE.AND P2, PT, R9, UR4, PT ;  /* 0x0000000409007c0c */ /* 0x001fda000bf45270 */
[----:B------:R-:W-:Y:S05]  /*0a30*/  @!P2 BRA `(.L_x_91) ;  /* 0x000000380008a947 */ /* 0x000fea0003800000 */
[----:B------:R-:W-:Y:S05]  /*0a40*/  BRA `(.L_x_92) ;  /* 0xfffffff800487947 */ /* 0x000fea000383ffff */
.L_x_132:
[----:B------:R-:W-:Y:S01]  /*0a50*/  IADD3 R7, PT, PT, R10, UR4, R5 ;  /* 0x000000040a077c10 */ /* 0x000fe2000fffe005 */
[----:B------:R-:W-:Y:S01]  /*0a60*/  IMAD.MOV.U32 R3, RZ, RZ, RZ ;  /* 0x000000ffff037224 */ /* 0x000fe200078e00ff */
[C---:B------:R-:W-:Y:S01]  /*0a70*/  LOP3.LUT R5, R14.reuse, 0x7ffffff8, RZ, 0xc0, !PT ;  /* 0x7ffffff80e057812 */ /* 0x040fe200078ec0ff */
[----:B------:R-:W-:Y:S01]  /*0a80*/  UMOV UR4, URZ ;  /* 0x000000ff00047c82 */ /* 0x000fe20008000000 */
[----:B------:R-:W-:Y:S02]  /*0a90*/  LOP3.LUT R6, R14, 0x7, RZ, 0xc0, !PT ;  /* 0x000000070e067812 */ /* 0x000fe400078ec0ff */
[----:B------:R-:W-:Y:S01]  /*0aa0*/  IADD3 R7, PT, PT, R7, 0x3, -R12 ;  /* 0x0000000307077810 */ /* 0x000fe20007ffe80c */
[----:B------:R-:W-:-:S07]  /*0ab0*/  IMAD.MOV R8, RZ, RZ, -R5 ;  /* 0x000000ffff087224 */ /* 0x000fce00078e0a05 */
.L_x_100:
[----:B0-----:R-:W0:Y:S01]  /*0ac0*/  LDCU UR5, c[0x0][0x3b4] ;  /* 0x00007680ff0577ac */ /* 0x001e220008000800 */
[----:B------:R-:W-:Y:S02]  /*0ad0*/  VIADD R9, R2, UR4 ;  /* 0x0000000402097c36 */ /* 0x000fe40008000000 */
[----:B------:R-:W-:Y:S01]  /*0ae0*/  IMAD.MOV.U32 R21, RZ, RZ, RZ ;  /* 0x000000ffff157224 */ /* 0x000fe200078e00ff */
[----:B------:R-:W1:Y:S01]  /*0af0*/  LDCU UR8, c[0x0][0x390] ;  /* 0x00007200ff0877ac */ /* 0x000e620008000800 */
[----:B0-----:R-:W-:-:S04]  /*0b00*/  UIADD3 UR5, UPT, UPT, UR5, -0x1, URZ ;  /* 0xffffffff05057890 */ /* 0x001fc8000fffe0ff */
[----:B------:R-:W-:Y:S01]  /*0b10*/  UISETP.GE.U32.AND UP0, UPT, UR5, 0x7, UPT ;  /* 0x000000070500788c */ /* 0x000fe2000bf06070 */
[----:B-1----:R-:W-:-:S04]  /*0b20*/  ISETP.GE.AND P0, PT, R9, UR8, PT ;  /* 0x0000000809007c0c */ /* 0x002fc8000bf06270 */
[----:B------:R-:W-:-:S04]  /*0b30*/  ISETP.LT.OR P0, PT, R9, RZ, P0 ;  /* 0x000000ff0900720c */ /* 0x000fc80000701670 */
[----:B------:R-:W-:Y:S09]  /*0b40*/  BRA.U !UP0, `(.L_x_93) ;  /* 0x0000000508507547 */ /* 0x000ff2000b800000 */
[----:B------:R-:W0:Y:S01]  /*0b50*/  LDCU UR5, c[0x0][0x388] ;  /* 0x00007100ff0577ac */ /* 0x000e220008000800 */
[----:B------:R-:W-:Y:S02]  /*0b60*/  IMAD.MOV.U32 R10, RZ, RZ, R7 ;  /* 0x000000ffff0a7224 */ /* 0x000fe400078e0007 */
[----:B------:R-:W-:Y:S01]  /*0b70*/  IMAD.MOV.U32 R18, RZ, RZ, R8 ;  /* 0x000000ffff127224 */ /* 0x000fe200078e0008 */
[----:B------:R-:W1:Y:S01]  /*0b80*/  LDCU UR8, c[0x0][0x38c] ;  /* 0x00007180ff0877ac */ /* 0x000e620008000800 */
[----:B0-----:R-:W-:-:S05]  /*0b90*/  IMAD R11, R9, UR5, RZ ;  /* 0x00000005090b7c24 */ /* 0x001fca000f8e02ff */
[----:B-1----:R-:W-:-:S07]  /*0ba0*/  SHF.R.S32.HI R20, RZ, 0x1f, R11 ;  /* 0x0000001fff147819 */ /* 0x002fce000001140b */
.L_x_94:
[C---:B------:R-:W-:Y:S01]  /*0bb0*/  VIADD R16, R10.reuse, 0xfffffffd ;  /* 0xfffffffd0a107836 */ /* 0x040fe20000000000 */
[----:B------:R-:W-:Y:S01]  /*0bc0*/  CS2R R22, SRZ ;  /* 0x0000000000167805 */ /* 0x000fe2000001ff00 */
[C---:B------:R-:W-:Y:S02]  /*0bd0*/  VIADD R28, R10.reuse, 0xfffffffe ;  /* 0xfffffffe0a1c7836 */ /* 0x040fe40000000000 */
[----:B------:R-:W-:Y:S01]  /*0be0*/  VIADD R26, R10, 0xffffffff ;  /* 0xffffffff0a1a7836 */ /* 0x000fe20000000000 */
[----:B------:R-:W-:Y:S01]  /*0bf0*/  ISETP.GE.AND P1, PT, R16, UR8, PT ;  /* 0x0000000810007c0c */ /* 0x000fe2000bf26270 */
[----:B------:R-:W-:-:S03]  /*0c00*/  VIADD R24, R10, 0x1 ;  /* 0x000000010a187836 */ /* 0x000fc60000000000 */
[----:B------:R-:W-:-:S04]  /*0c10*/  ISETP.LT.OR P1, PT, R16, RZ, P1 ;  /* 0x000000ff1000720c */ /* 0x000fc80000f21670 */
[----:B------:R-:W-:Y:S02]  /*0c20*/  PLOP3.LUT P5, PT, P1, P0, PT, 0xf8, 0x8f ;  /* 0x00000000008f781c */ /* 0x000fe40000fa1f70 */
[----:B------:R-:W-:-:S04]  /*0c30*/  ISETP.GE.AND P1, PT, R28, UR8, PT ;  /* 0x000000081c007c0c */ /* 0x000fc8000bf26270 */
[----:B------:R-:W-:-:S04]  /*0c40*/  ISETP.LT.OR P1, PT, R28, RZ, P1 ;  /* 0x000000ff1c00720c */ /* 0x000fc80000f21670 */
[----:B------:R-:W-:Y:S02]  /*0c50*/  PLOP3.LUT P2, PT, P1, P0, PT, 0xf8, 0x8f ;  /* 0x00000000008f781c */ /* 0x000fe40000f41f70 */
[C---:B------:R-:W-:Y:S01]  /*0c60*/  ISETP.GE.AND P1, PT, R26.reuse, UR8, PT ;  /* 0x000000081a007c0c */ /* 0x040fe2000bf26270 */
[----:B------:R-:W0:Y:S03]  /*0c70*/  @!P5 LDC.64 R14, c[0x0][0x380] ;  /* 0x0000e000ff0edb82 */ /* 0x000e260000000a00 */
[----:B------:R-:W-:-:S04]  /*0c80*/  ISETP.LT.OR P1, PT, R26, RZ, P1 ;  /* 0x000000ff1a00720c */ /* 0x000fc80000f21670 */
[----:B------:R-:W-:Y:S02]  /*0c90*/  PLOP3.LUT P3, PT, P1, P0, PT, 0xf8, 0x8f ;  /* 0x00000000008f781c */ /* 0x000fe40000f61f70 */
[C---:B------:R-:W-:Y:S01]  /*0ca0*/  ISETP.GE.AND P1, PT, R10.reuse, UR8, PT ;  /* 0x000000080a007c0c */ /* 0x040fe2000bf26270 */
[----:B------:R-:W1:Y:S03]  /*0cb0*/  @!P2 LDC.64 R12, c[0x0][0x380] ;  /* 0x0000e000ff0cab82 */ /* 0x000e660000000a00 */
[----:B------:R-:W-:Y:S02]  /*0cc0*/  ISETP.LT.OR P1, PT, R10, RZ, P1 ;  /* 0x000000ff0a00720c */ /* 0x000fe40000f21670 */
[----:B0-----:R-:W-:-:S05]  /*0cd0*/  @!P5 IADD3 R14, P4, P6, R11, R14, R16 ;  /* 0x0000000e0b0ed210 */ /* 0x001fca0007e9e010 */
[----:B------:R-:W0:Y:S01]  /*0ce0*/  @!P3 LDC.64 R16, c[0x0][0x380] ;  /* 0x0000e000ff10bb82 */ /* 0x000e220000000a00 */
[----:B------:R-:W-:Y:S02]  /*0cf0*/  @!P5 IADD3.X R15, PT, PT, R20, R15, RZ, P4, P6 ;  /* 0x0000000f140fd210 */ /* 0x000fe400027ec4ff */
[----:B------:R-:W-:Y:S02]  /*0d00*/  PLOP3.LUT P4, PT, P1, P0, PT, 0xf8, 0x8f ;  /* 0x00000000008f781c */ /* 0x000fe40000f81f70 */
[----:B------:R-:W-:Y:S01]  /*0d10*/  ISETP.GE.AND P1, PT, R24, UR8, PT ;  /* 0x0000000818007c0c */ /* 0x000fe2000bf26270 */
[----:B------:R2:W3:Y:S01]  /*0d20*/  @!P5 LDG.E.U8 R22, desc[UR6][R14.64] ;  /* 0x000000060e16d981 */ /* 0x0004e2000c1e1100 */
[----:B-1----:R-:W-:Y:S01]  /*0d30*/  @!P2 IADD3 R28, P5, P6, R11, R12, R28 ;  /* 0x0000000c0b1ca210 */ /* 0x002fe20007ebe01c */
[----:B------:R-:W-:Y:S01]  /*0d40*/  VIADD R25, R10, 0x2 ;  /* 0x000000020a197836 */ /* 0x000fe20000000000 */
[----:B------:R-:W-:Y:S01]  /*0d50*/  ISETP.LT.OR P1, PT, R24, RZ, P1 ;  /* 0x000000ff1800720c */ /* 0x000fe20000f21670 */
[----:B------:R-:W-:Y:S01]  /*0d60*/  IMAD.MOV.U32 R21, RZ, RZ, RZ ;  /* 0x000000ffff157224 */ /* 0x000fe200078e00ff */
[----:B------:R-:W-:-:S02]  /*0d70*/  @!P2 IADD3.X R29, PT, PT, R20, R13, RZ, P5, P6 ;  /* 0x0000000d141da210 */ /* 0x000fc40002fec4ff */
[----:B------:R-:W-:Y:S02]  /*0d80*/  PLOP3.LUT P1, PT, P1, P0, PT, 0xf8, 0x8f ;  /* 0x00000000008f781c */ /* 0x000fe40000f21f70 */
[C---:B------:R-:W-:Y:S01]  /*0d90*/  ISETP.GE.AND P5, PT, R25.reuse, UR8, PT ;  /* 0x0000000819007c0c */ /* 0x040fe2000bfa6270 */
[----:B--2---:R-:W1:Y:S01]  /*0da0*/  @!P4 LDC.64 R14, c[0x0][0x380] ;  /* 0x0000e000ff0ecb82 */ /* 0x004e620000000a00 */
[----:B------:R2:W3:Y:S02]  /*0db0*/  @!P2 LDG.E.U8 R21, desc[UR6][R28.64] ;  /* 0x000000061c15a981 */ /* 0x0004e4000c1e1100 */
[----:B------:R-:W-:-:S04]  /*0dc0*/  ISETP.LT.OR P5, PT, R25, RZ, P5 ;  /* 0x000000ff1900720c */ /* 0x000fc80002fa1670 */
[----:B------:R-:W-:-:S03]  /*0dd0*/  PLOP3.LUT P2, PT, P5, P0, PT, 0xf8, 0x8f ;  /* 0x00000000008f781c */ /* 0x000fc60002f41f70 */
[----:B------:R-:W4:Y:S01]  /*0de0*/  @!P1 LDC.64 R12, c[0x0][0x380] ;  /* 0x0000e000ff0c9b82 */ /* 0x000f220000000a00 */
[----:B0-----:R-:W-:-:S04]  /*0df0*/  @!P3 IADD3 R26, P5, P6, R11, R16, R26 ;  /* 0x000000100b1ab210 */ /* 0x001fc80007ebe01a */
[----:B------:R-:W-:-:S05]  /*0e00*/  @!P3 IADD3.X R27, PT, PT, R20, R17, RZ, P5, P6 ;  /* 0x00000011141bb210 */ /* 0x000fca0002fec4ff */
[----:B------:R-:W0:Y:S01]  /*0e10*/  @!P2 LDC.64 R16, c[0x0][0x380] ;  /* 0x0000e000ff10ab82 */ /* 0x000e220000000a00 */
[----:B------:R5:W3:Y:S01]  /*0e20*/  @!P3 LDG.E.U8 R23, desc[UR6][R26.64] ;  /* 0x000000061a17b981 */ /* 0x000ae2000c1e1100 */
[----:B-1----:R-:W-:Y:S02]  /*0e30*/  @!P4 IADD3 R14, P3, P5, R11, R14, R10 ;  /* 0x0000000e0b0ec210 */ /* 0x002fe40007d7e00a */
[----:B--2---:R-:W-:Y:S02]  /*0e40*/  CS2R R28, SRZ ;  /* 0x00000000001c7805 */ /* 0x004fe4000001ff00 */
[----:B------:R-:W-:Y:S01]  /*0e50*/  @!P4 IADD3.X R15, PT, PT, R20, R15, RZ, P3, P5 ;  /* 0x0000000f140fc210 */ /* 0x000fe20001fea4ff */
[----:B-----5:R-:W-:-:S04]  /*0e60*/  VIADD R26, R10, 0x4 ;  /* 0x000000040a1a7836 */ /* 0x020fc80000000000 */
[----:B------:R0:W2:Y:S01]  /*0e70*/  @!P4 LDG.E.U8 R28, desc[UR6][R14.64] ;  /* 0x000000060e1cc981 */ /* 0x0000a2000c1e1100 */
[----:B----4-:R-:W-:Y:S01]  /*0e80*/  @!P1 IADD3 R12, P6, P5, R11, R12, R24 ;  /* 0x0000000c0b0c9210 */ /* 0x010fe20007dde018 */
[----:B------:R-:W-:Y:S01]  /*0e90*/  VIADD R24, R10, 0x3 ;  /* 0x000000030a187836 */ /* 0x000fe20000000000 */
[----:B------:R-:W-:-:S04]  /*0ea0*/  ISETP.GE.AND P4, PT, R26, UR8, PT ;  /* 0x000000081a007c0c */ /* 0x000fc8000bf86270 */
[----:B------:R-:W-:Y:S02]  /*0eb0*/  ISETP.GE.AND P3, PT, R24, UR8, PT ;  /* 0x0000000818007c0c */ /* 0x000fe4000bf66270 */
[----:B------:R-:W-:Y:S02]  /*0ec0*/  ISETP.LT.OR P4, PT, R26, RZ, P4 ;  /* 0x000000ff1a00720c */ /* 0x000fe40002781670 */
[----:B------:R-:W-:Y:S02]  /*0ed0*/  ISETP.LT.OR P3, PT, R24, RZ, P3 ;  /* 0x000000ff1800720c */ /* 0x000fe40001f61670 */
[----:B------:R-:W-:Y:S02]  /*0ee0*/  @!P1 IADD3.X R13, PT, PT, R20, R13, RZ, P6, P5 ;  /* 0x0000000d140d9210 */ /* 0x000fe400037ea4ff */
[----:B------:R-:W-:Y:S02]  /*0ef0*/  PLOP3.LUT P4, PT, P4, P0, PT, 0xf8, 0x8f ;  /* 0x00000000008f781c */ /* 0x000fe40002781f70 */
[----:B------:R-:W-:-:S02]  /*0f00*/  PLOP3.LUT P3, PT, P3, P0, PT, 0xf8, 0x8f ;  /* 0x00000000008f781c */ /* 0x000fc40001f61f70 */
[----:B0-----:R-:W-:Y:S01]  /*0f10*/  @!P2 IADD3 R14, P5, P6, R11, R16, R25 ;  /* 0x000000100b0ea210 */ /* 0x001fe20007ebe019 */
[----:B------:R-:W-:-:S03]  /*0f20*/  IMAD.MOV.U32 R16, RZ, RZ, RZ ;  /* 0x000000ffff107224 */ /* 0x000fc600078e00ff */
[----:B------:R-:W-:Y:S01]  /*0f30*/  @!P2 IADD3.X R15, PT, PT, R20, R17, RZ, P5, P6 ;  /* 0x00000011140fa210 */ /* 0x000fe20002fec4ff */
[----:B------:R-:W-:Y:S02]  /*0f40*/  IMAD.MOV.U32 R17, RZ, RZ, RZ ;  /* 0x000000ffff117224 */ /* 0x000fe400078e00ff */
[----:B------:R0:W4:Y:S04]  /*0f50*/  @!P1 LDG.E.U8 R16, desc[UR6][R12.64] ;  /* 0x000000060c109981 */ /* 0x000128000c1e1100 */
[----:B------:R1:W4:Y:S01]  /*0f60*/  @!P2 LDG.E.U8 R17, desc[UR6][R14.64] ;  /* 0x000000060e11a981 */ /* 0x000322000c1e1100 */
[----:B0-----:R-:W0:Y:S08]  /*0f70*/  @!P4 LDC.64 R12, c[0x0][0x380] ;  /* 0x0000e000ff0ccb82 */ /* 0x001e300000000a00 */
[----:B-1----:R-:W1:Y:S01]  /*0f80*/  @!P3 LDC.64 R14, c[0x0][0x380] ;  /* 0x0000e000ff0ebb82 */ /* 0x002e620000000a00 */
[----:B0-----:R-:W-:Y:S01]  /*0f90*/  @!P4 IADD3 R26, P5, P6, R11, R12, R26 ;  /* 0x0000000c0b1ac210 */ /* 0x001fe20007ebe01a */
[----:B------:R-:W-:-:S03]  /*0fa0*/  IMAD.MOV.U32 R12, RZ, RZ, RZ ;  /* 0x000000ffff0c7224 */ /* 0x000fc600078e00ff */
[----:B------:R-:W-:Y:S02]  /*0fb0*/  @!P4 IADD3.X R27, PT, PT, R20, R13, RZ, P5, P6 ;  /* 0x0000000d141bc210 */ /* 0x000fe40002fec4ff */
[----:B-1----:R-:W-:-:S03]  /*0fc0*/  @!P3 IADD3 R24, P1, P2, R11, R14, R24 ;  /* 0x0000000e0b18b210 */ /* 0x002fc60007a3e018 */
[----:B------:R-:W5:Y:S01]  /*0fd0*/  @!P4 LDG.E.U8 R29, desc[UR6][R26.64] ;  /* 0x000000061a1dc981 */ /* 0x000f62000c1e1100 */
[----:B------:R-:W-:-:S05]  /*0fe0*/  @!P3 IADD3.X R25, PT, PT, R20, R15, RZ, P1, P2 ;  /* 0x0000000f1419b210 */ /* 0x000fca0000fe44ff */
[----:B------:R-:W5:Y:S01]  /*0ff0*/  @!P3 LDG.E.U8 R12, desc[UR6][R24.64] ;  /* 0x00000006180cb981 */ /* 0x000f62000c1e1100 */
[----:B------:R-:W-:-:S05]  /*1000*/  VIADD R18, R18, 0x8 ;  /* 0x0000000812127836 */ /* 0x000fca0000000000 */
[----:B------:R-:W-:Y:S01]  /*1010*/  ISETP.NE.AND P1, PT, R18, RZ, PT ;  /* 0x000000ff1200720c */ /* 0x000fe20003f25270 */
[----:B------:R-:W-:Y:S01]  /*1020*/  VIADD R10, R10, 0x8 ;  /* 0x000000080a0a7836 */ /* 0x000fe20000000000 */
[----:B---3--:R-:W-:-:S04]  /*1030*/  IADD3 R21, PT, PT, R21, R22, R3 ;  /* 0x0000001615157210 */ /* 0x008fc80007ffe003 */
[----:B--2---:R-:W-:-:S04]  /*1040*/  IADD3 R21, PT, PT, R28, R23, R21 ;  /* 0x000000171c157210 */ /* 0x004fc80007ffe015 */
[----:B----4-:R-:W-:-:S04]  /*1050*/  IADD3 R16, PT, PT, R17, R16, R21 ;  /* 0x0000001011107210 */ /* 0x010fc80007ffe015 */
[----:B-----5:R-:W-:Y:S01]  /*1060*/  IADD3 R3, PT, PT, R29, R12, R16 ;  /* 0x0000000c1d037210 */ /* 0x020fe20007ffe010 */
[----:B------:R-:W-:Y:S06]  /*1070*/  @P1 BRA `(.L_x_94) ;  /* 0xfffffff800cc1947 */ /* 0x000fec000383ffff */
[----:B------:R-:W-:-:S07]  /*1080*/  IMAD.MOV.U32 R21, RZ, RZ, R5 ;  /* 0x000000ffff157224 */ /* 0x000fce00078e0005 */
.L_x_93:
[----:B------:R-:W-:-:S13]  /*1090*/  ISETP.NE.AND P1, PT, R6, RZ, PT ;  /* 0x000000ff0600720c */ /* 0x000fda0003f25270 */
[----:B------:R-:W-:Y:S05]  /*10a0*/  @!P1 BRA `(.L_x_95) ;  /* 0x0000000400ac9947 */ /* 0x000fea0003800000 */
[----:B------:R-:W0:Y:S01]  /*10b0*/  LDCU UR5, c[0x0][0x3b4] ;  /* 0x00007680ff0577ac */ /* 0x000e220008000800 */
[----:B------:R-:W-:-:S05]  /*10c0*/  VIADD R10, R6, 0xffffffff ;  /* 0xffffffff060a7836 */ /* 0x000fca0000000000 */
[----:B------:R-:W-:Y:S01]  /*10d0*/  ISETP.GE.U32.AND P1, PT, R10, 0x3, PT ;  /* 0x000000030a00780c */ /* 0x000fe20003f26070 */
[----:B0-----:R-:W-:-:S12]  /*10e0*/  ULOP3.LUT UP0, UR8, UR5, 0x3, URZ, 0xc0, !UPT ;  /* 0x0000000305087892 */ /* 0x001fd8000f80c0ff */
[----:B------:R-:W-:Y:S05]  /*10f0*/  @!P1 BRA `(.L_x_96) ;  /* 0x0000000000d09947 */ /* 0x000fea0003800000 */
[----:B------:R-:W0:Y:S01]  /*1100*/  LDCU UR9, c[0x0][0x38c] ;  /* 0x00007180ff0977ac */ /* 0x000e220008000800 */
[----:B------:R-:W-:-:S04]  /*1110*/  IMAD.IADD R17, R4, 0x1, R21 ;  /* 0x0000000104117824 */ /* 0x000fc800078e0215 */
[C---:B------:R-:W-:Y:S02]  /*1120*/  VIADD R27, R17.reuse, 0x1 ;  /* 0x00000001111b7836 */ /* 0x040fe40000000000 */
[C---:B------:R-:W-:Y:S02]  /*1130*/  VIADD R25, R17.reuse, 0x2 ;  /* 0x0000000211197836 */ /* 0x040fe40000000000 */
[C---:B------:R-:W-:Y:S01]  /*1140*/  VIADD R23, R17.reuse, 0x3 ;  /* 0x0000000311177836 */ /* 0x040fe20000000000 */
[----:B0-----:R-:W-:Y:S02]  /*1150*/  ISETP.GE.AND P1, PT, R17, UR9, PT ;  /* 0x0000000911007c0c */ /* 0x001fe4000bf26270 */
        /* <DEDUP_REMOVED lines=10> */
[----:B------:R-:W0:Y:S03]  /*1200*/  @!P1 LDC R16, c[0x0][0x388] ;  /* 0x0000e200ff109b82 */ /* 0x000e260000000800 */
[----:B------:R-:W-:-:S05]  /*1210*/  PLOP3.LUT P4, PT, P4, P0, PT, 0xf8, 0x8f ;  /* 0x00000000008f781c */ /* 0x000fca0002781f70 */
[----:B------:R-:W1:Y:S08]  /*1220*/  @!P1 LDC.64 R14, c[0x0][0x380] ;  /* 0x0000e000ff0e9b82 */ /* 0x000e700000000a00 */
[----:B------:R-:W2:Y:S08]  /*1230*/  @!P2 LDC R22, c[0x0][0x388] ;  /* 0x0000e200ff16ab82 */ /* 0x000eb00000000800 */
[----:B------:R-:W3:Y:S01]  /*1240*/  @!P2 LDC.64 R12, c[0x0][0x380] ;  /* 0x0000e000ff0cab82 */ /* 0x000ee20000000a00 */
[----:B0-----:R-:W-:-:S07]  /*1250*/  @!P1 IMAD R24, R9, R16, RZ ;  /* 0x0000001009189224 */ /* 0x001fce00078e02ff */
[----:B------:R-:W0:Y:S01]  /*1260*/  @!P3 LDC R20, c[0x0][0x388] ;  /* 0x0000e200ff14bb82 */ /* 0x000e220000000800 */
[----:B-1----:R-:W-:Y:S02]  /*1270*/  @!P1 IADD3 R14, P5, P6, R24, R14, R17 ;  /* 0x0000000e180e9210 */ /* 0x002fe40007ebe011 */
[----:B------:R-:W-:-:S04]  /*1280*/  @!P1 SHF.R.S32.HI R24, RZ, 0x1f, R24 ;  /* 0x0000001fff189819 */ /* 0x000fc80000011418 */
[----:B------:R-:W-:Y:S01]  /*1290*/  @!P1 IADD3.X R15, PT, PT, R24, R15, RZ, P5, P6 ;  /* 0x0000000f180f9210 */ /* 0x000fe20002fec4ff */
[----:B------:R-:W1:Y:S01]  /*12a0*/  @!P3 LDC.64 R10, c[0x0][0x380] ;  /* 0x0000e000ff0abb82 */ /* 0x000e620000000a00 */
[----:B--2---:R-:W-:-:S07]  /*12b0*/  @!P2 IMAD R22, R9, R22, RZ ;  /* 0x000000160916a224 */ /* 0x004fce00078e02ff */
[----:B------:R-:W2:Y:S01]  /*12c0*/  @!P4 LDC R18, c[0x0][0x388] ;  /* 0x0000e200ff12cb82 */ /* 0x000ea20000000800 */
[----:B---3--:R-:W-:Y:S02]  /*12d0*/  @!P2 IADD3 R12, P5, P6, R22, R12, R27 ;  /* 0x0000000c160ca210 */ /* 0x008fe40007ebe01b */
[----:B------:R-:W-:-:S04]  /*12e0*/  @!P2 SHF.R.S32.HI R22, RZ, 0x1f, R22 ;  /* 0x0000001fff16a819 */ /* 0x000fc80000011416 */
[----:B------:R-:W-:Y:S01]  /*12f0*/  @!P2 IADD3.X R13, PT, PT, R22, R13, RZ, P5, P6 ;  /* 0x0000000d160da210 */ /* 0x000fe20002fec4ff */
[----:B------:R-:W3:Y:S01]  /*1300*/  @!P4 LDC.64 R16, c[0x0][0x380] ;  /* 0x0000e000ff10cb82 */ /* 0x000ee20000000a00 */
[----:B0-----:R-:W-:Y:S02]  /*1310*/  @!P3 IMAD R24, R9, R20, RZ ;  /* 0x000000140918b224 */ /* 0x001fe400078e02ff */
[----:B------:R-:W-:-:S03]  /*1320*/  IMAD.MOV.U32 R20, RZ, RZ, RZ ;  /* 0x000000ffff147224 */ /* 0x000fc600078e00ff */
[----:B-1----:R-:W-:-:S03]  /*1330*/  @!P3 IADD3 R10, P5, P6, R24, R10, R25 ;  /* 0x0000000a180ab210 */ /* 0x002fc60007ebe019 */
[----:B------:R-:W4:Y:S01]  /*1340*/  @!P1 LDG.E.U8 R20, desc[UR6][R14.64] ;  /* 0x000000060e149981 */ /* 0x000f22000c1e1100 */
[----:B------:R-:W-:Y:S01]  /*1350*/  @!P3 SHF.R.S32.HI R24, RZ, 0x1f, R24 ;  /* 0x0000001fff18b819 */ /* 0x000fe20000011418 */
[----:B--2---:R-:W-:-:S03]  /*1360*/  @!P4 IMAD R22, R9, R18, RZ ;  /* 0x000000120916c224 */ /* 0x004fc600078e02ff */
[----:B------:R-:W-:Y:S01]  /*1370*/  @!P3 IADD3.X R11, PT, PT, R24, R11, RZ, P5, P6 ;  /* 0x0000000b180bb210 */ /* 0x000fe20002fec4ff */
[----:B------:R-:W-:Y:S01]  /*1380*/  IMAD.MOV.U32 R18, RZ, RZ, RZ ;  /* 0x000000ffff127224 */ /* 0x000fe200078e00ff */
[----:B---3--:R-:W-:-:S05]  /*1390*/  @!P4 IADD3 R16, P1, P5, R22, R16, R23 ;  /* 0x000000101610c210 */ /* 0x008fca0007d3e017 */
[----:B------:R-:W2:Y:S01]  /*13a0*/  @!P2 LDG.E.U8 R18, desc[UR6][R12.64] ;  /* 0x000000060c12a981 */ /* 0x000ea2000c1e1100 */
[----:B------:R-:W-:-:S04]  /*13b0*/  @!P4 SHF.R.S32.HI R22, RZ, 0x1f, R22 ;  /* 0x0000001fff16c819 */ /* 0x000fc80000011416 */
[----:B------:R-:W-:Y:S02]  /*13c0*/  @!P4 IADD3.X R17, PT, PT, R22, R17, RZ, P1, P5 ;  /* 0x000000111611c210 */ /* 0x000fe40000fea4ff */
[----:B------:R-:W-:-:S06]  /*13d0*/  CS2R R22, SRZ ;  /* 0x0000000000167805 */ /* 0x000fcc000001ff00 */
[----:B------:R-:W2:Y:S04]  /*13e0*/  @!P3 LDG.E.U8 R23, desc[UR6][R10.64] ;  /* 0x000000060a17b981 */ /* 0x000ea8000c1e1100 */
[----:B------:R-:W3:Y:S01]  /*13f0*/  @!P4 LDG.E.U8 R22, desc[UR6][R16.64] ;  /* 0x000000061016c981 */ /* 0x000ee2000c1e1100 */
[----:B------:R-:W-:Y:S02]  /*1400*/  VIADD R21, R21, 0x4 ;  /* 0x0000000415157836 */ /* 0x000fe40000000000 */
[----:B----4-:R-:W-:-:S05]  /*1410*/  IMAD.IADD R20, R3, 0x1, R20 ;  /* 0x0000000103147824 */ /* 0x010fca00078e0214 */
[----:B--2---:R-:W-:-:S05]  /*1420*/  IADD3 R23, PT, PT, R23, R18, R20 ;  /* 0x0000001217177210 */ /* 0x004fca0007ffe014 */
[----:B---3--:R-:W-:-:S07]  /*1430*/  IMAD.IADD R3, R23, 0x1, R22 ;  /* 0x0000000117037824 */ /* 0x008fce00078e0216 */
.L_x_96:
[----:B------:R-:W-:Y:S05]  /*1440*/  BRA.U !UP0, `(.L_x_95) ;  /* 0x0000000108c47547 */ /* 0x000fea000b800000 */
[----:B------:R-:W-:Y:S02]  /*1450*/  UISETP.NE.AND UP0, UPT, UR8, 0x1, UPT ;  /* 0x000000010800788c */ /* 0x000fe4000bf05270 */
[----:B------:R-:W-:-:S04]  /*1460*/  ULOP3.LUT UR5, UR5, 0x1, URZ, 0xc0, !UPT ;  /* 0x0000000105057892 */ /* 0x000fc8000f8ec0ff */
[----:B------:R-:W-:-:S03]  /*1470*/  UISETP.NE.U32.AND UP1, UPT, UR5, 0x1, UPT ;  /* 0x000000010500788c */ /* 0x000fc6000bf25070 */
[----:B------:R-:W-:Y:S08]  /*1480*/  BRA.U !UP0, `(.L_x_97) ;  /* 0x00000001086c7547 */ /* 0x000ff0000b800000 */
[----:B------:R-:W0:Y:S01]  /*1490*/  LDCU UR5, c[0x0][0x38c] ;  /* 0x00007180ff0577ac */ /* 0x000e220008000800 */
[----:B------:R-:W-:-:S04]  /*14a0*/  IMAD.IADD R17, R4, 0x1, R21 ;  /* 0x0000000104117824 */ /* 0x000fc800078e0215 */
[C---:B------:R-:W-:Y:S01]  /*14b0*/  VIADD R15, R17.reuse, 0x1 ;  /* 0x00000001110f7836 */ /* 0x040fe20000000000 */
[----:B0-----:R-:W-:-:S04]  /*14c0*/  ISETP.GE.AND P1, PT, R17, UR5, PT ;  /* 0x0000000511007c0c */ /* 0x001fc8000bf26270 */
[----:B------:R-:W-:Y:S02]  /*14d0*/  ISETP.GE.AND P2, PT, R15, UR5, PT ;  /* 0x000000050f007c0c */ /* 0x000fe4000bf46270 */
[----:B------:R-:W-:Y:S02]  /*14e0*/  ISETP.LT.OR P1, PT, R17, RZ, P1 ;  /* 0x000000ff1100720c */ /* 0x000fe40000f21670 */
[----:B------:R-:W-:Y:S02]  /*14f0*/  ISETP.LT.OR P2, PT, R15, RZ, P2 ;  /* 0x000000ff0f00720c */ /* 0x000fe40001741670 */
[----:B------:R-:W-:Y:S02]  /*1500*/  PLOP3.LUT P1, PT, P1, P0, PT, 0xf8, 0x8f ;  /* 0x00000000008f781c */ /* 0x000fe40000f21f70 */
[----:B------:R-:W-:-:S11]  /*1510*/  PLOP3.LUT P2, PT, P2, P0, PT, 0xf8, 0x8f ;  /* 0x00000000008f781c */ /* 0x000fd60001741f70 */
[----:B------:R-:W0:Y:S08]  /*1520*/  @!P1 LDC R14, c[0x0][0x388] ;  /* 0x0000e200ff0e9b82 */ /* 0x000e300000000800 */
[----:B------:R-:W1:Y:S08]  /*1530*/  @!P2 LDC R16, c[0x0][0x388] ;  /* 0x0000e200ff10ab82 */ /* 0x000e700000000800 */
[----:B------:R-:W2:Y:S08]  /*1540*/  @!P1 LDC.64 R10, c[0x0][0x380] ;  /* 0x0000e000ff0a9b82 */ /* 0x000eb00000000a00 */
[----:B------:R-:W3:Y:S01]  /*1550*/  @!P2 LDC.64 R12, c[0x0][0x380] ;  /* 0x0000e000ff0cab82 */ /* 0x000ee20000000a00 */
[----:B0-----:R-:W-:-:S02]  /*1560*/  @!P1 IMAD R14, R9, R14, RZ ;  /* 0x0000000e090e9224 */ /* 0x001fc400078e02ff */
[----:B-1----:R-:W-:-:S03]  /*1570*/  @!P2 IMAD R16, R9, R16, RZ ;  /* 0x000000100910a224 */ /* 0x002fc600078e02ff */
[----:B--2---:R-:W-:Y:S02]  /*1580*/  @!P1 IADD3 R10, P3, P4, R14, R10, R17 ;  /* 0x0000000a0e0a9210 */ /* 0x004fe40007c7e011 */
[----:B------:R-:W-:-:S04]  /*1590*/  @!P1 SHF.R.S32.HI R14, RZ, 0x1f, R14 ;  /* 0x0000001fff0e9819 */ /* 0x000fc8000001140e */
[----:B------:R-:W-:Y:S02]  /*15a0*/  @!P1 IADD3.X R11, PT, PT, R14, R11, RZ, P3, P4 ;  /* 0x0000000b0e0b9210 */ /* 0x000fe40001fe84ff */
[----:B---3--:R-:W-:Y:S02]  /*15b0*/  @!P2 IADD3 R12, P5, P6, R16, R12, R15 ;  /* 0x0000000c100ca210 */ /* 0x008fe40007ebe00f */
[----:B------:R-:W-:Y:S02]  /*15c0*/  CS2R R14, SRZ ;  /* 0x00000000000e7805 */ /* 0x000fe4000001ff00 */
[----:B------:R-:W-:-:S04]  /*15d0*/  @!P2 SHF.R.S32.HI R16, RZ, 0x1f, R16 ;  /* 0x0000001fff10a819 */ /* 0x000fc80000011410 */
[----:B------:R-:W-:Y:S01]  /*15e0*/  @!P2 IADD3.X R13, PT, PT, R16, R13, RZ, P5, P6 ;  /* 0x0000000d100da210 */ /* 0x000fe20002fec4ff */
[----:B------:R-:W2:Y:S04]  /*15f0*/  @!P1 LDG.E.U8 R14, desc[UR6][R10.64] ;  /* 0x000000060a0e9981 */ /* 0x000ea8000c1e1100 */
[----:B------:R-:W3:Y:S01]  /*1600*/  @!P2 LDG.E.U8 R15, desc[UR6][R12.64] ;  /* 0x000000060c0fa981 */ /* 0x000ee2000c1e1100 */
[----:B------:R-:W-:Y:S02]  /*1610*/  VIADD R21, R21, 0x2 ;  /* 0x0000000215157836 */ /* 0x000fe40000000000 */
[----:B--2---:R-:W-:-:S04]  /*1620*/  IMAD.IADD R14, R3, 0x1, R14 ;  /* 0x00000001030e7824 */ /* 0x004fc800078e020e */
[----:B---3--:R-:W-:-:S07]  /*1630*/  IMAD.IADD R3, R14, 0x1, R15 ;  /* 0x000000010e037824 */ /* 0x008fce00078e020f */
.L_x_97:
[----:B------:R-:W-:Y:S05]  /*1640*/  BRA.U UP1, `(.L_x_95) ;  /* 0x0000000101447547 */ /* 0x000fea000b800000 */
[----:B------:R-:W0:Y:S01]  /*1650*/  LDCU UR5, c[0x0][0x38c] ;  /* 0x00007180ff0577ac */ /* 0x000e220008000800 */
[----:B------:R-:W-:Y:S01]  /*1660*/  IMAD.IADD R11, R4, 0x1, R21 ;  /* 0x00000001040b7824 */ /* 0x000fe200078e0215 */
[----:B------:R-:W-:Y:S01]  /*1670*/  BSSY.RECONVERGENT B0, `(.L_x_98) ;  /* 0x000000d000007945 */ /* 0x000fe20003800200 */
[----:B------:R-:W-:-:S03]  /*1680*/  IMAD.MOV.U32 R10, RZ, RZ, RZ ;  /* 0x000000ffff0a7224 */ /* 0x000fc600078e00ff */
[----:B0-----:R-:W-:-:S04]  /*1690*/  ISETP.GE.AND P1, PT, R11, UR5, PT ;  /* 0x000000050b007c0c */ /* 0x001fc8000bf26270 */
[----:B------:R-:W-:-:S04]  /*16a0*/  ISETP.LT.OR P1, PT, R11, RZ, P1 ;  /* 0x000000ff0b00720c */ /* 0x000fc80000f21670 */
[----:B------:R-:W-:-:S13]  /*16b0*/  PLOP3.LUT P1, PT, P1, P0, PT, 0xf8, 0x8f ;  /* 0x00000000008f781c */ /* 0x000fda0000f21f70 */
[----:B------:R-:W-:Y:S05]  /*16c0*/  @P1 BRA `(.L_x_99) ;  /* 0x00000000001c1947 */ /* 0x000fea0003800000 */
[----:B------:R-:W0:Y:S01]  /*16d0*/  LDCU UR5, c[0x0][0x388] ;  /* 0x00007100ff0577ac */ /* 0x000e220008000800 */
[----:B------:R-:W1:Y:S01]  /*16e0*/  LDCU.64 UR8, c[0x0][0x380] ;  /* 0x00007000ff0877ac */ /* 0x000e620008000a00 */
[----:B0-----:R-:W-:-:S05]  /*16f0*/  IMAD R12, R9, UR5, RZ ;  /* 0x00000005090c7c24 */ /* 0x001fca000f8e02ff */
[----:B-1----:R-:W-:Y:S02]  /*1700*/  IADD3 R10, P0, P1, R12, UR8, R11 ;  /* 0x000000080c0a7c10 */ /* 0x002fe4000f91e00b */
[----:B------:R-:W-:-:S04]  /*1710*/  SHF.R.S32.HI R12, RZ, 0x1f, R12 ;  /* 0x0000001fff0c7819 */ /* 0x000fc8000001140c */
[----:B------:R-:W-:-:S05]  /*1720*/  IADD3.X R11, PT, PT, R12, UR9, RZ, P0, P1 ;  /* 0x000000090c0b7c10 */ /* 0x000fca00087e24ff */
[----:B------:R0:W5:Y:S02]  /*1730*/  LDG.E.U8 R10, desc[UR6][R10.64] ;  /* 0x000000060a0a7981 */ /* 0x000164000c1e1100 */
.L_x_99:
[----:B------:R-:W-:Y:S05]  /*1740*/  BSYNC.RECONVERGENT B0 ;  /* 0x0000000000007941 */ /* 0x000fea0003800200 */
.L_x_98:
[----:B-----5:R-:W-:-:S07]  /*1750*/  IMAD.IADD R3, R3, 0x1, R10 ;  /* 0x0000000103037824 */ /* 0x020fce00078e020a */
.L_x_95:
[----:B------:R-:W1:Y:S01]  /*1760*/  LDCU UR5, c[0x0][0x3b8] ;  /* 0x00007700ff0577ac */ /* 0x000e620008000800 */
[----:B------:R-:W-:-:S04]  /*1770*/  UIADD3 UR4, UPT, UPT, UR4, 0x1, URZ ;  /* 0x0000000104047890 */ /* 0x000fc8000fffe0ff */
[----:B-1----:R-:W-:-:S09]  /*1780*/  UISETP.NE.AND UP0, UPT, UR4, UR5, UPT ;  /* 0x000000050400728c */ /* 0x002fd2000bf05270 */
[----:B------:R-:W-:Y:S05]  /*1790*/  BRA.U !UP0, `(.L_x_91) ;  /* 0x0000002908b07547 */ /* 0x000fea000b800000 */
[----:B------:R-:W-:Y:S05]  /*17a0*/  BRA `(.L_x_100) ;  /* 0xfffffff000c47947 */ /* 0x000fea000383ffff */
.L_x_86:
[----:B------:R-:W-:-:S05]  /*17b0*/  IMAD.MOV.U32 R5, RZ, RZ, -0x3 ;  /* 0xfffffffdff057424 */ /* 0x000fca00078e00ff */
[----:B------:R-:W-:-:S05]  /*17c0*/  VIADDMNMX.U32 R5, R6, R5, 0x2, PT ;  /* 0x0000000206057446 */ /* 0x000fca0003800005 */
[----:B------:R-:W-:Y:S02]  /*17d0*/  IMAD.SHL.U32 R8, R5, 0x4, RZ ;  /* 0x0000000405087824 */ /* 0x000fe400078e00ff */
[----:B------:R-:W-:Y:S02]  /*17e0*/  VIADD R5, R14, 0xffffffff ;  /* 0xffffffff0e057836 */ /* 0x000fe40000000000 */
[----:B------:R-:W0:Y:S02]  /*17f0*/  LDC R6, c[0x2][R8+0xc] ;  /* 0x0080030008067b82 */ /* 0x000e240000000800 */
[----:B0-----:R-:W-:-:S04]  /*1800*/  SHF.R.S32.HI R7, RZ, 0x1f, R6 ;  /* 0x0000001fff077819 */ /* 0x001fc80000011406 */
.L_x_135:
[----:B------:R-:W-:Y:S05]  /*1810*/  BRX R6 -0x1820                                                                                                 (*"BRANCH_TARGETS .L_x_136,.L_x_137,.L_x_91"*) ;  /* 0xffffffe406f87949 */ /* 0x000fea000383ffff */
.L_x_137:
[C---:B------:R-:W-:Y:S01]  /*1820*/  LOP3.LUT R16, R14.reuse, 0x7, RZ, 0xc0, !PT ;  /* 0x000000070e107812 */ /* 0x040fe200078ec0ff */
[----:B------:R-:W-:Y:S01]  /*1830*/  UMOV UR4, URZ ;  /* 0x000000ff00047c82 */ /* 0x000fe20008000000 */
[C---:B------:R-:W-:Y:S02]  /*1840*/  LOP3.LUT R17, R14.reuse, 0x3, RZ, 0xc0, !PT ;  /* 0x000000030e117812 */ /* 0x040fe400078ec0ff */
[----:B------:R-:W-:Y:S01]  /*1850*/  LOP3.LUT R14, R14, 0x7ffffff8, RZ, 0xc0, !PT ;  /* 0x7ffffff80e0e7812 */ /* 0x000fe200078ec0ff */
[----:B------:R-:W-:-:S05]  /*1860*/  VIADD R3, R16, 0xffffffff ;  /* 0xffffffff10037836 */ /* 0x000fca0000000000 */
[----:B------:R-:W-:Y:S01]  /*1870*/  ISETP.GE.U32.AND P0, PT, R3, 0x3, PT ;  /* 0x000000030300780c */ /* 0x000fe20003f06070 */
[----:B------:R-:W-:-:S12]  /*1880*/  IMAD.MOV.U32 R3, RZ, RZ, RZ ;  /* 0x000000ffff037224 */ /* 0x000fd800078e00ff */
.L_x_106:
[----:B------:R-:W0:Y:S01]  /*1890*/  LDC R7, c[0x0][0x390] ;  /* 0x0000e400ff077b82 */ /* 0x000e220000000800 */
[----:B------:R-:W-:Y:S01]  /*18a0*/  VIADD R15, R2, UR4 ;  /* 0x00000004020f7c36 */ /* 0x000fe20008000000 */
[----:B------:R-:W1:Y:S01]  /*18b0*/  LDCU UR5, c[0x0][0x3b8] ;  /* 0x00007700ff0577ac */ /* 0x000e620008000800 */
[----:B------:R-:W-:Y:S01]  /*18c0*/  ISETP.GE.U32.AND P2, PT, R5, 0x7, PT ;  /* 0x000000070500780c */ /* 0x000fe20003f46070 */
[----:B------:R-:W-:Y:S02]  /*18d0*/  IMAD.MOV.U32 R21, RZ, RZ, RZ ;  /* 0x000000ffff157224 */ /* 0x000fe400078e00ff */
[----:B------:R-:W-:Y:S01]  /*18e0*/  SHF.R.S32.HI R6, RZ, 0x1f, R15 ;  /* 0x0000001fff067819 */ /* 0x000fe2000001140f */
[----:B------:R-:W-:-:S03]  /*18f0*/  UIADD3 UR4, UPT, UPT, UR4, 0x1, URZ ;  /* 0x0000000104047890 */ /* 0x000fc6000fffe0ff */
[----:B------:R-:W-:-:S04]  /*1900*/  LOP3.LUT R15, R6, R15, RZ, 0x3c, !PT ;  /* 0x0000000f060f7212 */ /* 0x000fc800078e3cff */
[----:B------:R-:W-:Y:S01]  /*1910*/  LOP3.LUT R6, RZ, R15, RZ, 0x33, !PT ;  /* 0x0000000fff067212 */ /* 0x000fe200078e33ff */
[----:B-1----:R-:W-:Y:S01]  /*1920*/  UISETP.NE.AND UP0, UPT, UR4, UR5, UPT ;  /* 0x000000050400728c */ /* 0x002fe2000bf05270 */
[----:B0-----:R-:W-:-:S13]  /*1930*/  ISETP.GE.AND P1, PT, R15, R7, PT ;  /* 0x000000070f00720c */ /* 0x001fda0003f26270 */
[----:B------:R-:W-:Y:S01]  /*1940*/  @P1 IMAD R15, R7, 0x2, R6 ;  /* 0x00000002070f1824 */ /* 0x000fe200078e0206 */
[----:B------:R-:W-:Y:S06]  /*1950*/  @!P2 BRA `(.L_x_101) ;  /* 0x000000040078a947 */ /* 0x000fec0003800000 */
[----:B------:R-:W0:Y:S01]  /*1960*/  LDCU UR5, c[0x0][0x388] ;  /* 0x00007100ff0577ac */ /* 0x000e220008000800 */
[----:B------:R-:W1:Y:S01]  /*1970*/  LDC R24, c[0x0][0x38c] ;  /* 0x0000e300ff187b82 */ /* 0x000e620000000800 */
[----:B------:R-:W2:Y:S01]  /*1980*/  LDCU.64 UR8, c[0x0][0x380] ;  /* 0x00007000ff0877ac */ /* 0x000ea20008000a00 */
[----:B0-----:R-:W-:Y:S01]  /*1990*/  IMAD R25, R15, UR5, RZ ;  /* 0x000000050f197c24 */ /* 0x001fe2000f8e02ff */
[----:B------:R-:W-:-:S04]  /*19a0*/  UMOV UR5, URZ ;  /* 0x000000ff00057c82 */ /* 0x000fc80008000000 */
[----:B--2---:R-:W-:-:S07]  /*19b0*/  SHF.R.S32.HI R18, RZ, 0x1f, R25 ;  /* 0x0000001fff127819 */ /* 0x004fce0000011419 */
.L_x_102:
[----:B------:R-:W-:-:S04]  /*19c0*/  VIADD R7, R4, UR5 ;  /* 0x0000000504077c36 */ /* 0x000fc80008000000 */
[C---:B------:R-:W-:Y:S01]  /*19d0*/  VIADD R20, R7.reuse, 0x1 ;  /* 0x0000000107147836 */ /* 0x040fe20000000000 */
[----:B------:R-:W-:Y:S01]  /*19e0*/  SHF.R.S32.HI R12, RZ, 0x1f, R7 ;  /* 0x0000001fff0c7819 */ /* 0x000fe20000011407 */
[C---:B------:R-:W-:Y:S02]  /*19f0*/  VIADD R6, R7.reuse, 0x2 ;  /* 0x0000000207067836 */ /* 0x040fe40000000000 */
[C---:B------:R-:W-:Y:S01]  /*1a00*/  VIADD R10, R7.reuse, 0x4 ;  /* 0x00000004070a7836 */ /* 0x040fe20000000000 */
[----:B------:R-:W-:Y:S01]  /*1a10*/  SHF.R.S32.HI R9, RZ, 0x1f, R20 ;  /* 0x0000001fff097819 */ /* 0x000fe20000011414 */
[C---:B------:R-:W-:Y:S01]  /*1a20*/  VIADD R8, R7.reuse, 0x3 ;  /* 0x0000000307087836 */ /* 0x040fe20000000000 */
[----:B------:R-:W-:Y:S01]  /*1a30*/  SHF.R.S32.HI R11, RZ, 0x1f, R6 ;  /* 0x0000001fff0b7819 */ /* 0x000fe20000011406 */
[----:B------:R-:W-:Y:S01]  /*1a40*/  VIADD R28, R7, 0x5 ;  /* 0x00000005071c7836 */ /* 0x000fe20000000000 */
[----:B------:R-:W-:Y:S01]  /*1a50*/  LOP3.LUT R20, R9, R20, RZ, 0x3c, !PT ;  /* 0x0000001409147212 */ /* 0x000fe200078e3cff */
[----:B------:R-:W-:Y:S01]  /*1a60*/  VIADD R23, R7, 0x6 ;  /* 0x0000000607177836 */ /* 0x000fe20000000000 */
[----:B------:R-:W-:-:S02]  /*1a70*/  LOP3.LUT R6, R11, R6, RZ, 0x3c, !PT ;  /* 0x000000060b067212 */ /* 0x000fc400078e3cff */
[----:B------:R-:W-:Y:S02]  /*1a80*/  SHF.R.S32.HI R11, RZ, 0x1f, R10 ;  /* 0x0000001fff0b7819 */ /* 0x000fe4000001140a */
[----:B------:R-:W-:Y:S02]  /*1a90*/  LOP3.LUT R12, R12, R7, RZ, 0x3c, !PT ;  /* 0x000000070c0c7212 */ /* 0x000fe400078e3cff */
[----:B------:R-:W-:Y:S02]  /*1aa0*/  SHF.R.S32.HI R9, RZ, 0x1f, R8 ;  /* 0x0000001fff097819 */ /* 0x000fe40000011408 */
[----:B-1----:R-:W-:Y:S02]  /*1ab0*/  ISETP.GE.AND P4, PT, R20, R24, PT ;  /* 0x000000181400720c */ /* 0x002fe40003f86270 */
[----:B------:R-:W-:Y:S01]  /*1ac0*/  LOP3.LUT R10, R11, R10, RZ, 0x3c, !PT ;  /* 0x0000000a0b0a7212 */ /* 0x000fe200078e3cff */
[----:B------:R-:W-:Y:S01]  /*1ad0*/  VIADD R11, R7, 0x7 ;  /* 0x00000007070b7836 */ /* 0x000fe20000000000 */
[----:B------:R-:W-:-:S02]  /*1ae0*/  ISETP.GE.AND P3, PT, R12, R24, PT ;  /* 0x000000180c00720c */ /* 0x000fc40003f66270 */
[----:B------:R-:W-:Y:S02]  /*1af0*/  LOP3.LUT R8, R9, R8, RZ, 0x3c, !PT ;  /* 0x0000000809087212 */ /* 0x000fe400078e3cff */
[----:B------:R-:W-:Y:S02]  /*1b00*/  SHF.R.S32.HI R9, RZ, 0x1f, R28 ;  /* 0x0000001fff097819 */ /* 0x000fe4000001141c */
[-C--:B------:R-:W-:Y:S02]  /*1b10*/  ISETP.GE.AND P2, PT, R10, R24.reuse, PT ;  /* 0x000000180a00720c */ /* 0x080fe40003f46270 */
[----:B------:R-:W-:Y:S02]  /*1b20*/  ISETP.GE.AND P1, PT, R8, R24, PT ;  /* 0x000000180800720c */ /* 0x000fe40003f26270 */
[----:B------:R-:W-:Y:S02]  /*1b30*/  LOP3.LUT R28, R9, R28, RZ, 0x3c, !PT ;  /* 0x0000001c091c7212 */ /* 0x000fe400078e3cff */
[----:B------:R-:W-:-:S02]  /*1b40*/  SHF.R.S32.HI R22, RZ, 0x1f, R23 ;  /* 0x0000001fff167819 */ /* 0x000fc40000011417 */
[----:B------:R-:W-:Y:S02]  /*1b50*/  SHF.R.S32.HI R26, RZ, 0x1f, R11 ;  /* 0x0000001fff1a7819 */ /* 0x000fe4000001140b */
[----:B------:R-:W-:Y:S02]  /*1b60*/  LOP3.LUT R9, RZ, R20, RZ, 0x33, !PT ;  /* 0x00000014ff097212 */ /* 0x000fe400078e33ff */
[----:B------:R-:W-:Y:S02]  /*1b70*/  LOP3.LUT R7, RZ, R12, RZ, 0x33, !PT ;  /* 0x0000000cff077212 */ /* 0x000fe400078e33ff */
[----:B------:R-:W-:Y:S01]  /*1b80*/  ISETP.GE.AND P5, PT, R6, R24, PT ;  /* 0x000000180600720c */ /* 0x000fe20003fa6270 */
[----:B------:R-:W-:Y:S01]  /*1b90*/  @P4 IMAD R20, R24, 0x2, R9 ;  /* 0x0000000218144824 */ /* 0x000fe200078e0209 */
[----:B------:R-:W-:Y:S01]  /*1ba0*/  LOP3.LUT R23, R22, R23, RZ, 0x3c, !PT ;  /* 0x0000001716177212 */ /* 0x000fe200078e3cff */
[----:B------:R-:W-:Y:S01]  /*1bb0*/  @P3 IMAD R12, R24, 0x2, R7 ;  /* 0x00000002180c3824 */ /* 0x000fe200078e0207 */
[----:B------:R-:W-:-:S02]  /*1bc0*/  LOP3.LUT R22, R26, R11, RZ, 0x3c, !PT ;  /* 0x0000000b1a167212 */ /* 0x000fc400078e3cff */
[----:B------:R-:W-:Y:S02]  /*1bd0*/  LOP3.LUT R11, RZ, R10, RZ, 0x33, !PT ;  /* 0x0000000aff0b7212 */ /* 0x000fe400078e33ff */
[----:B------:R-:W-:Y:S02]  /*1be0*/  LOP3.LUT R9, RZ, R8, RZ, 0x33, !PT ;  /* 0x00000008ff097212 */ /* 0x000fe400078e33ff */
[-C--:B------:R-:W-:Y:S01]  /*1bf0*/  ISETP.GE.AND P3, PT, R28, R24.reuse, PT ;  /* 0x000000181c00720c */ /* 0x080fe20003f66270 */
[C---:B------:R-:W-:Y:S01]  /*1c00*/  @P2 IMAD R10, R24.reuse, 0x2, R11 ;  /* 0x00000002180a2824 */ /* 0x040fe200078e020b */
[----:B------:R-:W-:Y:S01]  /*1c10*/  ISETP.GE.AND P4, PT, R23, R24, PT ;  /* 0x000000181700720c */ /* 0x000fe20003f86270 */
[----:B------:R-:W-:Y:S01]  /*1c20*/  @P1 IMAD R8, R24, 0x2, R9 ;  /* 0x0000000218081824 */ /* 0x000fe200078e0209 */
[----:B------:R-:W-:Y:S02]  /*1c30*/  LOP3.LUT R7, RZ, R6, RZ, 0x33, !PT ;  /* 0x00000006ff077212 */ /* 0x000fe400078e33ff */
[----:B------:R-:W-:-:S02]  /*1c40*/  SHF.R.S32.HI R11, RZ, 0x1f, R12 ;  /* 0x0000001fff0b7819 */ /* 0x000fc4000001140c */
[----:B------:R-:W-:Y:S01]  /*1c50*/  IADD3 R12, P1, P2, R25, UR8, R12 ;  /* 0x00000008190c7c10 */ /* 0x000fe2000fa3e00c */
[----:B------:R-:W-:Y:S01]  /*1c60*/  @P5 IMAD R6, R24, 0x2, R7 ;  /* 0x0000000218065824 */ /* 0x000fe200078e0207 */
[----:B------:R-:W-:Y:S02]  /*1c70*/  LOP3.LUT R7, RZ, R28, RZ, 0x33, !PT ;  /* 0x0000001cff077212 */ /* 0x000fe400078e33ff */
[----:B------:R-:W-:Y:S02]  /*1c80*/  IADD3.X R13, PT, PT, R18, UR9, R11, P1, P2 ;  /* 0x00000009120d7c10 */ /* 0x000fe40008fe440b */
[----:B------:R-:W-:Y:S01]  /*1c90*/  ISETP.GE.AND P2, PT, R22, R24, PT ;  /* 0x000000181600720c */ /* 0x000fe20003f46270 */
[----:B------:R-:W-:Y:S01]  /*1ca0*/  @P3 IMAD R28, R24, 0x2, R7 ;  /* 0x00000002181c3824 */ /* 0x000fe200078e0207 */
[----:B------:R-:W-:Y:S01]  /*1cb0*/  SHF.R.S32.HI R21, RZ, 0x1f, R20 ;  /* 0x0000001fff157819 */ /* 0x000fe20000011414 */
[----:B------:R0:W2:Y:S01]  /*1cc0*/  LDG.E.U8 R26, desc[UR6][R12.64] ;  /* 0x000000060c1a7981 */ /* 0x0000a2000c1e1100 */
[----:B------:R-:W-:-:S02]  /*1cd0*/  LOP3.LUT R9, RZ, R23, RZ, 0x33, !PT ;  /* 0x00000017ff097212 */ /* 0x000fc400078e33ff */
[C---:B------:R-:W-:Y:S02]  /*1ce0*/  IADD3 R20, P5, P6, R25.reuse, UR8, R20 ;  /* 0x0000000819147c10 */ /* 0x040fe4000febe014 */
[--C-:B------:R-:W-:Y:S01]  /*1cf0*/  SHF.R.S32.HI R7, RZ, 0x1f, R6.reuse ;  /* 0x0000001fff077819 */ /* 0x100fe20000011406 */
[----:B------:R-:W-:Y:S01]  /*1d00*/  @P4 IMAD R23, R24, 0x2, R9 ;  /* 0x0000000218174824 */ /* 0x000fe200078e0209 */
[----:B------:R-:W-:Y:S02]  /*1d10*/  IADD3.X R21, PT, PT, R18, UR9, R21, P5, P6 ;  /* 0x0000000912157c10 */ /* 0x000fe4000afec415 */
[----:B------:R-:W-:Y:S02]  /*1d20*/  IADD3 R6, P4, P5, R25, UR8, R6 ;  /* 0x0000000819067c10 */ /* 0x000fe4000fd9e006 */
[----:B------:R-:W-:Y:S01]  /*1d30*/  LOP3.LUT R11, RZ, R22, RZ, 0x33, !PT ;  /* 0x00000016ff0b7212 */ /* 0x000fe200078e33ff */
[----:B------:R1:W2:Y:S01]  /*1d40*/  LDG.E.U8 R27, desc[UR6][R20.64] ;  /* 0x00000006141b7981 */ /* 0x0002a2000c1e1100 */
[----:B------:R-:W-:-:S02]  /*1d50*/  SHF.R.S32.HI R9, RZ, 0x1f, R8 ;  /* 0x0000001fff097819 */ /* 0x000fc40000011408 */
[C---:B------:R-:W-:Y:S02]  /*1d60*/  IADD3 R8, P3, P1, R25.reuse, UR8, R8 ;  /* 0x0000000819087c10 */ /* 0x040fe4000f97e008 */
[----:B------:R-:W-:Y:S02]  /*1d70*/  IADD3.X R7, PT, PT, R18, UR9, R7, P4, P5 ;  /* 0x0000000912077c10 */ /* 0x000fe4000a7ea407 */
[--C-:B------:R-:W-:Y:S01]  /*1d80*/  SHF.R.S32.HI R29, RZ, 0x1f, R10.reuse ;  /* 0x0000001fff1d7819 */ /* 0x100fe2000001140a */
[----:B------:R-:W-:Y:S01]  /*1d90*/  @P2 IMAD R22, R24, 0x2, R11 ;  /* 0x0000000218162824 */ /* 0x000fe200078e020b */
[----:B------:R-:W-:Y:S01]  /*1da0*/  IADD3 R10, P4, P5, R25, UR8, R10 ;  /* 0x00000008190a7c10 */ /* 0x000fe2000fd9e00a */
[----:B------:R-:W3:Y:S01]  /*1db0*/  LDG.E.U8 R6, desc[UR6][R6.64] ;  /* 0x0000000606067981 */ /* 0x000ee2000c1e1100 */
[----:B------:R-:W-:Y:S02]  /*1dc0*/  IADD3.X R9, PT, PT, R18, UR9, R9, P3, P1 ;  /* 0x0000000912097c10 */ /* 0x000fe40009fe2409 */
[----:B0-----:R-:W-:-:S02]  /*1dd0*/  SHF.R.S32.HI R13, RZ, 0x1f, R28 ;  /* 0x0000001fff0d7819 */ /* 0x001fc4000001141c */
[C---:B------:R-:W-:Y:S02]  /*1de0*/  IADD3 R12, P1, P2, R25.reuse, UR8, R28 ;  /* 0x00000008190c7c10 */ /* 0x040fe4000fa3e01c */
[----:B------:R-:W-:Y:S01]  /*1df0*/  IADD3.X R11, PT, PT, R18, UR9, R29, P4, P5 ;  /* 0x00000009120b7c10 */ /* 0x000fe2000a7ea41d */
[----:B------:R-:W3:Y:S01]  /*1e00*/  LDG.E.U8 R9, desc[UR6][R8.64] ;  /* 0x0000000608097981 */ /* 0x000ee2000c1e1100 */
[--C-:B-1----:R-:W-:Y:S02]  /*1e10*/  SHF.R.S32.HI R21, RZ, 0x1f, R23.reuse ;  /* 0x0000001fff157819 */ /* 0x102fe40000011417 */
[C---:B------:R-:W-:Y:S01]  /*1e20*/  IADD3 R20, P3, P4, R25.reuse, UR8, R23 ;  /* 0x0000000819147c10 */ /* 0x040fe2000fc7e017 */
[----:B------:R-:W4:Y:S01]  /*1e30*/  LDG.E.U8 R10, desc[UR6][R10.64] ;  /* 0x000000060a0a7981 */ /* 0x000f22000c1e1100 */
[--C-:B------:R-:W-:Y:S02]  /*1e40*/  SHF.R.S32.HI R23, RZ, 0x1f, R22.reuse ;  /* 0x0000001fff177819 */ /* 0x100fe40000011416 */
[----:B------:R-:W-:-:S02]  /*1e50*/  IADD3 R22, P5, P6, R25, UR8, R22 ;  /* 0x0000000819167c10 */ /* 0x000fc4000febe016 */
[C---:B------:R-:W-:Y:S02]  /*1e60*/  IADD3.X R13, PT, PT, R18.reuse, UR9, R13, P1, P2 ;  /* 0x00000009120d7c10 */ /* 0x040fe40008fe440d */
[C---:B------:R-:W-:Y:S02]  /*1e70*/  IADD3.X R21, PT, PT, R18.reuse, UR9, R21, P3, P4 ;  /* 0x0000000912157c10 */ /* 0x040fe40009fe8415 */
[----:B------:R-:W-:Y:S01]  /*1e80*/  IADD3.X R23, PT, PT, R18, UR9, R23, P5, P6 ;  /* 0x0000000912177c10 */ /* 0x000fe2000afec417 */
[----:B------:R-:W4:Y:S04]  /*1e90*/  LDG.E.U8 R12, desc[UR6][R12.64] ;  /* 0x000000060c0c7981 */ /* 0x000f28000c1e1100 */
[----:B------:R-:W5:Y:S04]  /*1ea0*/  LDG.E.U8 R20, desc[UR6][R20.64] ;  /* 0x0000000614147981 */ /* 0x000f68000c1e1100 */
[----:B------:R-:W5:Y:S01]  /*1eb0*/  LDG.E.U8 R22, desc[UR6][R22.64] ;  /* 0x0000000616167981 */ /* 0x000f62000c1e1100 */
        /* <DEDUP_REMOVED lines=8> */
.L_x_101:
[----:B------:R-:W-:-:S13]  /*1f40*/  ISETP.NE.AND P1, PT, R16, RZ, PT ;  /* 0x000000ff1000720c */ /* 0x000fda0003f25270 */
[----:B------:R-:W-:Y:S05]  /*1f50*/  @!P1 BRA `(.L_x_103) ;  /* 0x0000000400809947 */ /* 0x000fea0003800000 */
[----:B------:R-:W-:Y:S01]  /*1f60*/  ISETP.NE.AND P1, PT, R17, RZ, PT ;  /* 0x000000ff1100720c */ /* 0x000fe20003f25270 */
[----:B------:R-:W-:-:S12]  /*1f70*/  @!P0 BRA `(.L_x_104) ;  /* 0x0000000000bc8947 */ /* 0x000fd80003800000 */
[----:B------:R-:W0:Y:S01]  /*1f80*/  LDC.64 R8, c[0x0][0x388] ;  /* 0x0000e200ff087b82 */ /* 0x000e220000000a00 */
[----:B------:R-:W-:-:S04]  /*1f90*/  IMAD.IADD R10, R4, 0x1, R21 ;  /* 0x00000001040a7824 */ /* 0x000fc800078e0215 */
[C---:B------:R-:W-:Y:S01]  /*1fa0*/  VIADD R12, R10.reuse, 0x1 ;  /* 0x000000010a0c7836 */ /* 0x040fe20000000000 */
[----:B------:R-:W-:Y:S01]  /*1fb0*/  SHF.R.S32.HI R11, RZ, 0x1f, R10 ;  /* 0x0000001fff0b7819 */ /* 0x000fe2000001140a */
[C---:B------:R-:W-:Y:S01]  /*1fc0*/  VIADD R18, R10.reuse, 0x2 ;  /* 0x000000020a127836 */ /* 0x040fe20000000000 */
[----:B------:R-:W1:Y:S01]  /*1fd0*/  LDC.64 R6, c[0x0][0x380] ;  /* 0x0000e000ff067b82 */ /* 0x000e620000000a00 */
[----:B------:R-:W-:Y:S01]  /*1fe0*/  VIADD R20, R10, 0x3 ;  /* 0x000000030a147836 */ /* 0x000fe20000000000 */
[----:B------:R-:W-:Y:S02]  /*1ff0*/  SHF.R.S32.HI R13, RZ, 0x1f, R12 ;  /* 0x0000001fff0d7819 */ /* 0x000fe4000001140c */
[----:B------:R-:W-:Y:S02]  /*2000*/  SHF.R.S32.HI R23, RZ, 0x1f, R18 ;  /* 0x0000001fff177819 */ /* 0x000fe40000011412 */
[----:B------:R-:W-:Y:S02]  /*2010*/  SHF.R.S32.HI R25, RZ, 0x1f, R20 ;  /* 0x0000001fff197819 */ /* 0x000fe40000011414 */
[----:B------:R-:W-:-:S02]  /*2020*/  LOP3.LUT R10, R11, R10, RZ, 0x3c, !PT ;  /* 0x0000000a0b0a7212 */ /* 0x000fc400078e3cff */
[----:B------:R-:W-:Y:S02]  /*2030*/  LOP3.LUT R11, R13, R12, RZ, 0x3c, !PT ;  /* 0x0000000c0d0b7212 */ /* 0x000fe400078e3cff */
[----:B------:R-:W-:Y:S02]  /*2040*/  LOP3.LUT R13, R23, R18, RZ, 0x3c, !PT ;  /* 0x00000012170d7212 */ /* 0x000fe400078e3cff */
[----:B------:R-:W-:Y:S02]  /*2050*/  LOP3.LUT R18, R25, R20, RZ, 0x3c, !PT ;  /* 0x0000001419127212 */ /* 0x000fe400078e3cff */
[-C--:B0-----:R-:W-:Y:S01]  /*2060*/  ISETP.GE.AND P2, PT, R10, R9.reuse, PT ;  /* 0x000000090a00720c */ /* 0x081fe20003f46270 */
[----:B------:R-:W-:Y:S01]  /*2070*/  IMAD R23, R15, R8, RZ ;  /* 0x000000080f177224 */ /* 0x000fe200078e02ff */
        /* <DEDUP_REMOVED lines=8> */
[C---:B------:R-:W-:Y:S01]  /*2100*/  @P3 IMAD R11, R9.reuse, 0x2, R20 ;  /* 0x00000002090b3824 */ /* 0x040fe200078e0214 */
[----:B------:R-:W-:Y:S01]  /*2110*/  SHF.R.S32.HI R20, RZ, 0x1f, R23 ;  /* 0x0000001fff147819 */ /* 0x000fe20000011417 */
[----:B------:R-:W-:-:S02]  /*2120*/  @P4 IMAD R13, R9, 0x2, R22 ;  /* 0x00000002090d4824 */ /* 0x000fc400078e0216 */
[----:B------:R-:W-:Y:S01]  /*2130*/  @P5 IMAD R18, R9, 0x2, R24 ;  /* 0x0000000209125824 */ /* 0x000fe200078e0218 */
[--C-:B------:R-:W-:Y:S02]  /*2140*/  SHF.R.S32.HI R9, RZ, 0x1f, R10.reuse ;  /* 0x0000001fff097819 */ /* 0x100fe4000001140a */
[CC--:B-1----:R-:W-:Y:S02]  /*2150*/  IADD3 R8, P4, P5, R23.reuse, R6.reuse, R10 ;  /* 0x0000000617087210 */ /* 0x0c2fe40007d9e00a */
[--C-:B------:R-:W-:Y:S02]  /*2160*/  SHF.R.S32.HI R22, RZ, 0x1f, R11.reuse ;  /* 0x0000001fff167819 */ /* 0x100fe4000001140b */
[CC--:B------:R-:W-:Y:S02]  /*2170*/  IADD3 R10, P2, P3, R23.reuse, R6.reuse, R11 ;  /* 0x00000006170a7210 */ /* 0x0c0fe40007b5e00b */
[----:B------:R-:W-:Y:S02]  /*2180*/  IADD3.X R9, PT, PT, R20, R7, R9, P4, P5 ;  /* 0x0000000714097210 */ /* 0x000fe400027ea409 */
[----:B------:R-:W-:-:S02]  /*2190*/  IADD3 R12, P5, P4, R23, R6, R13 ;  /* 0x00000006170c7210 */ /* 0x000fc40007cbe00d */
[CC--:B------:R-:W-:Y:S01]  /*21a0*/  IADD3.X R11, PT, PT, R20.reuse, R7.reuse, R22, P2, P3 ;  /* 0x00000007140b7210 */ /* 0x0c0fe200017e6416 */
[----:B------:R-:W2:Y:S01]  /*21b0*/  LDG.E.U8 R8, desc[UR6][R8.64] ;  /* 0x0000000608087981 */ /* 0x000ea2000c1e1100 */
[--C-:B------:R-:W-:Y:S02]  /*21c0*/  IADD3 R6, P2, P3, R23, R6, R18.reuse ;  /* 0x0000000617067210 */ /* 0x100fe40007b5e012 */
[----:B------:R-:W-:Y:S01]  /*21d0*/  SHF.R.S32.HI R13, RZ, 0x1f, R13 ;  /* 0x0000001fff0d7819 */ /* 0x000fe2000001140d */
[----:B------:R-:W2:Y:S01]  /*21e0*/  LDG.E.U8 R10, desc[UR6][R10.64] ;  /* 0x000000060a0a7981 */ /* 0x000ea2000c1e1100 */
[----:B------:R-:W-:Y:S02]  /*21f0*/  SHF.R.S32.HI R18, RZ, 0x1f, R18 ;  /* 0x0000001fff127819 */ /* 0x000fe40000011412 */
[CC--:B------:R-:W-:Y:S02]  /*2200*/  IADD3.X R13, PT, PT, R20.reuse, R7.reuse, R13, P5, P4 ;  /* 0x00000007140d7210 */ /* 0x0c0fe40002fe840d */
[----:B------:R-:W-:-:S03]  /*2210*/  IADD3.X R7, PT, PT, R20, R7, R18, P2, P3 ;  /* 0x0000000714077210 */ /* 0x000fc600017e6412 */
[----:B------:R-:W3:Y:S04]  /*2220*/  LDG.E.U8 R12, desc[UR6][R12.64] ;  /* 0x000000060c0c7981 */ /* 0x000ee8000c1e1100 */
[----:B------:R-:W3:Y:S01]  /*2230*/  LDG.E.U8 R6, desc[UR6][R6.64] ;  /* 0x0000000606067981 */ /* 0x000ee2000c1e1100 */
[----:B------:R-:W-:Y:S01]  /*2240*/  VIADD R21, R21, 0x4 ;  /* 0x0000000415157836 */ /* 0x000fe20000000000 */
[----:B--2---:R-:W-:-:S04]  /*2250*/  IADD3 R3, PT, PT, R10, R3, R8 ;  /* 0x000000030a037210 */ /* 0x004fc80007ffe008 */
[----:B---3--:R-:W-:-:S07]  /*2260*/  IADD3 R3, PT, PT, R6, R3, R12 ;  /* 0x0000000306037210 */ /* 0x008fce0007ffe00c */
.L_x_104:
[----:B------:R-:W-:Y:S05]  /*2270*/  @!P1 BRA `(.L_x_103) ;  /* 0x0000000000b89947 */ /* 0x000fea0003800000 */
[----:B------:R-:W0:Y:S01]  /*2280*/  LDCU UR5, c[0x0][0x3b4] ;  /* 0x00007680ff0577ac */ /* 0x000e220008000800 */
[----:B------:R-:W-:Y:S01]  /*2290*/  ISETP.NE.AND P1, PT, R17, 0x1, PT ;  /* 0x000000011100780c */ /* 0x000fe20003f25270 */
[----:B0-----:R-:W-:-:S12]  /*22a0*/  ULOP3.LUT UP1, URZ, UR5, 0x1, URZ, 0xc0, !UPT ;  /* 0x0000000105ff7892 */ /* 0x001fd8000f82c0ff */
[----:B------:R-:W-:Y:S05]  /*22b0*/  @!P1 BRA `(.L_x_105) ;  /* 0x0000000000689947 */ /* 0x000fea0003800000 */
[----:B------:R-:W0:Y:S01]  /*22c0*/  LDC.64 R8, c[0x0][0x388] ;  /* 0x0000e200ff087b82 */ /* 0x000e220000000a00 */
[----:B------:R-:W-:-:S04]  /*22d0*/  IMAD.IADD R10, R4, 0x1, R21 ;  /* 0x00000001040a7824 */ /* 0x000fc800078e0215 */
[----:B------:R-:W-:Y:S01]  /*22e0*/  VIADD R12, R10, 0x1 ;  /* 0x000000010a0c7836 */ /* 0x000fe20000000000 */
[----:B------:R-:W-:Y:S02]  /*22f0*/  SHF.R.S32.HI R11, RZ, 0x1f, R10 ;  /* 0x0000001fff0b7819 */ /* 0x000fe4000001140a */
[----:B------:R-:W1:Y:S02]  /*2300*/  LDC.64 R6, c[0x0][0x380] ;  /* 0x0000e000ff067b82 */ /* 0x000e640000000a00 */
[----:B------:R-:W-:Y:S02]  /*2310*/  SHF.R.S32.HI R13, RZ, 0x1f, R12 ;  /* 0x0000001fff0d7819 */ /* 0x000fe4000001140c */
[----:B------:R-:W-:Y:S02]  /*2320*/  LOP3.LUT R10, R11, R10, RZ, 0x3c, !PT ;  /* 0x0000000a0b0a7212 */ /* 0x000fe400078e3cff */
[----:B------:R-:W-:Y:S02]  /*2330*/  LOP3.LUT R18, R13, R12, RZ, 0x3c, !PT ;  /* 0x0000000c0d127212 */ /* 0x000fe400078e3cff */
[----:B------:R-:W-:-:S02]  /*2340*/  LOP3.LUT R12, RZ, R10, RZ, 0x33, !PT ;  /* 0x0000000aff0c7212 */ /* 0x000fc400078e33ff */
[----:B------:R-:W-:Y:S02]  /*2350*/  LOP3.LUT R20, RZ, R18, RZ, 0x33, !PT ;  /* 0x00000012ff147212 */ /* 0x000fe400078e33ff */
[-C--:B0-----:R-:W-:Y:S01]  /*2360*/  ISETP.GE.AND P1, PT, R10, R9.reuse, PT ;  /* 0x000000090a00720c */ /* 0x081fe20003f26270 */
[----:B------:R-:W-:Y:S01]  /*2370*/  IMAD R11, R15, R8, RZ ;  /* 0x000000080f0b7224 */ /* 0x000fe200078e02ff */
[----:B------:R-:W-:-:S11]  /*2380*/  ISETP.GE.AND P2, PT, R18, R9, PT ;  /* 0x000000091200720c */ /* 0x000fd60003f46270 */
[C---:B------:R-:W-:Y:S01]  /*2390*/  @P1 IMAD R10, R9.reuse, 0x2, R12 ;  /* 0x00000002090a1824 */ /* 0x040fe200078e020c */
[----:B------:R-:W-:Y:S01]  /*23a0*/  SHF.R.S32.HI R12, RZ, 0x1f, R11 ;  /* 0x0000001fff0c7819 */ /* 0x000fe2000001140b */
[----:B------:R-:W-:-:S03]  /*23b0*/  @P2 IMAD R18, R9, 0x2, R20 ;  /* 0x0000000209122824 */ /* 0x000fc600078e0214 */
[CCC-:B-1----:R-:W-:Y:S02]  /*23c0*/  IADD3 R8, P1, P2, R11.reuse, R6.reuse, R10.reuse ;  /* 0x000000060b087210 */ /* 0x1c2fe40007a3e00a */
[----:B------:R-:W-:Y:S02]  /*23d0*/  SHF.R.S32.HI R9, RZ, 0x1f, R10 ;  /* 0x0000001fff097819 */ /* 0x000fe4000001140a */
[--C-:B------:R-:W-:Y:S02]  /*23e0*/  IADD3 R6, P3, P4, R11, R6, R18.reuse ;  /* 0x000000060b067210 */ /* 0x100fe40007c7e012 */
[----:B------:R-:W-:Y:S02]  /*23f0*/  SHF.R.S32.HI R18, RZ, 0x1f, R18 ;  /* 0x0000001fff127819 */ /* 0x000fe40000011412 */
[CC--:B------:R-:W-:Y:S02]  /*2400*/  IADD3.X R9, PT, PT, R12.reuse, R7.reuse, R9, P1, P2 ;  /* 0x000000070c097210 */ /* 0x0c0fe40000fe4409 */
[----:B------:R-:W-:-:S03]  /*2410*/  IADD3.X R7, PT, PT, R12, R7, R18, P3, P4 ;  /* 0x000000070c077210 */ /* 0x000fc60001fe8412 */
[----:B------:R-:W2:Y:S04]  /*2420*/  LDG.E.U8 R8, desc[UR6][R8.64] ;  /* 0x0000000608087981 */ /* 0x000ea8000c1e1100 */
[----:B------:R-:W2:Y:S01]  /*2430*/  LDG.E.U8 R6, desc[UR6][R6.64] ;  /* 0x0000000606067981 */ /* 0x000ea2000c1e1100 */
[----:B------:R-:W-:Y:S01]  /*2440*/  VIADD R21, R21, 0x2 ;  /* 0x0000000215157836 */ /* 0x000fe20000000000 */
[----:B--2---:R-:W-:-:S07]  /*2450*/  IADD3 R3, PT, PT, R6, R3, R8 ;  /* 0x0000000306037210 */ /* 0x004fce0007ffe008 */
.L_x_105:
[----:B------:R-:W-:Y:S05]  /*2460*/  BRA.U !UP1, `(.L_x_103) ;  /* 0x00000001093c7547 */ /* 0x000fea000b800000 */
[----:B------:R-:W0:Y:S01]  /*2470*/  LDC.64 R6, c[0x0][0x388] ;  /* 0x0000e200ff067b82 */ /* 0x000e220000000a00 */
[----:B------:R-:W-:-:S05]  /*2480*/  IMAD.IADD R10, R4, 0x1, R21 ;  /* 0x00000001040a7824 */ /* 0x000fca00078e0215 */
[----:B------:R-:W-:Y:S02]  /*2490*/  SHF.R.S32.HI R11, RZ, 0x1f, R10 ;  /* 0x0000001fff0b7819 */ /* 0x000fe4000001140a */
[----:B------:R-:W1:Y:S02]  /*24a0*/  LDC.64 R8, c[0x0][0x380] ;  /* 0x0000e000ff087b82 */ /* 0x000e640000000a00 */
[----:B------:R-:W-:-:S04]  /*24b0*/  LOP3.LUT R10, R11, R10, RZ, 0x3c, !PT ;  /* 0x0000000a0b0a7212 */ /* 0x000fc800078e3cff */
[----:B------:R-:W-:Y:S02]  /*24c0*/  LOP3.LUT R12, RZ, R10, RZ, 0x33, !PT ;  /* 0x0000000aff0c7212 */ /* 0x000fe400078e33ff */
[----:B0-----:R-:W-:Y:S01]  /*24d0*/  ISETP.GE.AND P1, PT, R10, R7, PT ;  /* 0x000000070a00720c */ /* 0x001fe20003f26270 */
[----:B------:R-:W-:-:S05]  /*24e0*/  IMAD R15, R15, R6, RZ ;  /* 0x000000060f0f7224 */ /* 0x000fca00078e02ff */
[----:B------:R-:W-:-:S07]  /*24f0*/  SHF.R.S32.HI R6, RZ, 0x1f, R15 ;  /* 0x0000001fff067819 */ /* 0x000fce000001140f */
[----:B------:R-:W-:-:S05]  /*2500*/  @P1 IMAD R10, R7, 0x2, R12 ;  /* 0x00000002070a1824 */ /* 0x000fca00078e020c */
[--C-:B-1----:R-:W-:Y:S02]  /*2510*/  IADD3 R8, P1, P2, R15, R8, R10.reuse ;  /* 0x000000080f087210 */ /* 0x102fe40007a3e00a */
[----:B------:R-:W-:-:S04]  /*2520*/  SHF.R.S32.HI R10, RZ, 0x1f, R10 ;  /* 0x0000001fff0a7819 */ /* 0x000fc8000001140a */
[----:B------:R-:W-:-:S05]  /*2530*/  IADD3.X R9, PT, PT, R6, R9, R10, P1, P2 ;  /* 0x0000000906097210 */ /* 0x000fca0000fe440a */
[----:B------:R-:W2:Y:S02]  /*2540*/  LDG.E.U8 R8, desc[UR6][R8.64] ;  /* 0x0000000608087981 */ /* 0x000ea4000c1e1100 */
[----:B--2---:R-:W-:-:S07]  /*2550*/  IMAD.IADD R3, R3, 0x1, R8 ;  /* 0x0000000103037824 */ /* 0x004fce00078e0208 */
.L_x_103:
[----:B------:R-:W-:Y:S05]  /*2560*/  BRA.U UP0, `(.L_x_106) ;  /* 0xfffffff100c87547 */ /* 0x000fea000b83ffff */
[----:B------:R-:W-:Y:S05]  /*2570*/  BRA `(.L_x_91) ;  /* 0x0000001c00387947 */ /* 0x000fea0003800000 */
.L_x_136:
[----:B------:R-:W0:Y:S01]  /*2580*/  LDCU UR5, c[0x0][0x38c] ;  /* 0x00007180ff0577ac */ /* 0x000e220008000800 */
[C---:B------:R-:W-:Y:S02]  /*2590*/  LOP3.LUT R7, R14.reuse, 0x7, RZ, 0xc0, !PT ;  /* 0x000000070e077812 */ /* 0x040fe400078ec0ff */
[----:B------:R-:W-:Y:S01]  /*25a0*/  ISETP.GE.U32.AND P1, PT, R5, 0x7, PT ;  /* 0x000000070500780c */ /* 0x000fe20003f26070 */
[----:B------:R-:W1:Y:S01]  /*25b0*/  LDCU UR4, c[0x0][0x390] ;  /* 0x00007200ff0477ac */ /* 0x000e620008000800 */
[C---:B------:R-:W-:Y:S01]  /*25c0*/  LOP3.LUT R6, R14.reuse, 0x3, RZ, 0xc0, !PT ;  /* 0x000000030e067812 */ /* 0x040fe200078ec0ff */
[----:B------:R-:W-:Y:S01]  /*25d0*/  VIADD R3, R7, 0xffffffff ;  /* 0xffffffff07037836 */ /* 0x000fe20000000000 */
[----:B------:R-:W-:-:S04]  /*25e0*/  LOP3.LUT R5, R14, 0x7ffffff8, RZ, 0xc0, !PT ;  /* 0x7ffffff80e057812 */ /* 0x000fc800078ec0ff */
[----:B------:R-:W-:Y:S01]  /*25f0*/  ISETP.GE.U32.AND P0, PT, R3, 0x3, PT ;  /* 0x000000030300780c */ /* 0x000fe20003f06070 */
[----:B------:R-:W-:Y:S02]  /*2600*/  IMAD.MOV.U32 R3, RZ, RZ, RZ ;  /* 0x000000ffff037224 */ /* 0x000fe400078e00ff */
[----:B0-----:R-:W-:Y:S02]  /*2610*/  VIADD R8, R4, UR5 ;  /* 0x0000000504087c36 */ /* 0x001fe40008000000 */
[----:B-1----:R-:W-:Y:S01]  /*2620*/  VIADD R2, R2, UR4 ;  /* 0x0000000402027c36 */ /* 0x002fe20008000000 */
[----:B------:R-:W-:-:S07]  /*2630*/  UMOV UR4, URZ ;  /* 0x000000ff00047c82 */ /* 0x000fce0008000000 */
.L_x_112:
[----:B------:R-:W0:Y:S01]  /*2640*/  LDCU UR5, c[0x0][0x3b8] ;  /* 0x00007700ff0577ac */ /* 0x000e220008000800 */
[----:B------:R-:W-:Y:S02]  /*2650*/  VIADD R9, R2, UR4 ;  /* 0x0000000402097c36 */ /* 0x000fe40008000000 */
[----:B------:R-:W-:Y:S01]  /*2660*/  IMAD.MOV.U32 R11, RZ, RZ, RZ ;  /* 0x000000ffff0b7224 */ /* 0x000fe200078e00ff */
[----:B------:R-:W-:-:S04]  /*2670*/  UIADD3 UR4, UPT, UPT, UR4, 0x1, URZ ;  /* 0x0000000104047890 */ /* 0x000fc8000fffe0ff */
[----:B0-----:R-:W-:Y:S01]  /*2680*/  UISETP.NE.AND UP0, UPT, UR4, UR5, UPT ;  /* 0x000000050400728c */ /* 0x001fe2000bf05270 */
[----:B------:R-:W-:Y:S10]  /*2690*/  @!P1 BRA `(.L_x_107) ;  /* 0x0000000c00009947 */ /* 0x000ff40003800000 */
[----:B------:R-:W0:Y:S01]  /*26a0*/  LDC R16, c[0x0][0x390] ;  /* 0x0000e400ff107b82 */ /* 0x000e220000000800 */
[----:B------:R-:W-:Y:S01]  /*26b0*/  IMAD.MOV.U32 R10, RZ, RZ, RZ ;  /* 0x000000ffff0a7224 */ /* 0x000fe200078e00ff */
[----:B------:R-:W-:Y:S01]  /*26c0*/  IABS R17, R9 ;  /* 0x0000000900117213 */ /* 0x000fe20000000000 */
[----:B------:R-:W1:Y:S01]  /*26d0*/  LDCU.64 UR8, c[0x0][0x380] ;  /* 0x00007000ff0877ac */ /* 0x000e620008000a00 */
[----:B------:R-:W-:Y:S01]  /*26e0*/  ISETP.GE.AND P4, PT, R9, RZ, PT ;  /* 0x000000ff0900720c */ /* 0x000fe20003f86270 */
[----:B------:R-:W-:-:S03]  /*26f0*/  UMOV UR5, URZ ;  /* 0x000000ff00057c82 */ /* 0x000fc60008000000 */
[----:B------:R-:W2:Y:S01]  /*2700*/  LDC.64 R12, c[0x0][0x388] ;  /* 0x0000e200ff0c7b82 */ /* 0x000ea20000000a00 */
[----:B0-----:R-:W-:-:S04]  /*2710*/  IABS R4, R16 ;  /* 0x0000001000047213 */ /* 0x001fc80000000000 */
[----:B------:R-:W0:Y:S08]  /*2720*/  I2F.RP R14, R4 ;  /* 0x00000004000e7306 */ /* 0x000e300000209400 */
[----:B0-----:R-:W0:Y:S02]  /*2730*/  MUFU.RCP R14, R14 ;  /* 0x0000000e000e7308 */ /* 0x001e240000001000 */
[----:B0-----:R-:W-:-:S06]  /*2740*/  VIADD R11, R14, 0xffffffe ;  /* 0x0ffffffe0e0b7836 */ /* 0x001fcc0000000000 */
[----:B------:R-:W0:Y:S02]  /*2750*/  F2I.FTZ.U32.TRUNC.NTZ R11, R11 ;  /* 0x0000000b000b7305 */ /* 0x000e24000021f000 */
[----:B0-----:R-:W-:-:S04]  /*2760*/  IMAD.MOV R15, RZ, RZ, -R11 ;  /* 0x000000ffff0f7224 */ /* 0x001fc800078e0a0b */
[----:B------:R-:W-:-:S04]  /*2770*/  IMAD R15, R15, R4, RZ ;  /* 0x000000040f0f7224 */ /* 0x000fc800078e02ff */
[----:B------:R-:W-:Y:S01]  /*2780*/  IMAD.HI.U32 R15, R11, R15, R10 ;  /* 0x0000000f0b0f7227 */ /* 0x000fe200078e000a */
[----:B--2---:R-:W-:-:S04]  /*2790*/  IABS R10, R13 ;  /* 0x0000000d000a7213 */ /* 0x004fc80000000000 */
[----:B------:R-:W0:Y:S01]  /*27a0*/  I2F.RP R14, R10 ;  /* 0x0000000a000e7306 */ /* 0x000e220000209400 */
[----:B------:R-:W-:-:S04]  /*27b0*/  IMAD.HI.U32 R15, R15, R17, RZ ;  /* 0x000000110f0f7227 */ /* 0x000fc800078e00ff */
[----:B------:R-:W-:-:S04]  /*27c0*/  IMAD.MOV R15, RZ, RZ, -R15 ;  /* 0x000000ffff0f7224 */ /* 0x000fc800078e0a0f */
[----:B------:R-:W-:-:S05]  /*27d0*/  IMAD R11, R4, R15, R17 ;  /* 0x0000000f040b7224 */ /* 0x000fca00078e0211 */
[----:B------:R-:W-:Y:S01]  /*27e0*/  ISETP.GT.U32.AND P2, PT, R4, R11, PT ;  /* 0x0000000b0400720c */ /* 0x000fe20003f44070 */
[----:B0-----:R-:W0:-:S12]  /*27f0*/  MUFU.RCP R14, R14 ;  /* 0x0000000e000e7308 */ /* 0x001e180000001000 */
[----:B------:R-:W-:Y:S01]  /*2800*/  @!P2 IMAD.IADD R11, R11, 0x1, -R4 ;  /* 0x000000010b0ba824 */ /* 0x000fe200078e0a04 */
[----:B------:R-:W-:-:S04]  /*2810*/  ISETP.NE.AND P2, PT, R16, RZ, PT ;  /* 0x000000ff1000720c */ /* 0x000fc80003f45270 */
[----:B------:R-:W-:Y:S01]  /*2820*/  ISETP.GT.U32.AND P3, PT, R4, R11, PT ;  /* 0x0000000b0400720c */ /* 0x000fe20003f64070 */
[----:B0-----:R-:W-:-:S04]  /*2830*/  VIADD R22, R14, 0xffffffe ;  /* 0x0ffffffe0e167836 */ /* 0x001fc80000000000 */
[----:B------:R0:W2:Y:S08]  /*2840*/  F2I.FTZ.U32.TRUNC.NTZ R23, R22 ;  /* 0x0000001600177305 */ /* 0x0000b0000021f000 */
[----:B------:R-:W-:Y:S02]  /*2850*/  @!P3 IMAD.IADD R11, R11, 0x1, -R4 ;  /* 0x000000010b0bb824 */ /* 0x000fe400078e0a04 */
[----:B0-----:R-:W-:-:S02]  /*2860*/  IMAD.MOV.U32 R22, RZ, RZ, RZ ;  /* 0x000000ffff167224 */ /* 0x001fc400078e00ff */
[----:B------:R-:W-:Y:S02]  /*2870*/  IMAD.MOV.U32 R13, RZ, RZ, R11 ;  /* 0x000000ffff0d7224 */ /* 0x000fe400078e000b */
[----:B------:R-:W0:Y:S01]  /*2880*/  LDC R11, c[0x0][0x38c] ;  /* 0x0000e300ff0b7b82 */ /* 0x000e220000000800 */
[----:B--2---:R-:W-:Y:S02]  /*2890*/  IMAD.MOV R15, RZ, RZ, -R23 ;  /* 0x000000ffff0f7224 */ /* 0x004fe400078e0a17 */
[----:B------:R-:W-:Y:S01]  /*28a0*/  @!P4 IMAD.MOV R13, RZ, RZ, -R13 ;  /* 0x000000ffff0dc224 */ /* 0x000fe200078e0a0d */
[----:B------:R-:W-:-:S05]  /*28b0*/  @!P2 LOP3.LUT R13, RZ, R16, RZ, 0x33, !PT ;  /* 0x00000010ff0da212 */ /* 0x000fca00078e33ff */
[----:B------:R-:W-:Y:S02]  /*28c0*/  IMAD R18, R13, R12, RZ ;  /* 0x0000000c0d127224 */ /* 0x000fe400078e02ff */
[----:B------:R-:W-:-:S03]  /*28d0*/  IMAD R13, R15, R10, RZ ;  /* 0x0000000a0f0d7224 */ /* 0x000fc600078e02ff */
[----:B------:R-:W-:Y:S01]  /*28e0*/  SHF.R.S32.HI R4, RZ, 0x1f, R18 ;  /* 0x0000001fff047819 */ /* 0x000fe20000011412 */
[----:B-1----:R-:W-:-:S07]  /*28f0*/  IMAD.HI.U32 R22, R23, R13, R22 ;  /* 0x0000000d17167227 */ /* 0x002fce00078e0016 */
.L_x_108:
[----:B0-----:R-:W-:Y:S01]  /*2900*/  IABS R20, R11 ;  /* 0x0000000b00147213 */ /* 0x001fe20000000000 */
[----:B------:R-:W-:-:S03]  /*2910*/  VIADD R27, R8, UR5 ;  /* 0x00000005081b7c36 */ /* 0x000fc60008000000 */
[----:B------:R-:W0:Y:S01]  /*2920*/  I2F.RP R14, R20 ;  /* 0x00000014000e7306 */ /* 0x000e220000209400 */
[----:B------:R-:W-:Y:S01]  /*2930*/  VIADD R24, R27, 0x2 ;  /* 0x000000021b187836 */ /* 0x000fe20000000000 */
[----:B------:R-:W-:-:S04]  /*2940*/  IABS R23, R27 ;  /* 0x0000001b00177213 */ /* 0x000fc80000000000 */
[----:B------:R-:W-:Y:S01]  /*2950*/  IABS R21, R24 ;  /* 0x0000001800157213 */ /* 0x000fe20000000000 */
[----:B------:R-:W-:-:S04]  /*2960*/  IMAD.HI.U32 R22, R22, R23, RZ ;  /* 0x0000001716167227 */ /* 0x000fc800078e00ff */
[----:B------:R-:W-:Y:S01]  /*2970*/  IMAD.MOV R22, RZ, RZ, -R22 ;  /* 0x000000ffff167224 */ /* 0x000fe200078e0a16 */
[----:B0-----:R-:W0:Y:S03]  /*2980*/  MUFU.RCP R14, R14 ;  /* 0x0000000e000e7308 */ /* 0x001e260000001000 */
[----:B------:R-:W-:-:S05]  /*2990*/  IMAD R23, R20, R22, R23 ;  /* 0x0000001614177224 */ /* 0x000fca00078e0217 */
[----:B------:R-:W-:Y:S01]  /*29a0*/  ISETP.GT.U32.AND P2, PT, R10, R23, PT ;  /* 0x000000170a00720c */ /* 0x000fe20003f44070 */
[----:B0-----:R-:W-:Y:S02]  /*29b0*/  VIADD R12, R14, 0xffffffe ;  /* 0x0ffffffe0e0c7836 */ /* 0x001fe40000000000 */
[----:B------:R-:W-:Y:S02]  /*29c0*/  VIADD R14, R27, 0x1 ;  /* 0x000000011b0e7836 */ /* 0x000fe40000000000 */
[----:B------:R0:W1:Y:S08]  /*29d0*/  F2I.FTZ.U32.TRUNC.NTZ R13, R12 ;  /* 0x0000000c000d7305 */ /* 0x000070000021f000 */
[----:B------:R-:W-:Y:S01]  /*29e0*/  @!P2 IMAD.IADD R23, R23, 0x1, -R20 ;  /* 0x000000011717a824 */ /* 0x000fe200078e0a14 */
[----:B------:R-:W-:-:S02]  /*29f0*/  ISETP.GE.AND P2, PT, R27, RZ, PT ;  /* 0x000000ff1b00720c */ /* 0x000fc40003f46270 */
[----:B------:R-:W-:Y:S02]  /*2a00*/  IABS R16, R14 ;  /* 0x0000000e00107213 */ /* 0x000fe40000000000 */
[----:B------:R-:W-:Y:S01]  /*2a10*/  ISETP.GT.U32.AND P4, PT, R10, R23, PT ;  /* 0x000000170a00720c */ /* 0x000fe20003f84070 */
[----:B------:R-:W-:Y:S01]  /*2a20*/  IMAD.MOV.U32 R10, RZ, RZ, R20 ;  /* 0x000000ffff0a7224 */ /* 0x000fe200078e0014 */
[----:B------:R-:W-:Y:S01]  /*2a30*/  ISETP.GE.AND P6, PT, R14, RZ, PT ;  /* 0x000000ff0e00720c */ /* 0x000fe20003fc6270 */
[----:B0-----:R-:W-:Y:S02]  /*2a40*/  IMAD.MOV.U32 R12, RZ, RZ, RZ ;  /* 0x000000ffff0c7224 */ /* 0x001fe400078e00ff */
[----:B------:R-:W-:Y:S02]  /*2a50*/  VIADD R14, R27, 0x4 ;  /* 0x000000041b0e7836 */ /* 0x000fe40000000000 */
[----:B-1----:R-:W-:-:S03]  /*2a60*/  IMAD.MOV R15, RZ, RZ, -R13 ;  /* 0x000000ffff0f7224 */ /* 0x002fc600078e0a0d */
[----:B------:R-:W-:Y:S01]  /*2a70*/  IABS R29, R14 ;  /* 0x0000000e001d7213 */ /* 0x000fe20000000000 */
[----:B------:R-:W-:Y:S02]  /*2a80*/  IMAD R15, R15, R20, RZ ;  /* 0x000000140f0f7224 */ /* 0x000fe400078e02ff */
[----:B------:R-:W-:Y:S02]  /*2a90*/  @!P4 IMAD.IADD R23, R23, 0x1, -R20 ;  /* 0x000000011717c824 */ /* 0x000fe400078e0a14 */
[----:B------:R-:W-:-:S04]  /*2aa0*/  IMAD.HI.U32 R22, R13, R15, R12 ;  /* 0x0000000f0d167227 */ /* 0x000fc800078e000c */
[----:B------:R-:W-:Y:S02]  /*2ab0*/  IMAD.MOV.U32 R15, RZ, RZ, R16 ;  /* 0x000000ffff0f7224 */ /* 0x000fe400078e0010 */
[----:B------:R-:W-:Y:S02]  /*2ac0*/  VIADD R16, R27, 0x3 ;  /* 0x000000031b107836 */ /* 0x000fe40000000000 */
[----:B------:R-:W-:-:S03]  /*2ad0*/  IMAD.HI.U32 R12, R22, R15, RZ ;  /* 0x0000000f160c7227 */ /* 0x000fc600078e00ff */
[----:B------:R-:W-:Y:S01]  /*2ae0*/  IABS R17, R16 ;  /* 0x0000001000117213 */ /* 0x000fe20000000000 */
[----:B------:R-:W-:Y:S02]  /*2af0*/  IMAD.MOV R13, RZ, RZ, -R12 ;  /* 0x000000ffff0d7224 */ /* 0x000fe400078e0a0c */
[----:B------:R-:W-:-:S04]  /*2b00*/  IMAD.HI.U32 R12, R22, R21, RZ ;  /* 0x00000015160c7227 */ /* 0x000fc800078e00ff */
[----:B------:R-:W-:Y:S02]  /*2b10*/  IMAD R15, R20, R13, R15 ;  /* 0x0000000d140f7224 */ /* 0x000fe400078e020f */
[----:B------:R-:W-:Y:S02]  /*2b20*/  IMAD.MOV R13, RZ, RZ, -R12 ;  /* 0x000000ffff0d7224 */ /* 0x000fe400078e0a0c */
[----:B------:R-:W-:Y:S01]  /*2b30*/  IMAD.HI.U32 R12, R22, R17, RZ ;  /* 0x00000011160c7227 */ /* 0x000fe200078e00ff */
[----:B------:R-:W-:-:S03]  /*2b40*/  ISETP.GT.U32.AND P5, PT, R10, R15, PT ;  /* 0x0000000f0a00720c */ /* 0x000fc60003fa4070 */
[----:B------:R-:W-:Y:S02]  /*2b50*/  IMAD R21, R20, R13, R21 ;  /* 0x0000000d14157224 */ /* 0x000fe400078e0215 */
[----:B------:R-:W-:-:S03]  /*2b60*/  IMAD.MOV R12, RZ, RZ, -R12 ;  /* 0x000000ffff0c7224 */ /* 0x000fc600078e0a0c */
[----:B------:R-:W-:Y:S01]  /*2b70*/  ISETP.GT.U32.AND P3, PT, R10, R21, PT ;  /* 0x000000150a00720c */ /* 0x000fe20003f64070 */
[----:B------:R-:W-:Y:S02]  /*2b80*/  IMAD R17, R20, R12, R17 ;  /* 0x0000000c14117224 */ /* 0x000fe400078e0211 */
[----:B------:R-:W-:Y:S01]  /*2b90*/  IMAD.MOV.U32 R12, RZ, RZ, R23 ;  /* 0x000000ffff0c7224 */ /* 0x000fe200078e0017 */
[----:B------:R-:W-:Y:S01]  /*2ba0*/  LOP3.LUT R23, RZ, R11, RZ, 0x33, !PT ;  /* 0x0000000bff177212 */ /* 0x000fe200078e33ff */
[----:B------:R-:W-:Y:S01]  /*2bb0*/  @!P5 IMAD.IADD R15, R15, 0x1, -R20 ;  /* 0x000000010f0fd824 */ /* 0x000fe200078e0a14 */
[----:B------:R-:W-:Y:S01]  /*2bc0*/  ISETP.GT.U32.AND P4, PT, R10, R17, PT ;  /* 0x000000110a00720c */ /* 0x000fe20003f84070 */
[----:B------:R-:W-:Y:S01]  /*2bd0*/  @!P2 IMAD.MOV R12, RZ, RZ, -R12 ;  /* 0x000000ffff0ca224 */ /* 0x000fe200078e0a0c */
[----:B------:R-:W-:Y:S01]  /*2be0*/  ISETP.GE.AND P2, PT, R24, RZ, PT ;  /* 0x000000ff1800720c */ /* 0x000fe20003f46270 */
[----:B------:R-:W-:Y:S01]  /*2bf0*/  IMAD.HI.U32 R24, R22, R29, RZ ;  /* 0x0000001d16187227 */ /* 0x000fe200078e00ff */
[----:B------:R-:W-:-:S03]  /*2c00*/  ISETP.GT.U32.AND P5, PT, R10, R15, PT ;  /* 0x0000000f0a00720c */ /* 0x000fc60003fa4070 */
[----:B------:R-:W-:Y:S01]  /*2c10*/  @!P3 IMAD.IADD R21, R21, 0x1, -R20 ;  /* 0x000000011515b824 */ /* 0x000fe200078e0a14 */
[----:B------:R-:W-:Y:S01]  /*2c20*/  ISETP.NE.AND P3, PT, R11, RZ, PT ;  /* 0x000000ff0b00720c */ /* 0x000fe20003f65270 */
[----:B------:R-:W-:-:S03]  /*2c30*/  IMAD.MOV R24, RZ, RZ, -R24 ;  /* 0x000000ffff187224 */ /* 0x000fc600078e0a18 */
[----:B------:R-:W-:Y:S01]  /*2c40*/  SEL R13, R23, R12, !P3 ;  /* 0x0000000c170d7207 */ /* 0x000fe20005800000 */
[--C-:B------:R-:W-:Y:S02]  /*2c50*/  @!P4 IMAD.IADD R17, R17, 0x1, -R20.reuse ;  /* 0x000000011111c824 */ /* 0x100fe400078e0a14 */
[----:B------:R-:W-:Y:S01]  /*2c60*/  IMAD R29, R20, R24, R29 ;  /* 0x00000018141d7224 */ /* 0x000fe200078e021d */
[--C-:B------:R-:W-:Y:S01]  /*2c70*/  SHF.R.S32.HI R25, RZ, 0x1f, R13.reuse ;  /* 0x0000001fff197819 */ /* 0x100fe2000001140d */
[----:B------:R-:W-:Y:S01]  /*2c80*/  @!P5 IMAD.IADD R15, R15, 0x1, -R20 ;  /* 0x000000010f0fd824 */ /* 0x000fe200078e0a14 */
[----:B------:R-:W-:Y:S01]  /*2c90*/  IADD3 R12, P4, P5, R18, UR8, R13 ;  /* 0x00000008120c7c10 */ /* 0x000fe2000fd9e00d */
[----:B------:R-:W-:Y:S02]  /*2ca0*/  VIADD R24, R27, 0x5 ;  /* 0x000000051b187836 */ /* 0x000fe40000000000 */
[----:B------:R-:W-:Y:S01]  /*2cb0*/  @!P6 IMAD.MOV R15, RZ, RZ, -R15 ;  /* 0x000000ffff0fe224 */ /* 0x000fe200078e0a0f */
[----:B------:R-:W-:-:S02]  /*2cc0*/  IADD3.X R13, PT, PT, R4, UR9, R25, P4, P5 ;  /* 0x00000009040d7c10 */ /* 0x000fc4000a7ea419 */
[C---:B------:R-:W-:Y:S02]  /*2cd0*/  ISETP.GT.U32.AND P4, PT, R10.reuse, R21, PT ;  /* 0x000000150a00720c */ /* 0x040fe40003f84070 */
[C---:B------:R-:W-:Y:S02]  /*2ce0*/  ISETP.GT.U32.AND P5, PT, R10.reuse, R17, PT ;  /* 0x000000110a00720c */ /* 0x040fe40003fa4070 */
[----:B------:R-:W-:Y:S02]  /*2cf0*/  ISETP.GT.U32.AND P6, PT, R10, R29, PT ;  /* 0x0000001d0a00720c */ /* 0x000fe40003fc4070 */
[----:B------:R-:W-:Y:S02]  /*2d00*/  SEL R15, R23, R15, !P3 ;  /* 0x0000000f170f7207 */ /* 0x000fe40005800000 */
[----:B------:R-:W-:-:S05]  /*2d10*/  IABS R25, R24 ;  /* 0x0000001800197213 */ /* 0x000fca0000000000 */
[--C-:B------:R-:W-:Y:S01]  /*2d20*/  @!P4 IMAD.IADD R21, R21, 0x1, -R20.reuse ;  /* 0x000000011515c824 */ /* 0x100fe200078e0a14 */
[----:B------:R-:W-:Y:S01]  /*2d30*/  ISETP.GE.AND P4, PT, R16, RZ, PT ;  /* 0x000000ff1000720c */ /* 0x000fe20003f86270 */
[--C-:B------:R-:W-:Y:S01]  /*2d40*/  @!P5 IMAD.IADD R17, R17, 0x1, -R20.reuse ;  /* 0x000000011111d824 */ /* 0x100fe200078e0a14 */
[----:B------:R-:W-:Y:S01]  /*2d50*/  ISETP.GE.AND P5, PT, R14, RZ, PT ;  /* 0x000000ff0e00720c */ /* 0x000fe20003fa6270 */
[----:B------:R-:W-:Y:S01]  /*2d60*/  IMAD.MOV.U32 R16, RZ, RZ, R21 ;  /* 0x000000ffff107224 */ /* 0x000fe200078e0015 */
[--C-:B------:R-:W-:Y:S01]  /*2d70*/  SHF.R.S32.HI R21, RZ, 0x1f, R15.reuse ;  /* 0x0000001fff157819 */ /* 0x100fe2000001140f */
[----:B------:R-:W-:Y:S02]  /*2d80*/  @!P6 IMAD.IADD R29, R29, 0x1, -R20 ;  /* 0x000000011d1de824 */ /* 0x000fe400078e0a14 */
[----:B------:R-:W-:Y:S01]  /*2d90*/  @!P2 IMAD.MOV R16, RZ, RZ, -R16 ;  /* 0x000000ffff10a224 */ /* 0x000fe200078e0a10 */
[----:B------:R-:W-:-:S04]  /*2da0*/  IADD3 R14, P2, P6, R18, UR8, R15 ;  /* 0x00000008120e7c10 */ /* 0x000fc8000fe5e00f */
[----:B------:R-:W-:Y:S01]  /*2db0*/  IADD3.X R15, PT, PT, R4, UR9, R21, P2, P6 ;  /* 0x00000009040f7c10 */ /* 0x000fe200097ec415 */
[----:B------:R-:W-:Y:S01]  /*2dc0*/  IMAD.HI.U32 R21, R22, R25, RZ ;  /* 0x0000001916157227 */ /* 0x000fe200078e00ff */
[----:B------:R-:W-:Y:S02]  /*2dd0*/  ISETP.GT.U32.AND P6, PT, R10, R29, PT ;  /* 0x0000001d0a00720c */ /* 0x000fe40003fc4070 */
[----:B------:R-:W-:Y:S01]  /*2de0*/  ISETP.GE.AND P2, PT, R24, RZ, PT ;  /* 0x000000ff1800720c */ /* 0x000fe20003f46270 */
[----:B------:R-:W-:Y:S01]  /*2df0*/  IMAD.MOV R21, RZ, RZ, -R21 ;  /* 0x000000ffff157224 */ /* 0x000fe200078e0a15 */
[----:B------:R0:W2:Y:S03]  /*2e00*/  LDG.E.U8 R24, desc[UR6][R12.64] ;  /* 0x000000060c187981 */ /* 0x0000a6000c1e1100 */
[----:B------:R-:W-:Y:S02]  /*2e10*/  IMAD R21, R20, R21, R25 ;  /* 0x0000001514157224 */ /* 0x000fe400078e0219 */
[----:B------:R-:W-:-:S04]  /*2e20*/  IMAD.MOV.U32 R28, RZ, RZ, R17 ;  /* 0x000000ffff1c7224 */ /* 0x000fc800078e0011 */
[----:B------:R-:W-:Y:S01]  /*2e30*/  @!P6 IMAD.IADD R29, R29, 0x1, -R20 ;  /* 0x000000011d1de824 */ /* 0x000fe200078e0a14 */
[----:B------:R-:W-:Y:S01]  /*2e40*/  ISETP.GT.U32.AND P6, PT, R10, R21, PT ;  /* 0x000000150a00720c */ /* 0x000fe20003fc4070 */
[----:B------:R-:W-:Y:S01]  /*2e50*/  VIADD R26, R27, 0x6 ;  /* 0x000000061b1a7836 */ /* 0x000fe20000000000 */
[----:B------:R-:W-:Y:S01]  /*2e60*/  SEL R17, R23, R16, !P3 ;  /* 0x0000001017117207 */ /* 0x000fe20005800000 */
[----:B------:R-:W-:Y:S01]  /*2e70*/  @!P4 IMAD.MOV R28, RZ, RZ, -R28 ;  /* 0x000000ffff1cc224 */ /* 0x000fe200078e0a1c */
[----:B------:R1:W2:Y:S02]  /*2e80*/  LDG.E.U8 R25, desc[UR6][R14.64] ;  /* 0x000000060e197981 */ /* 0x0002a4000c1e1100 */
[----:B0-----:R-:W-:-:S07]  /*2e90*/  SHF.R.S32.HI R13, RZ, 0x1f, R17 ;  /* 0x0000001fff0d7819 */ /* 0x001fce0000011411 */
[----:B------:R-:W-:Y:S01]  /*2ea0*/  @!P6 IMAD.IADD R21, R21, 0x1, -R20 ;  /* 0x000000011515e824 */ /* 0x000fe200078e0a14 */
[----:B------:R-:W-:Y:S02]  /*2eb0*/  IADD3 R16, P4, P6, R18, UR8, R17 ;  /* 0x0000000812107c10 */ /* 0x000fe4000fe9e011 */
[----:B-1----:R-:W-:Y:S02]  /*2ec0*/  IABS R15, R26 ;  /* 0x0000001a000f7213 */ /* 0x002fe40000000000 */
[----:B------:R-:W-:Y:S02]  /*2ed0*/  IADD3.X R17, PT, PT, R4, UR9, R13, P4, P6 ;  /* 0x0000000904117c10 */ /* 0x000fe4000a7ec40d */
[----:B------:R-:W-:Y:S01]  /*2ee0*/  ISETP.GT.U32.AND P6, PT, R10, R21, PT ;  /* 0x000000150a00720c */ /* 0x000fe20003fc4070 */
[----:B------:R-:W-:-:S04]  /*2ef0*/  IMAD.HI.U32 R12, R22, R15, RZ ;  /* 0x0000000f160c7227 */ /* 0x000fc800078e00ff */
[----:B------:R-:W-:-:S04]  /*2f00*/  IMAD.MOV R12, RZ, RZ, -R12 ;  /* 0x000000ffff0c7224 */ /* 0x000fc800078e0a0c */
[----:B------:R-:W-:-:S04]  /*2f10*/  IMAD R15, R20, R12, R15 ;  /* 0x0000000c140f7224 */ /* 0x000fc800078e020f */
[----:B------:R-:W-:Y:S01]  /*2f20*/  @!P6 IMAD.IADD R21, R21, 0x1, -R20 ;  /* 0x000000011515e824 */ /* 0x000fe200078e0a14 */
[----:B------:R-:W-:Y:S01]  /*2f30*/  ISETP.GT.U32.AND P6, PT, R10, R15, PT ;  /* 0x0000000f0a00720c */ /* 0x000fe20003fc4070 */
[----:B------:R-:W-:Y:S01]  /*2f40*/  VIADD R27, R27, 0x7 ;  /* 0x000000071b1b7836 */ /* 0x000fe20000000000 */
[----:B------:R-:W-:Y:S01]  /*2f50*/  SEL R13, R23, R28, !P3 ;  /* 0x0000001c170d7207 */ /* 0x000fe20005800000 */
[----:B------:R-:W-:-:S03]  /*2f60*/  @!P5 IMAD.MOV R29, RZ, RZ, -R29 ;  /* 0x000000ffff1dd224 */ /* 0x000fc600078e0a1d */
[----:B------:R-:W-:Y:S02]  /*2f70*/  SHF.R.S32.HI R14, RZ, 0x1f, R13 ;  /* 0x0000001fff0e7819 */ /* 0x000fe4000001140d */
[----:B------:R-:W-:-:S05]  /*2f80*/  IABS R28, R27 ;  /* 0x0000001b001c7213 */ /* 0x000fca0000000000 */
[----:B------:R-:W-:Y:S01]  /*2f90*/  @!P6 IMAD.IADD R15, R15, 0x1, -R20 ;  /* 0x000000010f0fe824 */ /* 0x000fe200078e0a14 */
[----:B------:R-:W-:-:S04]  /*2fa0*/  IADD3 R12, P5, P6, R18, UR8, R13 ;  /* 0x00000008120c7c10 */ /* 0x000fc8000febe00d */
[----:B------:R-:W-:Y:S01]  /*2fb0*/  IADD3.X R13, PT, PT, R4, UR9, R14, P5, P6 ;  /* 0x00000009040d7c10 */ /* 0x000fe2000afec40e */
[----:B------:R-:W-:Y:S01]  /*2fc0*/  IMAD.HI.U32 R14, R22, R28, RZ ;  /* 0x0000001c160e7227 */ /* 0x000fe200078e00ff */
[----:B------:R-:W-:Y:S02]  /*2fd0*/  ISETP.GT.U32.AND P6, PT, R10, R15, PT ;  /* 0x0000000f0a00720c */ /* 0x000fe40003fc4070 */
[----:B------:R-:W-:Y:S02]  /*2fe0*/  ISETP.GE.AND P4, PT, R26, RZ, PT ;  /* 0x000000ff1a00720c */ /* 0x000fe40003f86270 */
[----:B------:R0:W3:Y:S02]  /*2ff0*/  LDG.E.U8 R26, desc[UR6][R16.64] ;  /* 0x00000006101a7981 */ /* 0x0000e4000c1e1100 */
[----:B0-----:R-:W-:-:S04]  /*3000*/  IMAD.MOV R17, RZ, RZ, -R14 ;  /* 0x000000ffff117224 */ /* 0x001fc800078e0a0e */
[----:B------:R-:W-:-:S03]  /*3010*/  IMAD R17, R20, R17, R28 ;  /* 0x0000001114117224 */ /* 0x000fc600078e021c */
[----:B------:R-:W-:Y:S02]  /*3020*/  @!P6 IMAD.IADD R15, R15, 0x1, -R20 ;  /* 0x000000010f0fe824 */ /* 0x000fe400078e0a14 */
[----:B------:R-:W-:Y:S02]  /*3030*/  ISETP.GT.U32.AND P6, PT, R10, R17, PT ;  /* 0x000000110a00720c */ /* 0x000fe40003fc4070 */
[----:B------:R-:W-:Y:S01]  /*3040*/  ISETP.GE.AND P5, PT, R27, RZ, PT ;  /* 0x000000ff1b00720c */ /* 0x000fe20003fa6270 */
[----:B------:R-:W-:-:S10]  /*3050*/  IMAD.MOV.U32 R14, RZ, RZ, R21 ;  /* 0x000000ffff0e7224 */ /* 0x000fd400078e0015 */
[----:B------:R-:W-:Y:S01]  /*3060*/  @!P6 IMAD.IADD R17, R17, 0x1, -R20 ;  /* 0x000000011111e824 */ /* 0x000fe200078e0a14 */
[----:B------:R0:W3:Y:S04]  /*3070*/  LDG.E.U8 R27, desc[UR6][R12.64] ;  /* 0x000000060c1b7981 */ /* 0x0000e8000c1e1100 */
[----:B------:R-:W-:Y:S01]  /*3080*/  ISETP.GT.U32.AND P6, PT, R10, R17, PT ;  /* 0x000000110a00720c */ /* 0x000fe20003fc4070 */
[----:B------:R-:W-:Y:S01]  /*3090*/  @!P2 IMAD.MOV R14, RZ, RZ, -R14 ;  /* 0x000000ffff0ea224 */ /* 0x000fe200078e0a0e */
[----:B------:R-:W-:Y:S01]  /*30a0*/  SEL R21, R23, R29, !P3 ;  /* 0x0000001d17157207 */ /* 0x000fe20005800000 */
[----:B------:R-:W-:-:S03]  /*30b0*/  IMAD.MOV.U32 R16, RZ, RZ, R15 ;  /* 0x000000ffff107224 */ /* 0x000fc600078e000f */
[----:B------:R-:W-:Y:S01]  /*30c0*/  SHF.R.S32.HI R29, RZ, 0x1f, R21 ;  /* 0x0000001fff1d7819 */ /* 0x000fe20000011415 */
[----:B------:R-:W-:Y:S01]  /*30d0*/  @!P4 IMAD.MOV R16, RZ, RZ, -R16 ;  /* 0x000000ffff10c224 */ /* 0x000fe200078e0a10 */
[----:B------:R-:W-:-:S05]  /*30e0*/  SEL R15, R23, R14, !P3 ;  /* 0x0000000e170f7207 */ /* 0x000fca0005800000 */
[----:B------:R-:W-:Y:S01]  /*30f0*/  @!P6 IMAD.IADD R17, R17, 0x1, -R20 ;  /* 0x000000011111e824 */ /* 0x000fe200078e0a14 */
[----:B------:R-:W-:-:S03]  /*3100*/  IADD3 R20, P2, P6, R18, UR8, R21 ;  /* 0x0000000812147c10 */ /* 0x000fc6000fe5e015 */
[----:B------:R-:W-:Y:S01]  /*3110*/  @!P5 IMAD.MOV R17, RZ, RZ, -R17 ;  /* 0x000000ffff11d224 */ /* 0x000fe200078e0a11 */
[----:B------:R-:W-:Y:S02]  /*3120*/  IADD3.X R21, PT, PT, R4, UR9, R29, P2, P6 ;  /* 0x0000000904157c10 */ /* 0x000fe400097ec41d */
[--C-:B0-----:R-:W-:Y:S02]  /*3130*/  SHF.R.S32.HI R13, RZ, 0x1f, R15.reuse ;  /* 0x0000001fff0d7819 */ /* 0x101fe4000001140f */
[----:B------:R-:W-:Y:S01]  /*3140*/  IADD3 R12, P4, P5, R18, UR8, R15 ;  /* 0x00000008120c7c10 */ /* 0x000fe2000fd9e00f */
[----:B------:R-:W4:Y:S01]  /*3150*/  LDG.E.U8 R20, desc[UR6][R20.64] ;  /* 0x0000000614147981 */ /* 0x000f22000c1e1100 */
[C---:B------:R-:W-:Y:S02]  /*3160*/  SEL R29, R23.reuse, R16, !P3 ;  /* 0x00000010171d7207 */ /* 0x040fe40005800000 */
[----:B------:R-:W-:Y:S02]  /*3170*/  SEL R17, R23, R17, !P3 ;  /* 0x0000001117117207 */ /* 0x000fe40005800000 */
[----:B------:R-:W-:-:S02]  /*3180*/  IADD3.X R13, PT, PT, R4, UR9, R13, P4, P5 ;  /* 0x00000009040d7c10 */ /* 0x000fc4000a7ea40d */
[--C-:B------:R-:W-:Y:S02]  /*3190*/  SHF.R.S32.HI R15, RZ, 0x1f, R29.reuse ;  /* 0x0000001fff0f7819 */ /* 0x100fe4000001141d */
[C---:B------:R-:W-:Y:S02]  /*31a0*/  IADD3 R14, P3, P2, R18.reuse, UR8, R29 ;  /* 0x00000008120e7c10 */ /* 0x040fe4000fa7e01d */
[--C-:B------:R-:W-:Y:S01]  /*31b0*/  SHF.R.S32.HI R23, RZ, 0x1f, R17.reuse ;  /* 0x0000001fff177819 */ /* 0x100fe20000011411 */
[----:B------:R-:W4:Y:S01]  /*31c0*/  LDG.E.U8 R13, desc[UR6][R12.64] ;  /* 0x000000060c0d7981 */ /* 0x000f22000c1e1100 */
[----:B------:R-:W-:Y:S02]  /*31d0*/  IADD3 R16, P4, P5, R18, UR8, R17 ;  /* 0x0000000812107c10 */ /* 0x000fe4000fd9e011 */
[C---:B------:R-:W-:Y:S02]  /*31e0*/  IADD3.X R15, PT, PT, R4.reuse, UR9, R15, P3, P2 ;  /* 0x00000009040f7c10 */ /* 0x040fe40009fe440f */
[----:B------:R-:W-:-:S03]  /*31f0*/  IADD3.X R17, PT, PT, R4, UR9, R23, P4, P5 ;  /* 0x0000000904117c10 */ /* 0x000fc6000a7ea417 */
        /* <DEDUP_REMOVED lines=10> */
.L_x_107:
[----:B------:R-:W-:-:S13]  /*32a0*/  ISETP.NE.AND P2, PT, R7, RZ, PT ;  /* 0x000000ff0700720c */ /* 0x000fda0003f45270 */
[----:B------:R-:W-:Y:S05]  /*32b0*/  @!P2 BRA `(.L_x_109) ;  /* 0x0000000c00e4a947 */ /* 0x000fea0003800000 */
[----:B------:R-:W-:Y:S01]  /*32c0*/  ISETP.NE.AND P2, PT, R6, RZ, PT ;  /* 0x000000ff0600720c */ /* 0x000fe20003f45270 */
[----:B------:R-:W-:-:S12]  /*32d0*/  @!P0 BRA `(.L_x_110) ;  /* 0x0000000400ac8947 */ /* 0x000fd80003800000 */
[----:B------:R-:W0:Y:S01]  /*32e0*/  LDC R18, c[0x0][0x390] ;  /* 0x0000e400ff127b82 */ /* 0x000e220000000800 */
[----:B------:R-:W-:Y:S01]  /*32f0*/  IMAD.MOV.U32 R12, RZ, RZ, RZ ;  /* 0x000000ffff0c7224 */ /* 0x000fe200078e00ff */
[----:B------:R-:W-:Y:S01]  /*3300*/  ISETP.GE.AND P4, PT, R9, RZ, PT ;  /* 0x000000ff0900720c */ /* 0x000fe20003f86270 */
[----:B------:R-:W1:Y:S01]  /*3310*/  LDCU UR5, c[0x0][0x388] ;  /* 0x00007100ff0577ac */ /* 0x000e620008000800 */
        /* <DEDUP_REMOVED lines=9> */
[----:B0-----:R-:W-:Y:S01]  /*33b0*/  VIADD R13, R15, 0xffffffe ;  /* 0x0ffffffe0f0d7836 */ /* 0x001fe20000000000 */
[----:B------:R-:W-:-:S06]  /*33c0*/  IABS R15, R9 ;  /* 0x00000009000f7213 */ /* 0x000fcc0000000000 */
[----:B------:R-:W0:Y:S02]  /*33d0*/  F2I.FTZ.U32.TRUNC.NTZ R13, R13 ;  /* 0x0000000d000d7305 */ /* 0x000e24000021f000 */
[----:B0-----:R-:W-:-:S04]  /*33e0*/  IMAD.MOV R17, RZ, RZ, -R13 ;  /* 0x000000ffff117224 */ /* 0x001fc800078e0a0d */
[----:B------:R-:W-:-:S04]  /*33f0*/  IMAD R17, R17, R16, RZ ;  /* 0x0000001011117224 */ /* 0x000fc800078e02ff */
        /* <DEDUP_REMOVED lines=15> */
[----:B------:R-:W-:-:S04]  /*34f0*/  IMAD.HI.U32 R12, R13, R17, R12 ;  /* 0x000000110d0c7227 */ /* 0x000fc800078e000c */
[----:B------:R-:W-:Y:S02]  /*3500*/  @!P3 IMAD.IADD R15, R15, 0x1, -R16 ;  /* 0x000000010f0fb824 */ /* 0x000fe400078e0a10 */
[----:B------:R-:W-:Y:S02]  /*3510*/  IMAD.MOV.U32 R17, RZ, RZ, R20 ;  /* 0x000000ffff117224 */ /* 0x000fe400078e0014 */
[----:B------:R-:W-:Y:S01]  /*3520*/  VIADD R20, R14, 0x1 ;  /* 0x000000010e147836 */ /* 0x000fe20000000000 */
[----:B------:R-:W-:Y:S01]  /*3530*/  ISETP.GT.U32.AND P3, PT, R16, R15, PT ;  /* 0x0000000f1000720c */ /* 0x000fe20003f64070 */
[----:B------:R-:W-:-:S03]  /*3540*/  IMAD.HI.U32 R13, R12, R17, RZ ;  /* 0x000000110c0d7227 */ /* 0x000fc600078e00ff */
[----:B------:R-:W-:Y:S01]  /*3550*/  IABS R21, R20 ;  /* 0x0000001400157213 */ /* 0x000fe20000000000 */
[----:B------:R-:W-:-:S04]  /*3560*/  IMAD.MOV R13, RZ, RZ, -R13 ;  /* 0x000000ffff0d7224 */ /* 0x000fc800078e0a0d */
[----:B------:R-:W-:Y:S01]  /*3570*/  IMAD R13, R10, R13, R17 ;  /* 0x0000000d0a0d7224 */ /* 0x000fe200078e0211 */
[----:B------:R-:W-:-:S03]  /*3580*/  IABS R17, R24 ;  /* 0x0000001800117213 */ /* 0x000fc60000000000 */
[----:B------:R-:W-:Y:S01]  /*3590*/  @!P3 IMAD.IADD R15, R15, 0x1, -R16 ;  /* 0x000000010f0fb824 */ /* 0x000fe200078e0a10 */
[----:B------:R-:W-:Y:S01]  /*35a0*/  ISETP.GT.U32.AND P3, PT, R10, R13, PT ;  /* 0x0000000d0a00720c */ /* 0x000fe20003f64070 */
[----:B------:R-:W-:-:S04]  /*35b0*/  IMAD.HI.U32 R16, R12, R21, RZ ;  /* 0x000000150c107227 */ /* 0x000fc800078e00ff */
[----:B------:R-:W-:Y:S02]  /*35c0*/  IMAD.MOV R25, RZ, RZ, -R16 ;  /* 0x000000ffff197224 */ /* 0x000fe400078e0a10 */
[----:B------:R-:W-:-:S04]  /*35d0*/  IMAD.HI.U32 R16, R12, R23, RZ ;  /* 0x000000170c107227 */ /* 0x000fc800078e00ff */
[----:B------:R-:W-:Y:S02]  /*35e0*/  IMAD.MOV R16, RZ, RZ, -R16 ;  /* 0x000000ffff107224 */ /* 0x000fe400078e0a10 */
[C---:B------:R-:W-:Y:S02]  /*35f0*/  IMAD R21, R10.reuse, R25, R21 ;  /* 0x000000190a157224 */ /* 0x040fe400078e0215 */
[----:B------:R-:W-:Y:S02]  /*3600*/  IMAD R23, R10, R16, R23 ;  /* 0x000000100a177224 */ /* 0x000fe400078e0217 */
[----:B------:R-:W-:Y:S01]  /*3610*/  IMAD.HI.U32 R12, R12, R17, RZ ;  /* 0x000000110c0c7227 */ /* 0x000fe200078e00ff */
[----:B------:R-:W-:-:S03]  /*3620*/  ISETP.GT.U32.AND P5, PT, R10, R21, PT ;  /* 0x000000150a00720c */ /* 0x000fc60003fa4070 */
[----:B------:R-:W-:Y:S01]  /*3630*/  @!P3 IMAD.IADD R13, R13, 0x1, -R10 ;  /* 0x000000010d0db824 */ /* 0x000fe200078e0a0a */
[C---:B------:R-:W-:Y:S01]  /*3640*/  ISETP.GT.U32.AND P3, PT, R10.reuse, R23, PT ;  /* 0x000000170a00720c */ /* 0x040fe20003f64070 */
[----:B------:R-:W-:Y:S02]  /*3650*/  IMAD.MOV R12, RZ, RZ, -R12 ;  /* 0x000000ffff0c7224 */ /* 0x000fe400078e0a0c */
[----:B------:R-:W-:Y:S01]  /*3660*/  @!P4 IMAD.MOV R15, RZ, RZ, -R15 ;  /* 0x000000ffff0fc224 */ /* 0x000fe200078e0a0f */
[C---:B------:R-:W-:Y:S01]  /*3670*/  ISETP.GT.U32.AND P4, PT, R10.reuse, R13, PT ;  /* 0x0000000d0a00720c */ /* 0x040fe20003f84070 */
[----:B------:R-:W-:Y:S01]  /*3680*/  IMAD R17, R10, R12, R17 ;  /* 0x0000000c0a117224 */ /* 0x000fe200078e0211 */
[----:B------:R-:W-:-:S03]  /*3690*/  @!P6 LOP3.LUT R15, RZ, R18, RZ, 0x33, !PT ;  /* 0x00000012ff0fe212 */ /* 0x000fc600078e33ff */
[--C-:B------:R-:W-:Y:S01]  /*36a0*/  @!P5 IMAD.IADD R21, R21, 0x1, -R10.reuse ;  /* 0x000000011515d824 */ /* 0x100fe200078e0a0a */
[----:B------:R-:W-:Y:S01]  /*36b0*/  ISETP.GT.U32.AND P6, PT, R10, R17, PT ;  /* 0x000000110a00720c */ /* 0x000fe20003fc4070 */
[----:B-1----:R-:W-:Y:S01]  /*36c0*/  IMAD R15, R15, UR5, RZ ;  /* 0x000000050f0f7c24 */ /* 0x002fe2000f8e02ff */
[----:B------:R-:W-:Y:S01]  /*36d0*/  ISETP.GE.AND P5, PT, R14, RZ, PT ;  /* 0x000000ff0e00720c */ /* 0x000fe20003fa6270 */
[----:B------:R-:W-:Y:S01]  /*36e0*/  @!P3 IMAD.IADD R23, R23, 0x1, -R10 ;  /* 0x000000011717b824 */ /* 0x000fe200078e0a0a */
[----:B------:R-:W-:-:S03]  /*36f0*/  ISETP.GT.U32.AND P3, PT, R10, R21, PT ;  /* 0x000000150a00720c */ /* 0x000fc60003f64070 */
[----:B------:R-:W-:Y:S01]  /*3700*/  @!P4 IMAD.IADD R13, R13, 0x1, -R10 ;  /* 0x000000010d0dc824 */ /* 0x000fe200078e0a0a */
[----:B------:R-:W-:-:S05]  /*3710*/  ISETP.GT.U32.AND P4, PT, R10, R23, PT ;  /* 0x000000170a00720c */ /* 0x000fca0003f84070 */
[--C-:B------:R-:W-:Y:S02]  /*3720*/  @!P6 IMAD.IADD R17, R17, 0x1, -R10.reuse ;  /* 0x000000011111e824 */ /* 0x100fe400078e0a0a */
[----:B------:R-:W-:Y:S01]  /*3730*/  @!P5 IMAD.MOV R13, RZ, RZ, -R13 ;  /* 0x000000ffff0dd224 */ /* 0x000fe200078e0a0d */
[----:B------:R-:W-:Y:S01]  /*3740*/  ISETP.GE.AND P5, PT, R20, RZ, PT ;  /* 0x000000ff1400720c */ /* 0x000fe20003fa6270 */
[--C-:B------:R-:W-:Y:S01]  /*3750*/  @!P3 IMAD.IADD R21, R21, 0x1, -R10.reuse ;  /* 0x000000011515b824 */ /* 0x100fe200078e0a0a */
[----:B------:R-:W-:Y:S02]  /*3760*/  ISETP.GT.U32.AND P6, PT, R10, R17, PT ;  /* 0x000000110a00720c */ /* 0x000fe40003fc4070 */
[----:B------:R-:W-:Y:S01]  /*3770*/  ISETP.GE.AND P3, PT, R22, RZ, PT ;  /* 0x000000ff1600720c */ /* 0x000fe20003f66270 */
[----:B------:R-:W-:Y:S01]  /*3780*/  @!P4 IMAD.IADD R23, R23, 0x1, -R10 ;  /* 0x000000011717c824 */ /* 0x000fe200078e0a0a */
[----:B------:R-:W-:-:S07]  /*3790*/  ISETP.GE.AND P4, PT, R24, RZ, PT ;  /* 0x000000ff1800720c */ /* 0x000fce0003f86270 */
[----:B------:R-:W-:Y:S02]  /*37a0*/  @!P5 IMAD.MOV R21, RZ, RZ, -R21 ;  /* 0x000000ffff15d224 */ /* 0x000fe400078e0a15 */
[----:B------:R-:W-:Y:S01]  /*37b0*/  @!P6 IMAD.IADD R17, R17, 0x1, -R10 ;  /* 0x000000011111e824 */ /* 0x000fe200078e0a0a */
[----:B------:R-:W-:Y:S01]  /*37c0*/  ISETP.NE.AND P6, PT, R4, RZ, PT ;  /* 0x000000ff0400720c */ /* 0x000fe20003fc5270 */
[----:B------:R-:W-:Y:S01]  /*37d0*/  @!P3 IMAD.MOV R23, RZ, RZ, -R23 ;  /* 0x000000ffff17b224 */ /* 0x000fe200078e0a17 */
[----:B------:R-:W-:Y:S01]  /*37e0*/  LOP3.LUT R4, RZ, R4, RZ, 0x33, !PT ;  /* 0x00000004ff047212 */ /* 0x000fe200078e33ff */
[----:B------:R-:W-:-:S03]  /*37f0*/  @!P4 IMAD.MOV R17, RZ, RZ, -R17 ;  /* 0x000000ffff11c224 */ /* 0x000fc600078e0a11 */
[C---:B------:R-:W-:Y:S02]  /*3800*/  SEL R13, R4.reuse, R13, !P6 ;  /* 0x0000000d040d7207 */ /* 0x040fe40007000000 */
[C---:B------:R-:W-:Y:S02]  /*3810*/  SEL R16, R4.reuse, R21, !P6 ;  /* 0x0000001504107207 */ /* 0x040fe40007000000 */
[C---:B------:R-:W-:Y:S02]  /*3820*/  SEL R14, R4.reuse, R23, !P6 ;  /* 0x00000017040e7207 */ /* 0x040fe40007000000 */
[----:B------:R-:W-:Y:S02]  /*3830*/  SEL R4, R4, R17, !P6 ;  /* 0x0000001104047207 */ /* 0x000fe40007000000 */
[----:B------:R-:W-:Y:S02]  /*3840*/  SHF.R.S32.HI R10, RZ, 0x1f, R13 ;  /* 0x0000001fff0a7819 */ /* 0x000fe4000001140d */
[----:B------:R-:W-:-:S02]  /*3850*/  SHF.R.S32.HI R23, RZ, 0x1f, R15 ;  /* 0x0000001fff177819 */ /* 0x000fc4000001140f */
[C---:B--2---:R-:W-:Y:S02]  /*3860*/  IADD3 R20, P5, P6, R15.reuse, UR8, R13 ;  /* 0x000000080f147c10 */ /* 0x044fe4000febe00d */
[--C-:B------:R-:W-:Y:S02]  /*3870*/  SHF.R.S32.HI R12, RZ, 0x1f, R16.reuse ;  /* 0x0000001fff0c7819 */ /* 0x100fe40000011410 */
[----:B------:R-:W-:Y:S02]  /*3880*/  IADD3 R16, P3, P4, R15, UR8, R16 ;  /* 0x000000080f107c10 */ /* 0x000fe4000fc7e010 */
[----:B------:R-:W-:Y:S02]  /*3890*/  SHF.R.S32.HI R13, RZ, 0x1f, R14 ;  /* 0x0000001fff0d7819 */ /* 0x000fe4000001140e */
[----:B------:R-:W-:Y:S02]  /*38a0*/  IADD3.X R21, PT, PT, R23, UR9, R10, P5, P6 ;  /* 0x0000000917157c10 */ /* 0x000fe4000afec40a */
[----:B------:R-:W-:-:S02]  /*38b0*/  IADD3 R14, P5, P6, R15, UR8, R14 ;  /* 0x000000080f0e7c10 */ /* 0x000fc4000febe00e */
[----:B------:R-:W-:Y:S01]  /*38c0*/  IADD3.X R17, PT, PT, R23, UR9, R12, P3, P4 ;  /* 0x0000000917117c10 */ /* 0x000fe20009fe840c */
[----:B------:R-:W2:Y:S01]  /*38d0*/  LDG.E.U8 R20, desc[UR6][R20.64] ;  /* 0x0000000614147981 */ /* 0x000ea2000c1e1100 */
[--C-:B------:R-:W-:Y:S02]  /*38e0*/  IADD3 R12, P3, P4, R15, UR8, R4.reuse ;  /* 0x000000080f0c7c10 */ /* 0x100fe4000fc7e004 */
[----:B------:R-:W-:Y:S01]  /*38f0*/  IADD3.X R15, PT, PT, R23, UR9, R13, P5, P6 ;  /* 0x00000009170f7c10 */ /* 0x000fe2000afec40d */
[----:B------:R-:W3:Y:S01]  /*3900*/  LDG.E.U8 R16, desc[UR6][R16.64] ;  /* 0x0000000610107981 */ /* 0x000ee2000c1e1100 */
[----:B------:R-:W-:-:S03]  /*3910*/  SHF.R.S32.HI R4, RZ, 0x1f, R4 ;  /* 0x0000001fff047819 */ /* 0x000fc60000011404 */
[----:B------:R-:W3:Y:S01]  /*3920*/  LDG.E.U8 R14, desc[UR6][R14.64] ;  /* 0x000000060e0e7981 */ /* 0x000ee2000c1e1100 */
[----:B------:R-:W-:-:S05]  /*3930*/  IADD3.X R13, PT, PT, R23, UR9, R4, P3, P4 ;  /* 0x00000009170d7c10 */ /* 0x000fca0009fe8404 */
[----:B------:R-:W4:Y:S01]  /*3940*/  LDG.E.U8 R12, desc[UR6][R12.64] ;  /* 0x000000060c0c7981 */ /* 0x000f22000c1e1100 */
[----:B------:R-:W-:Y:S02]  /*3950*/  VIADD R11, R11, 0x4 ;  /* 0x000000040b0b7836 */ /* 0x000fe40000000000 */
[----:B--2---:R-:W-:-:S05]  /*3960*/  IMAD.IADD R3, R3, 0x1, R20 ;  /* 0x0000000103037824 */ /* 0x004fca00078e0214 */
[----:B---3--:R-:W-:-:S05]  /*3970*/  IADD3 R3, PT, PT, R14, R3, R16 ;  /* 0x000000030e037210 */ /* 0x008fca0007ffe010 */
[----:B----4-:R-:W-:-:S07]  /*3980*/  IMAD.IADD R3, R3, 0x1, R12 ;  /* 0x0000000103037824 */ /* 0x010fce00078e020c */
.L_x_110:
[----:B------:R-:W-:Y:S05]  /*3990*/  @!P2 BRA `(.L_x_109) ;  /* 0x00000008002ca947 */ /* 0x000fea0003800000 */
[----:B------:R-:W0:Y:S01]  /*39a0*/  LDCU UR5, c[0x0][0x3b4] ;  /* 0x00007680ff0577ac */ /* 0x000e220008000800 */
[----:B------:R-:W-:Y:S01]  /*39b0*/  ISETP.NE.AND P2, PT, R6, 0x1, PT ;  /* 0x000000010600780c */ /* 0x000fe20003f45270 */
[----:B0-----:R-:W-:-:S12]  /*39c0*/  ULOP3.LUT UP1, URZ, UR5, 0x1, URZ, 0xc0, !UPT ;  /* 0x0000000105ff7892 */ /* 0x001fd8000f82c0ff */
[----:B------:R-:W-:Y:S05]  /*39d0*/  @!P2 BRA `(.L_x_111) ;  /* 0x000000040034a947 */ /* 0x000fea0003800000 */
[----:B------:R-:W0:Y:S01]  /*39e0*/  LDC R18, c[0x0][0x390] ;  /* 0x0000e400ff127b82 */ /* 0x000e220000000800 */
[----:B------:R-:W-:Y:S01]  /*39f0*/  IMAD.MOV.U32 R12, RZ, RZ, RZ ;  /* 0x000000ffff0c7224 */ /* 0x000fe200078e00ff */
[----:B------:R-:W-:Y:S01]  /*3a00*/  IABS R23, R9 ;  /* 0x0000000900177213 */ /* 0x000fe20000000000 */
[----:B------:R-:W1:Y:S01]  /*3a10*/  LDCU UR5, c[0x0][0x388] ;  /* 0x00007100ff0577ac */ /* 0x000e620008000800 */
[----:B------:R-:W-:Y:S01]  /*3a20*/  ISETP.GE.AND P6, PT, R9, RZ, PT ;  /* 0x000000ff0900720c */ /* 0x000fe20003fc6270 */
[----:B------:R-:W2:Y:S03]  /*3a30*/  LDCU.64 UR8, c[0x0][0x380] ;  /* 0x00007000ff0877ac */ /* 0x000ea60008000a00 */
[----:B------:R-:W3:Y:S01]  /*3a40*/  LDC R4, c[0x0][0x38c] ;  /* 0x0000e300ff047b82 */ /* 0x000ee20000000800 */
[----:B0-----:R-:W-:-:S04]  /*3a50*/  IABS R16, R18 ;  /* 0x0000001200107213 */ /* 0x001fc80000000000 */
[----:B------:R-:W0:Y:S01]  /*3a60*/  I2F.RP R20, R16 ;  /* 0x0000001000147306 */ /* 0x000e220000209400 */
[----:B---3--:R-:W-:-:S07]  /*3a70*/  IABS R10, R4 ;  /* 0x00000004000a7213 */ /* 0x008fce0000000000 */
[----:B------:R-:W3:Y:S08]  /*3a80*/  I2F.RP R17, R10 ;  /* 0x0000000a00117306 */ /* 0x000ef00000209400 */
[----:B0-----:R-:W0:Y:S08]  /*3a90*/  MUFU.RCP R20, R20 ;  /* 0x0000001400147308 */ /* 0x001e300000001000 */
[----:B---3--:R-:W3:Y:S01]  /*3aa0*/  MUFU.RCP R17, R17 ;  /* 0x0000001100117308 */ /* 0x008ee20000001000 */
[----:B0-----:R-:W-:-:S07]  /*3ab0*/  VIADD R13, R20, 0xffffffe ;  /* 0x0ffffffe140d7836 */ /* 0x001fce0000000000 */
[----:B------:R-:W0:Y:S01]  /*3ac0*/  F2I.FTZ.U32.TRUNC.NTZ R13, R13 ;  /* 0x0000000d000d7305 */ /* 0x000e22000021f000 */
[----:B---3--:R-:W-:-:S07]  /*3ad0*/  VIADD R14, R17, 0xffffffe ;  /* 0x0ffffffe110e7836 */ /* 0x008fce0000000000 */
[----:B------:R3:W4:Y:S01]  /*3ae0*/  F2I.FTZ.U32.TRUNC.NTZ R15, R14 ;  /* 0x0000000e000f7305 */ /* 0x000722000021f000 */
[----:B0-----:R-:W-:Y:S02]  /*3af0*/  IMAD.MOV R21, RZ, RZ, -R13 ;  /* 0x000000ffff157224 */ /* 0x001fe400078e0a0d */
[----:B---3--:R-:W-:Y:S02]  /*3b00*/  IMAD.MOV.U32 R14, RZ, RZ, RZ ;  /* 0x000000ffff0e7224 */ /* 0x008fe400078e00ff */
[----:B------:R-:W-:-:S04]  /*3b10*/  IMAD R21, R21, R16, RZ ;  /* 0x0000001015157224 */ /* 0x000fc800078e02ff */
[----:B------:R-:W-:-:S04]  /*3b20*/  IMAD.HI.U32 R22, R13, R21, R12 ;  /* 0x000000150d167227 */ /* 0x000fc800078e000c */
[----:B------:R-:W-:Y:S02]  /*3b30*/  IMAD.MOV.U32 R13, RZ, RZ, R23 ;  /* 0x000000ffff0d7224 */ /* 0x000fe400078e0017 */
[----:B------:R-:W-:Y:S02]  /*3b40*/  IMAD.IADD R12, R8, 0x1, R11 ;  /* 0x00000001080c7824 */ /* 0x000fe400078e020b */
[----:B----4-:R-:W-:Y:S02]  /*3b50*/  IMAD.MOV R17, RZ, RZ, -R15 ;  /* 0x000000ffff117224 */ /* 0x010fe400078e0a0f */
[----:B------:R-:W-:Y:S01]  /*3b60*/  IMAD.HI.U32 R22, R22, R13, RZ ;  /* 0x0000000d16167227 */ /* 0x000fe200078e00ff */
[----:B------:R-:W-:-:S03]  /*3b70*/  IABS R21, R12 ;  /* 0x0000000c00157213 */ /* 0x000fc60000000000 */
[----:B------:R-:W-:Y:S02]  /*3b80*/  IMAD R17, R17, R10, RZ ;  /* 0x0000000a11117224 */ /* 0x000fe400078e02ff */
[----:B------:R-:W-:Y:S02]  /*3b90*/  VIADD R20, R12, 0x1 ;  /* 0x000000010c147836 */ /* 0x000fe40000000000 */
[----:B------:R-:W-:Y:S02]  /*3ba0*/  IMAD.MOV R22, RZ, RZ, -R22 ;  /* 0x000000ffff167224 */ /* 0x000fe400078e0a16 */
[----:B------:R-:W-:Y:S01]  /*3bb0*/  IMAD.HI.U32 R14, R15, R17, R14 ;  /* 0x000000110f0e7227 */ /* 0x000fe200078e000e */
[----:B------:R-:W-:-:S03]  /*3bc0*/  IABS R23, R20 ;  /* 0x0000001400177213 */ /* 0x000fc60000000000 */
[----:B------:R-:W-:Y:S02]  /*3bd0*/  IMAD.MOV.U32 R15, RZ, RZ, R21 ;  /* 0x000000ffff0f7224 */ /* 0x000fe400078e0015 */
[----:B------:R-:W-:Y:S02]  /*3be0*/  IMAD R21, R16, R22, R13 ;  /* 0x0000001610157224 */ /* 0x000fe400078e020d */
[----:B------:R-:W-:Y:S02]  /*3bf0*/  IMAD.MOV.U32 R17, RZ, RZ, R23 ;  /* 0x000000ffff117224 */ /* 0x000fe400078e0017 */
[----:B------:R-:W-:Y:S01]  /*3c00*/  IMAD.HI.U32 R13, R14, R15, RZ ;  /* 0x0000000f0e0d7227 */ /* 0x000fe200078e00ff */
[----:B------:R-:W-:-:S03]  /*3c10*/  ISETP.GT.U32.AND P3, PT, R16, R21, PT ;  /* 0x000000151000720c */ /* 0x000fc60003f64070 */
[----:B------:R-:W-:-:S04]  /*3c20*/  IMAD.HI.U32 R14, R14, R17, RZ ;  /* 0x000000110e0e7227 */ /* 0x000fc800078e00ff */
[----:B------:R-:W-:Y:S02]  /*3c30*/  IMAD.MOV R13, RZ, RZ, -R13 ;  /* 0x000000ffff0d7224 */ /* 0x000fe400078e0a0d */
[----:B------:R-:W-:Y:S02]  /*3c40*/  IMAD.MOV R14, RZ, RZ, -R14 ;  /* 0x000000ffff0e7224 */ /* 0x000fe400078e0a0e */
[C---:B------:R-:W-:Y:S02]  /*3c50*/  IMAD R13, R10.reuse, R13, R15 ;  /* 0x0000000d0a0d7224 */ /* 0x040fe400078e020f */
[C---:B------:R-:W-:Y:S02]  /*3c60*/  IMAD R15, R10.reuse, R14, R17 ;  /* 0x0000000e0a0f7224 */ /* 0x040fe400078e0211 */
[----:B------:R-:W-:Y:S01]  /*3c70*/  @!P3 IMAD.IADD R21, R21, 0x1, -R16 ;  /* 0x000000011515b824 */ /* 0x000fe200078e0a10 */
[C---:B------:R-:W-:Y:S02]  /*3c80*/  ISETP.GT.U32.AND P2, PT, R10.reuse, R13, PT ;  /* 0x0000000d0a00720c */ /* 0x040fe40003f44070 */
[----:B------:R-:W-:-:S02]  /*3c90*/  ISETP.GT.U32.AND P3, PT, R10, R15, PT ;  /* 0x0000000f0a00720c */ /* 0x000fc40003f64070 */
[----:B------:R-:W-:-:S09]  /*3ca0*/  ISETP.GT.U32.AND P4, PT, R16, R21, PT ;  /* 0x000000151000720c */ /* 0x000fd20003f84070 */
[--C-:B------:R-:W-:Y:S01]  /*3cb0*/  @!P2 IMAD.IADD R13, R13, 0x1, -R10.reuse ;  /* 0x000000010d0da824 */ /* 0x100fe200078e0a0a */
[----:B------:R-:W-:Y:S01]  /*3cc0*/  ISETP.GE.AND P2, PT, R12, RZ, PT ;  /* 0x000000ff0c00720c */ /* 0x000fe20003f46270 */
[----:B------:R-:W-:Y:S02]  /*3cd0*/  @!P3 IMAD.IADD R15, R15, 0x1, -R10 ;  /* 0x000000010f0fb824 */ /* 0x000fe400078e0a0a */
[----:B------:R-:W-:Y:S01]  /*3ce0*/  @!P4 IMAD.IADD R21, R21, 0x1, -R16 ;  /* 0x000000011515c824 */ /* 0x000fe200078e0a10 */
[----:B------:R-:W-:Y:S02]  /*3cf0*/  ISETP.GT.U32.AND P5, PT, R10, R13, PT ;  /* 0x0000000d0a00720c */ /* 0x000fe40003fa4070 */
[----:B------:R-:W-:Y:S01]  /*3d00*/  ISETP.NE.AND P4, PT, R18, RZ, PT ;  /* 0x000000ff1200720c */ /* 0x000fe20003f85270 */
[----:B------:R-:W-:Y:S01]  /*3d10*/  IMAD.MOV.U32 R14, RZ, RZ, R21 ;  /* 0x000000ffff0e7224 */ /* 0x000fe200078e0015 */
[----:B------:R-:W-:-:S03]  /*3d20*/  ISETP.GT.U32.AND P3, PT, R10, R15, PT ;  /* 0x0000000f0a00720c */ /* 0x000fc60003f64070 */
[----:B------:R-:W-:Y:S01]  /*3d30*/  @!P6 IMAD.MOV R14, RZ, RZ, -R14 ;  /* 0x000000ffff0ee224 */ /* 0x000fe200078e0a0e */
[----:B------:R-:W-:-:S05]  /*3d40*/  ISETP.GE.AND P6, PT, R20, RZ, PT ;  /* 0x000000ff1400720c */ /* 0x000fca0003fc6270 */
[--C-:B------:R-:W-:Y:S02]  /*3d50*/  @!P5 IMAD.IADD R13, R13, 0x1, -R10.reuse ;  /* 0x000000010d0dd824 */ /* 0x100fe400078e0a0a */
[----:B------:R-:W-:Y:S02]  /*3d60*/  @!P4 LOP3.LUT R14, RZ, R18, RZ, 0x33, !PT ;  /* 0x00000012ff0ec212 */ /* 0x000fe400078e33ff */
[----:B------:R-:W-:Y:S01]  /*3d70*/  @!P3 IMAD.IADD R15, R15, 0x1, -R10 ;  /* 0x000000010f0fb824 */ /* 0x000fe200078e0a0a */
[----:B------:R-:W-:Y:S01]  /*3d80*/  ISETP.NE.AND P3, PT, R4, RZ, PT ;  /* 0x000000ff0400720c */ /* 0x000fe20003f65270 */
[----:B------:R-:W-:Y:S01]  /*3d90*/  @!P2 IMAD.MOV R13, RZ, RZ, -R13 ;  /* 0x000000ffff0da224 */ /* 0x000fe200078e0a0d */
[----:B------:R-:W-:Y:S01]  /*3da0*/  LOP3.LUT R4, RZ, R4, RZ, 0x33, !PT ;  /* 0x00000004ff047212 */ /* 0x000fe200078e33ff */
[----:B------:R-:W-:Y:S02]  /*3db0*/  @!P6 IMAD.MOV R15, RZ, RZ, -R15 ;  /* 0x000000ffff0fe224 */ /* 0x000fe400078e0a0f */
[----:B-1----:R-:W-:Y:S01]  /*3dc0*/  IMAD R12, R14, UR5, RZ ;  /* 0x000000050e0c7c24 */ /* 0x002fe2000f8e02ff */
[----:B------:R-:W-:-:S02]  /*3dd0*/  SEL R13, R4, R13, !P3 ;  /* 0x0000000d040d7207 */ /* 0x000fc40005800000 */
[----:B------:R-:W-:Y:S02]  /*3de0*/  SEL R15, R4, R15, !P3 ;  /* 0x0000000f040f7207 */ /* 0x000fe40005800000 */
[--C-:B------:R-:W-:Y:S02]  /*3df0*/  SHF.R.S32.HI R4, RZ, 0x1f, R13.reuse ;  /* 0x0000001fff047819 */ /* 0x100fe4000001140d */
[----:B------:R-:W-:Y:S02]  /*3e00*/  SHF.R.S32.HI R17, RZ, 0x1f, R12 ;  /* 0x0000001fff117819 */ /* 0x000fe4000001140c */
[C---:B--2---:R-:W-:Y:S02]  /*3e10*/  IADD3 R14, P2, P3, R12.reuse, UR8, R13 ;  /* 0x000000080c0e7c10 */ /* 0x044fe4000fb5e00d */
[--C-:B------:R-:W-:Y:S02]  /*3e20*/  IADD3 R12, P4, P5, R12, UR8, R15.reuse ;  /* 0x000000080c0c7c10 */ /* 0x100fe4000fd9e00f */
[----:B------:R-:W-:-:S02]  /*3e30*/  SHF.R.S32.HI R10, RZ, 0x1f, R15 ;  /* 0x0000001fff0a7819 */ /* 0x000fc4000001140f */
[C---:B------:R-:W-:Y:S02]  /*3e40*/  IADD3.X R15, PT, PT, R17.reuse, UR9, R4, P2, P3 ;  /* 0x00000009110f7c10 */ /* 0x040fe400097e6404 */
[----:B------:R-:W-:-:S03]  /*3e50*/  IADD3.X R13, PT, PT, R17, UR9, R10, P4, P5 ;  /* 0x00000009110d7c10 */ /* 0x000fc6000a7ea40a */
[----:B------:R-:W2:Y:S04]  /*3e60*/  LDG.E.U8 R14, desc[UR6][R14.64] ;  /* 0x000000060e0e7981 */ /* 0x000ea8000c1e1100 */
[----:B------:R-:W3:Y:S01]  /*3e70*/  LDG.E.U8 R12, desc[UR6][R12.64] ;  /* 0x000000060c0c7981 */ /* 0x000ee2000c1e1100 */
[----:B------:R-:W-:Y:S02]  /*3e80*/  VIADD R11, R11, 0x2 ;  /* 0x000000020b0b7836 */ /* 0x000fe40000000000 */
[----:B--2---:R-:W-:-:S04]  /*3e90*/  IMAD.IADD R3, R3, 0x1, R14 ;  /* 0x0000000103037824 */ /* 0x004fc800078e020e */
[----:B---3--:R-:W-:-:S07]  /*3ea0*/  IMAD.IADD R3, R3, 0x1, R12 ;  /* 0x0000000103037824 */ /* 0x008fce00078e020c */
.L_x_111:
[----:B------:R-:W-:Y:S05]  /*3eb0*/  BRA.U !UP1, `(.L_x_109) ;  /* 0x0000000109e47547 */ /* 0x000fea000b800000 */
[----:B------:R-:W0:Y:S01]  /*3ec0*/  LDC R17, c[0x0][0x390] ;  /* 0x0000e400ff117b82 */ /* 0x000e220000000800 */
[----:B------:R-:W-:Y:S01]  /*3ed0*/  IMAD.IADD R11, R8, 0x1, R11 ;  /* 0x00000001080b7824 */ /* 0x000fe200078e020b */
[----:B------:R-:W1:Y:S01]  /*3ee0*/  LDCU UR5, c[0x0][0x388] ;  /* 0x00007100ff0577ac */ /* 0x000e620008000800 */
[----:B------:R-:W2:Y:S05]  /*3ef0*/  LDCU.64 UR8, c[0x0][0x380] ;  /* 0x00007000ff0877ac */ /* 0x000eaa0008000a00 */
[----:B------:R-:W3:Y:S01]  /*3f00*/  LDC R18, c[0x0][0x38c] ;  /* 0x0000e300ff127b82 */ /* 0x000ee20000000800 */
[----:B0-----:R-:W-:-:S04]  /*3f10*/  IABS R10, R17 ;  /* 0x00000011000a7213 */ /* 0x001fc80000000000 */
[----:B------:R-:W0:Y:S01]  /*3f20*/  I2F.RP R20, R10 ;  /* 0x0000000a00147306 */ /* 0x000e220000209400 */
[----:B---3--:R-:W-:-:S07]  /*3f30*/  IABS R4, R18 ;  /* 0x0000001200047213 */ /* 0x008fce0000000000 */
[----:B------:R-:W3:Y:S08]  /*3f40*/  I2F.RP R16, R4 ;  /* 0x0000000400107306 */ /* 0x000ef00000209400 */
[----:B0-----:R-:W0:Y:S08]  /*3f50*/  MUFU.RCP R20, R20 ;  /* 0x0000001400147308 */ /* 0x001e300000001000 */
[----:B---3--:R-:W3:Y:S01]  /*3f60*/  MUFU.RCP R16, R16 ;  /* 0x0000001000107308 */ /* 0x008ee20000001000 */
[----:B0-----:R-:W-:Y:S01]  /*3f70*/  VIADD R14, R20, 0xffffffe ;  /* 0x0ffffffe140e7836 */ /* 0x001fe20000000000 */
[----:B------:R-:W-:-:S06]  /*3f80*/  IABS R20, R9 ;  /* 0x0000000900147213 */ /* 0x000fcc0000000000 */
[----:B------:R0:W4:Y:S01]  /*3f90*/  F2I.FTZ.U32.TRUNC.NTZ R15, R14 ;  /* 0x0000000e000f7305 */ /* 0x000122000021f000 */
[----:B---3--:R-:W-:Y:S01]  /*3fa0*/  VIADD R12, R16, 0xffffffe ;  /* 0x0ffffffe100c7836 */ /* 0x008fe20000000000 */
[----:B------:R-:W-:-:S06]  /*3fb0*/  IABS R16, R11 ;  /* 0x0000000b00107213 */ /* 0x000fcc0000000000 */
[----:B------:R3:W5:Y:S01]  /*3fc0*/  F2I.FTZ.U32.TRUNC.NTZ R13, R12 ;  /* 0x0000000c000d7305 */ /* 0x000762000021f000 */
[----:B0-----:R-:W-:Y:S02]  /*3fd0*/  IMAD.MOV.U32 R14, RZ, RZ, RZ ;  /* 0x000000ffff0e7224 */ /* 0x001fe400078e00ff */
[----:B----4-:R-:W-:Y:S02]  /*3fe0*/  IMAD.MOV R21, RZ, RZ, -R15 ;  /* 0x000000ffff157224 */ /* 0x010fe400078e0a0f */
[----:B---3--:R-:W-:Y:S02]  /*3ff0*/  IMAD.MOV.U32 R12, RZ, RZ, RZ ;  /* 0x000000ffff0c7224 */ /* 0x008fe400078e00ff */
[----:B------:R-:W-:Y:S02]  /*4000*/  IMAD R21, R21, R10, RZ ;  /* 0x0000000a15157224 */ /* 0x000fe400078e02ff */
[----:B-----5:R-:W-:Y:S02]  /*4010*/  IMAD.MOV R23, RZ, RZ, -R13 ;  /* 0x000000ffff177224 */ /* 0x020fe400078e0a0d */
[----:B------:R-:W-:-:S04]  /*4020*/  IMAD.HI.U32 R21, R15, R21, R14 ;  /* 0x000000150f157227 */ /* 0x000fc800078e000e */
[----:B------:R-:W-:Y:S02]  /*4030*/  IMAD R15, R23, R4, RZ ;  /* 0x00000004170f7224 */ /* 0x000fe400078e02ff */
[----:B------:R-:W-:Y:S02]  /*4040*/  IMAD.MOV.U32 R14, RZ, RZ, R20 ;  /* 0x000000ffff0e7224 */ /* 0x000fe400078e0014 */
[----:B------:R-:W-:-:S04]  /*4050*/  IMAD.HI.U32 R12, R13, R15, R12 ;  /* 0x0000000f0d0c7227 */ /* 0x000fc800078e000c */
[----:B------:R-:W-:-:S04]  /*4060*/  IMAD.HI.U32 R21, R21, R14, RZ ;  /* 0x0000000e15157227 */ /* 0x000fc800078e00ff */
[----:B------:R-:W-:Y:S02]  /*4070*/  IMAD.MOV.U32 R13, RZ, RZ, R16 ;  /* 0x000000ffff0d7224 */ /* 0x000fe400078e0010 */
[----:B------:R-:W-:Y:S02]  /*4080*/  IMAD.MOV R21, RZ, RZ, -R21 ;  /* 0x000000ffff157224 */ /* 0x000fe400078e0a15 */
[----:B------:R-:W-:-:S04]  /*4090*/  IMAD.HI.U32 R12, R12, R13, RZ ;  /* 0x0000000d0c0c7227 */ /* 0x000fc800078e00ff */
[----:B------:R-:W-:Y:S02]  /*40a0*/  IMAD R21, R10, R21, R14 ;  /* 0x000000150a157224 */ /* 0x000fe400078e020e */
[----:B------:R-:W-:-:S03]  /*40b0*/  IMAD.MOV R12, RZ, RZ, -R12 ;  /* 0x000000ffff0c7224 */ /* 0x000fc600078e0a0c */
[----:B------:R-:W-:Y:S01]  /*40c0*/  ISETP.GT.U32.AND P3, PT, R10, R21, PT ;  /* 0x000000150a00720c */ /* 0x000fe20003f64070 */
[----:B------:R-:W-:-:S05]  /*40d0*/  IMAD R13, R4, R12, R13 ;  /* 0x0000000c040d7224 */ /* 0x000fca00078e020d */
[----:B------:R-:W-:-:S07]  /*40e0*/  ISETP.GT.U32.AND P2, PT, R4, R13, PT ;  /* 0x0000000d0400720c */ /* 0x000fce0003f44070 */
[----:B------:R-:W-:Y:S01]  /*40f0*/  @!P3 IMAD.IADD R21, R21, 0x1, -R10 ;  /* 0x000000011515b824 */ /* 0x000fe200078e0a0a */
[----:B------:R-:W-:-:S04]  /*4100*/  ISETP.GE.AND P3, PT, R11, RZ, PT ;  /* 0x000000ff0b00720c */ /* 0x000fc80003f66270 */
[----:B------:R-:W-:Y:S01]  /*4110*/  ISETP.GT.U32.AND P5, PT, R10, R21, PT ;  /* 0x000000150a00720c */ /* 0x000fe20003fa4070 */
[----:B------:R-:W-:Y:S01]  /*4120*/  @!P2 IMAD.IADD R13, R13, 0x1, -R4 ;  /* 0x000000010d0da824 */ /* 0x000fe200078e0a04 */
[----:B------:R-:W-:-:S04]  /*4130*/  ISETP.GE.AND P2, PT, R9, RZ, PT ;  /* 0x000000ff0900720c */ /* 0x000fc80003f46270 */
[----:B------:R-:W-:-:S07]  /*4140*/  ISETP.GT.U32.AND P4, PT, R4, R13, PT ;  /* 0x0000000d0400720c */ /* 0x000fce0003f84070 */
[----:B------:R-:W-:Y:S01]  /*4150*/  @!P5 IMAD.IADD R21, R21, 0x1, -R10 ;  /* 0x000000011515d824 */ /* 0x000fe200078e0a0a */
[----:B------:R-:W-:-:S05]  /*4160*/  ISETP.NE.AND P5, PT, R17, RZ, PT ;  /* 0x000000ff1100720c */ /* 0x000fca0003fa5270 */
[----:B------:R-:W-:Y:S01]  /*4170*/  @!P4 IMAD.IADD R13, R13, 0x1, -R4 ;  /* 0x000000010d0dc824 */ /* 0x000fe200078e0a04 */
[----:B------:R-:W-:Y:S01]  /*4180*/  ISETP.NE.AND P4, PT, R18, RZ, PT ;  /* 0x000000ff1200720c */ /* 0x000fe20003f85270 */
[----:B------:R-:W-:Y:S02]  /*4190*/  IMAD.MOV.U32 R4, RZ, RZ, R21 ;  /* 0x000000ffff047224 */ /* 0x000fe400078e0015 */
[----:B------:R-:W-:Y:S02]  /*41a0*/  @!P3 IMAD.MOV R13, RZ, RZ, -R13 ;  /* 0x000000ffff0db224 */ /* 0x000fe400078e0a0d */
[----:B------:R-:W-:Y:S02]  /*41b0*/  @!P2 IMAD.MOV R4, RZ, RZ, -R4 ;  /* 0x000000ffff04a224 */ /* 0x000fe400078e0a04 */
[----:B------:R-:W-:-:S05]  /*41c0*/  @!P5 LOP3.LUT R4, RZ, R17, RZ, 0x33, !PT ;  /* 0x00000011ff04d212 */ /* 0x000fca00078e33ff */
[----:B-1----:R-:W-:Y:S01]  /*41d0*/  IMAD R4, R4, UR5, RZ ;  /* 0x0000000504047c24 */ /* 0x002fe2000f8e02ff */
[----:B------:R-:W-:-:S04]  /*41e0*/  @!P4 LOP3.LUT R13, RZ, R18, RZ, 0x33, !PT ;  /* 0x00000012ff0dc212 */ /* 0x000fc800078e33ff */
[--C-:B--2---:R-:W-:Y:S02]  /*41f0*/  IADD3 R10, P2, P3, R4, UR8, R13.reuse ;  /* 0x00000008040a7c10 */ /* 0x104fe4000fb5e00d */
[----:B------:R-:W-:Y:S02]  /*4200*/  SHF.R.S32.HI R9, RZ, 0x1f, R13 ;  /* 0x0000001fff097819 */ /* 0x000fe4000001140d */
[----:B------:R-:W-:-:S04]  /*4210*/  SHF.R.S32.HI R4, RZ, 0x1f, R4 ;  /* 0x0000001fff047819 */ /* 0x000fc80000011404 */
[----:B------:R-:W-:-:S05]  /*4220*/  IADD3.X R11, PT, PT, R4, UR9, R9, P2, P3 ;  /* 0x00000009040b7c10 */ /* 0x000fca00097e6409 */
[----:B------:R-:W2:Y:S02]  /*4230*/  LDG.E.U8 R10, desc[UR6][R10.64] ;  /* 0x000000060a0a7981 */ /* 0x000ea4000c1e1100 */
[----:B--2---:R-:W-:-:S07]  /*4240*/  IMAD.IADD R3, R3, 0x1, R10 ;  /* 0x0000000103037824 */ /* 0x004fce00078e020a */
.L_x_109:
[----:B------:R-:W-:Y:S05]  /*4250*/  BRA.U UP0, `(.L_x_112) ;  /* 0xffffffe100f87547 */ /* 0x000fea000b83ffff */
.L_x_91:
[----:B------:R-:W1:Y:S01]  /*4260*/  LDC R2, c[0x0][0x3b8] ;  /* 0x0000ee00ff027b82 */ /* 0x000e620000000800 */
[----:B------:R-:W-:-:S07]  /*4270*/  IMAD.MOV.U32 R4, RZ, RZ, R3 ;  /* 0x000000ffff047224 */ /* 0x000fce00078e0003 */
[----:B------:R-:W1:Y:S02]  /*4280*/  LDC R5, c[0x0][0x3b4] ;  /* 0x0000ed00ff057b82 */ /* 0x000e640000000800 */
[----:B-1----:R-:W-:-:S07]  /*4290*/  IMAD R3, R2, R5, RZ ;  /* 0x0000000502037224 */ /* 0x002fce00078e02ff */
.L_x_85:
[----:B------:R-:W-:Y:S02]  /*42a0*/  ISETP.GE.AND P0, PT, R3, 0x1, PT ;  /* 0x000000010300780c */ /* 0x000fe40003f06270 */
[----:B------:R-:W-:-:S11]  /*42b0*/  PRMT R5, RZ, 0x7610, R5 ;  /* 0x00007610ff057816 */ /* 0x000fd60000000005 */
[----:B------:R-:W-:Y:S05]  /*42c0*/  @!P0 BRA `(.L_x_113) ;  /* 0x0000000000688947 */ /* 0x000fea0003800000 */
[-C--:B------:R-:W-:Y:S02]  /*42d0*/  IABS R5, R3.reuse ;  /* 0x0000000300057213 */ /* 0x080fe40000000000 */
[----:B------:R-:W-:Y:S02]  /*42e0*/  IABS R10, R4 ;  /* 0x00000004000a7213 */ /* 0x000fe40000000000 */
[----:B------:R-:W1:Y:S01]  /*42f0*/  I2F.RP R2, R5 ;  /* 0x0000000500027306 */ /* 0x000e620000209400 */
[-C--:B0-----:R-:W-:Y:S02]  /*4300*/  IABS R11, R3.reuse ;  /* 0x00000003000b7213 */ /* 0x081fe40000000000 */
[----:B------:R-:W-:-:S04]  /*4310*/  LOP3.LUT R4, R4, R3, RZ, 0x3c, !PT ;  /* 0x0000000304047212 */ /* 0x000fc800078e3cff */
[----:B------:R-:W-:Y:S01]  /*4320*/  ISETP.GE.AND P2, PT, R4, RZ, PT ;  /* 0x000000ff0400720c */ /* 0x000fe20003f46270 */
[----:B-1----:R-:W0:Y:S02]  /*4330*/  MUFU.RCP R2, R2 ;  /* 0x0000000200027308 */ /* 0x002e240000001000 */
[----:B0-----:R-:W-:Y:S02]  /*4340*/  VIADD R6, R2, 0xffffffe ;  /* 0x0ffffffe02067836 */ /* 0x001fe40000000000 */
[----:B------:R-:W-:-:S04]  /*4350*/  IMAD.MOV R2, RZ, RZ, -R11 ;  /* 0x000000ffff027224 */ /* 0x000fc800078e0a0b */
[----:B------:R0:W1:Y:S02]  /*4360*/  F2I.FTZ.U32.TRUNC.NTZ R7, R6 ;  /* 0x0000000600077305 */ /* 0x000064000021f000 */
[----:B0-----:R-:W-:Y:S02]  /*4370*/  IMAD.MOV.U32 R6, RZ, RZ, RZ ;  /* 0x000000ffff067224 */ /* 0x001fe400078e00ff */
[----:B-1----:R-:W-:-:S04]  /*4380*/  IMAD.MOV R8, RZ, RZ, -R7 ;  /* 0x000000ffff087224 */ /* 0x002fc800078e0a07 */
        /* <DEDUP_REMOVED lines=14> */
.L_x_113:
[----:B------:R-:W1:Y:S01]  /*4470*/  LDCU.64 UR4, c[0x0][0x3a0] ;  /* 0x00007400ff0477ac */ /* 0x000e620008000a00 */
[--C-:B------:R-:W-:Y:S02]  /*4480*/  SHF.R.S32.HI R3, RZ, 0x1f, R19.reuse ;  /* 0x0000001fff037819 */ /* 0x100fe40000011413 */
[----:B------:R-:W-:Y:S02]  /*4490*/  SHF.R.S32.HI R4, RZ, 0x1f, R0 ;  /* 0x0000001fff047819 */ /* 0x000fe40000011400 */
[----:B-1----:R-:W-:-:S04]  /*44a0*/  IADD3 R2, P0, P1, R0, UR4, R19 ;  /* 0x0000000400027c10 */ /* 0x002fc8000f91e013 */
[----:B------:R-:W-:-:S05]  /*44b0*/  IADD3.X R3, PT, PT, R4, UR5, R3, P0, P1 ;  /* 0x0000000504037c10 */ /* 0x000fca00087e2403 */
[----:B------:R-:W-:Y:S01]  /*44c0*/  STG.E.U8 desc[UR6][R2.64], R5 ;  /* 0x0000000502007986 */ /* 0x000fe2000c101106 */
[----:B------:R-:W-:Y:S05]  /*44d0*/  EXIT ;  /* 0x000000000000794d */ /* 0x000fea0003800000 */
.L_x_114:
        /* <DEDUP_REMOVED lines=10> */
.L_x_143:


//--------------------- .nv.shared.reserved.0     --------------------------
	.section	.nv.shared.reserved.0,"aw",@nobits
	.weak		__nv_reservedSMEM_offset_0_alias
	.size		__nv_reservedSMEM_offset_0_alias, 0, 64
	.other		__nv_reservedSMEM_offset_0_alias,@"STO_CUDA_RESERVED_SHARED STV_DEFAULT"
__nv_reservedSMEM_offset_0_alias:
	.zero		0
	.zero		64


//--------------------- .nv.constant0._Z34nppiFilterBoxBorder_32f_C1R_kernelPKfi8NppiSize9NppiPointPfiS1_S1_S2_14NppiBorderType --------------------------
	.section	.nv.constant0._Z34nppiFilterBoxBorder_32f_C1R_kernelPKfi8NppiSize9NppiPointPfiS1_S1_S2_14NppiBorderType,"a",@progbits
	.sectionflags	@""
	.align	4
.nv.constant0._Z34nppiFilterBoxBorder_32f_C1R_kernelPKfi8NppiSize9NppiPointPfiS1_S1_S2_14NppiBorderType:
	.zero		968


//--------------------- .nv.constant0._Z34nppiFilterBoxBorder_16s_C1R_kernelPKsi8NppiSize9NppiPointPsiS1_S1_S2_14NppiBorderType --------------------------
	.section	.nv.constant0._Z34nppiFilterBoxBorder_16s_C1R_kernelPKsi8NppiSize9NppiPointPsiS1_S1_S2_14NppiBorderType,"a",@progbits
	.sectionflags	@""
	.align	4
.nv.constant0._Z34nppiFilterBoxBorder_16s_C1R_kernelPKsi8NppiSize9NppiPointPsiS1_S1_S2_14NppiBorderType:
	.zero		968


//--------------------- .nv.constant0._Z33nppiFilterBoxBorder_8u_C3R_kernelPKhi8NppiSize9NppiPointPhiS1_S1_S2_14NppiBorderType --------------------------
	.section	.nv.constant0._Z33nppiFilterBoxBorder_8u_C3R_kernelPKhi8NppiSize9NppiPointPhiS1_S1_S2_14NppiBorderType,"a",@progbits
	.sectionflags	@""
	.align	4
.nv.constant0._Z33nppiFilterBoxBorder_8u_C3R_kernelPKhi8NppiSize9NppiPointPhiS1_S1_S2_14NppiBorderType:
	.zero		968


//--------------------- .nv.constant0._Z33nppiFilterBoxBorder_8u_C1R_kernelPKhi8NppiSize9NppiPointPhiS1_S1_S2_14NppiBorderType --------------------------
	.section	.nv.constant0._Z33nppiFilterBoxBorder_8u_C1R_kernelPKhi8NppiSize9NppiPointPhiS1_S1_S2_14NppiBorderType,"a",@progbits
	.sectionflags	@""
	.align	4
.nv.constant0._Z33nppiFilterBoxBorder_8u_C1R_kernelPKhi8NppiSize9NppiPointPhiS1_S1_S2_14NppiBorderType:
	.zero		968


//--------------------- SYMBOLS --------------------------

	.type		.nv.reservedSmem.offset0,@object
	.size		.nv.reservedSmem.offset0,0x4
